//
// Generated by NVIDIA NVVM Compiler
//
// Compiler Build ID: CL-36424714
// Cuda compilation tools, release 13.0, V13.0.88
// Based on NVVM 20.0.0
//

.version 9.0
.target sm_100
.address_size 64

	// .globl	_Z25rk45_gsl_gpu_evolve_applyPdS_S_ddddjS_S_S_S_S_S_S_S_S_S_S_S_S_Pii
.extern .func  (.param .b32 func_retval0) vprintf
(
	.param .b64 vprintf_param_0,
	.param .b64 vprintf_param_1
)
;
.func  (.param .align 16 .b8 func_retval0[16]) __internal_trig_reduction_slowpathd
(
	.param .b64 __internal_trig_reduction_slowpathd_param_0
)
;
.func  (.param .b64 func_retval0) __internal_accurate_pow
(
	.param .b64 __internal_accurate_pow_param_0,
	.param .b64 __internal_accurate_pow_param_1
)
;
.global .align 1 .b8 $str[22] = {32, 32, 32, 32, 91, 97, 100, 106, 117, 115, 116, 32, 104, 93, 32, 98, 101, 103, 105, 110, 10};
.global .align 1 .b8 $str$1[21] = {32, 32, 32, 32, 32, 32, 121, 91, 37, 100, 93, 32, 61, 32, 37, 46, 49, 48, 102, 10};
.global .align 1 .b8 $str$2[25] = {32, 32, 32, 32, 32, 32, 121, 95, 101, 114, 114, 91, 37, 100, 93, 32, 61, 32, 37, 46, 49, 48, 102, 10};
.global .align 1 .b8 $str$3[28] = {32, 32, 32, 32, 32, 32, 100, 121, 100, 116, 95, 111, 117, 116, 91, 37, 100, 93, 32, 61, 32, 37, 46, 49, 48, 102, 10};
.global .align 1 .b8 $str$4[39] = {32, 32, 32, 32, 32, 32, 99, 111, 109, 112, 97, 114, 101, 32, 114, 32, 61, 32, 37, 46, 49, 48, 102, 32, 114, 95, 109, 97, 120, 32, 61, 32, 37, 46, 49, 48, 102, 10};
.global .align 1 .b8 $str$5[21] = {32, 32, 32, 32, 32, 32, 114, 95, 109, 97, 120, 32, 61, 32, 37, 46, 49, 48, 102, 10};
.global .align 1 .b8 $str$6[56] = {32, 32, 32, 32, 32, 32, 100, 101, 99, 114, 101, 97, 115, 101, 32, 98, 121, 32, 37, 46, 49, 48, 102, 44, 32, 104, 95, 111, 108, 100, 32, 105, 115, 32, 37, 46, 49, 48, 102, 32, 110, 101, 119, 32, 104, 32, 105, 115, 32, 37, 46, 49, 48, 102, 10};
.global .align 1 .b8 $str$7[56] = {32, 32, 32, 32, 32, 32, 105, 110, 99, 114, 101, 97, 115, 101, 32, 98, 121, 32, 37, 46, 49, 48, 102, 44, 32, 104, 95, 111, 108, 100, 32, 105, 115, 32, 37, 46, 49, 48, 102, 32, 110, 101, 119, 32, 104, 32, 105, 115, 32, 37, 46, 49, 48, 102, 10};
.global .align 1 .b8 $str$8[17] = {32, 32, 32, 32, 32, 32, 110, 111, 32, 99, 104, 97, 110, 103, 101, 10};
.global .align 1 .b8 $str$9[20] = {32, 32, 32, 32, 91, 97, 100, 106, 117, 115, 116, 32, 104, 93, 32, 101, 110, 100, 10};
.global .align 1 .b8 $str$10[24] = {32, 32, 32, 32, 91, 115, 116, 101, 112, 32, 97, 112, 112, 108, 121, 93, 32, 115, 116, 97, 114, 116, 10};
.global .align 1 .b8 $str$11[27] = {32, 32, 32, 32, 32, 32, 116, 32, 61, 32, 37, 46, 49, 48, 102, 32, 104, 32, 61, 32, 37, 46, 49, 48, 102, 10};
.global .align 1 .b8 $str$12[22] = {32, 32, 32, 32, 32, 32, 107, 49, 91, 37, 100, 93, 32, 61, 32, 37, 46, 49, 48, 102, 10};
.global .align 1 .b8 $str$13[22] = {32, 32, 32, 32, 32, 32, 107, 50, 91, 37, 100, 93, 32, 61, 32, 37, 46, 49, 48, 102, 10};
.global .align 1 .b8 $str$14[22] = {32, 32, 32, 32, 32, 32, 107, 51, 91, 37, 100, 93, 32, 61, 32, 37, 46, 49, 48, 102, 10};
.global .align 1 .b8 $str$15[22] = {32, 32, 32, 32, 32, 32, 107, 52, 91, 37, 100, 93, 32, 61, 32, 37, 46, 49, 48, 102, 10};
.global .align 1 .b8 $str$16[22] = {32, 32, 32, 32, 32, 32, 107, 53, 91, 37, 100, 93, 32, 61, 32, 37, 46, 49, 48, 102, 10};
.global .align 1 .b8 $str$17[22] = {32, 32, 32, 32, 32, 32, 107, 54, 91, 37, 100, 93, 32, 61, 32, 37, 46, 49, 48, 102, 10};
.global .align 1 .b8 $str$18[22] = {32, 32, 32, 32, 91, 115, 116, 101, 112, 32, 97, 112, 112, 108, 121, 93, 32, 101, 110, 100, 10};
.global .align 1 .b8 $str$19[24] = {32, 32, 91, 101, 118, 111, 108, 118, 101, 32, 97, 112, 112, 108, 121, 93, 32, 115, 116, 97, 114, 116, 10};
.global .align 1 .b8 $str$20[77] = {32, 32, 32, 32, 97, 102, 116, 101, 114, 32, 97, 100, 106, 117, 115, 116, 32, 116, 32, 61, 32, 37, 46, 49, 48, 102, 32, 116, 95, 48, 32, 61, 32, 37, 46, 49, 48, 102, 32, 32, 104, 32, 61, 32, 37, 46, 49, 48, 102, 32, 104, 95, 48, 32, 61, 32, 37, 46, 49, 48, 102, 32, 104, 95, 111, 108, 100, 32, 61, 32, 37, 46, 49, 48, 102, 10};
.global .align 1 .b8 $str$21[41] = {32, 32, 91, 101, 118, 111, 108, 118, 101, 32, 97, 112, 112, 108, 121, 93, 32, 115, 116, 101, 112, 32, 100, 101, 99, 114, 101, 97, 115, 101, 100, 44, 32, 121, 32, 61, 32, 121, 48, 10};
.global .align 1 .b8 $str$22[45] = {32, 32, 91, 101, 118, 111, 108, 118, 101, 32, 97, 112, 112, 108, 121, 93, 32, 115, 116, 101, 112, 32, 100, 101, 99, 114, 101, 97, 115, 101, 100, 32, 104, 95, 48, 32, 61, 32, 104, 95, 111, 108, 100, 10};
.global .align 1 .b8 $str$23[46] = {32, 32, 91, 101, 118, 111, 108, 118, 101, 32, 97, 112, 112, 108, 121, 93, 32, 115, 116, 101, 112, 32, 105, 110, 99, 114, 101, 97, 115, 101, 100, 32, 111, 114, 32, 110, 111, 32, 99, 104, 97, 110, 103, 101, 10};
.global .align 1 .b8 $str$24[61] = {32, 32, 32, 32, 116, 32, 61, 32, 37, 46, 49, 48, 102, 32, 116, 95, 48, 32, 61, 32, 37, 46, 49, 48, 102, 32, 32, 104, 32, 61, 32, 37, 46, 49, 48, 102, 32, 104, 95, 48, 32, 61, 32, 37, 46, 49, 48, 102, 32, 100, 116, 32, 61, 32, 37, 46, 49, 48, 102, 10};
.global .align 1 .b8 $str$25[5] = {32, 32, 32, 32};
.global .align 1 .b8 $str$26[15] = {121, 91, 37, 100, 93, 32, 61, 32, 37, 46, 49, 48, 102, 9};
.global .align 1 .b8 $str$27[2] = {10};
.global .align 1 .b8 $str$28[22] = {32, 32, 91, 101, 118, 111, 108, 118, 101, 32, 97, 112, 112, 108, 121, 93, 32, 101, 110, 100, 10};
.global .align 8 .b8 __cudart_i2opi_d[144] = {8, 93, 141, 31, 177, 95, 251, 107, 234, 146, 82, 138, 247, 57, 7, 61, 123, 241, 229, 235, 199, 186, 39, 117, 45, 234, 95, 158, 102, 63, 70, 79, 183, 9, 203, 39, 207, 126, 54, 109, 31, 109, 10, 90, 139, 17, 47, 239, 15, 152, 5, 222, 255, 151, 248, 31, 59, 40, 249, 189, 139, 95, 132, 156, 244, 57, 83, 131, 57, 214, 145, 57, 65, 126, 95, 180, 38, 112, 156, 233, 132, 68, 187, 46, 245, 53, 130, 232, 62, 167, 41, 177, 28, 235, 29, 254, 28, 146, 209, 9, 234, 46, 73, 6, 224, 210, 77, 66, 58, 110, 36, 183, 97, 197, 187, 222, 171, 99, 81, 254, 65, 144, 67, 60, 153, 149, 98, 219, 192, 221, 52, 245, 209, 87, 39, 252, 41, 21, 68, 78, 110, 131, 249, 162};
.global .align 16 .b8 __cudart_sin_cos_coeffs[128] = {70, 210, 176, 44, 241, 229, 90, 190, 146, 227, 172, 105, 227, 29, 199, 62, 161, 98, 219, 25, 160, 1, 42, 191, 24, 8, 17, 17, 17, 17, 129, 63, 84, 85, 85, 85, 85, 85, 197, 191, 0, 0, 0, 0, 0, 0, 0, 0, 0, 0, 0, 0, 0, 0, 0, 0, 100, 129, 253, 32, 131, 255, 168, 189, 40, 133, 239, 193, 167, 238, 33, 62, 217, 230, 6, 142, 79, 126, 146, 190, 233, 188, 221, 25, 160, 1, 250, 62, 71, 93, 193, 22, 108, 193, 86, 191, 81, 85, 85, 85, 85, 85, 165, 63, 0, 0, 0, 0, 0, 0, 224, 191, 0, 0, 0, 0, 0, 0, 240, 63};

.visible .entry _Z25rk45_gsl_gpu_evolve_applyPdS_S_ddddjS_S_S_S_S_S_S_S_S_S_S_S_S_Pii(
	.param .u64 .ptr .align 1 _Z25rk45_gsl_gpu_evolve_applyPdS_S_ddddjS_S_S_S_S_S_S_S_S_S_S_S_S_Pii_param_0,
	.param .u64 .ptr .align 1 _Z25rk45_gsl_gpu_evolve_applyPdS_S_ddddjS_S_S_S_S_S_S_S_S_S_S_S_S_Pii_param_1,
	.param .u64 .ptr .align 1 _Z25rk45_gsl_gpu_evolve_applyPdS_S_ddddjS_S_S_S_S_S_S_S_S_S_S_S_S_Pii_param_2,
	.param .f64 _Z25rk45_gsl_gpu_evolve_applyPdS_S_ddddjS_S_S_S_S_S_S_S_S_S_S_S_S_Pii_param_3,
	.param .f64 _Z25rk45_gsl_gpu_evolve_applyPdS_S_ddddjS_S_S_S_S_S_S_S_S_S_S_S_S_Pii_param_4,
	.param .f64 _Z25rk45_gsl_gpu_evolve_applyPdS_S_ddddjS_S_S_S_S_S_S_S_S_S_S_S_S_Pii_param_5,
	.param .f64 _Z25rk45_gsl_gpu_evolve_applyPdS_S_ddddjS_S_S_S_S_S_S_S_S_S_S_S_S_Pii_param_6,
	.param .u32 _Z25rk45_gsl_gpu_evolve_applyPdS_S_ddddjS_S_S_S_S_S_S_S_S_S_S_S_S_Pii_param_7,
	.param .u64 .ptr .align 1 _Z25rk45_gsl_gpu_evolve_applyPdS_S_ddddjS_S_S_S_S_S_S_S_S_S_S_S_S_Pii_param_8,
	.param .u64 .ptr .align 1 _Z25rk45_gsl_gpu_evolve_applyPdS_S_ddddjS_S_S_S_S_S_S_S_S_S_S_S_S_Pii_param_9,
	.param .u64 .ptr .align 1 _Z25rk45_gsl_gpu_evolve_applyPdS_S_ddddjS_S_S_S_S_S_S_S_S_S_S_S_S_Pii_param_10,
	.param .u64 .ptr .align 1 _Z25rk45_gsl_gpu_evolve_applyPdS_S_ddddjS_S_S_S_S_S_S_S_S_S_S_S_S_Pii_param_11,
	.param .u64 .ptr .align 1 _Z25rk45_gsl_gpu_evolve_applyPdS_S_ddddjS_S_S_S_S_S_S_S_S_S_S_S_S_Pii_param_12,
	.param .u64 .ptr .align 1 _Z25rk45_gsl_gpu_evolve_applyPdS_S_ddddjS_S_S_S_S_S_S_S_S_S_S_S_S_Pii_param_13,
	.param .u64 .ptr .align 1 _Z25rk45_gsl_gpu_evolve_applyPdS_S_ddddjS_S_S_S_S_S_S_S_S_S_S_S_S_Pii_param_14,
	.param .u64 .ptr .align 1 _Z25rk45_gsl_gpu_evolve_applyPdS_S_ddddjS_S_S_S_S_S_S_S_S_S_S_S_S_Pii_param_15,
	.param .u64 .ptr .align 1 _Z25rk45_gsl_gpu_evolve_applyPdS_S_ddddjS_S_S_S_S_S_S_S_S_S_S_S_S_Pii_param_16,
	.param .u64 .ptr .align 1 _Z25rk45_gsl_gpu_evolve_applyPdS_S_ddddjS_S_S_S_S_S_S_S_S_S_S_S_S_Pii_param_17,
	.param .u64 .ptr .align 1 _Z25rk45_gsl_gpu_evolve_applyPdS_S_ddddjS_S_S_S_S_S_S_S_S_S_S_S_S_Pii_param_18,
	.param .u64 .ptr .align 1 _Z25rk45_gsl_gpu_evolve_applyPdS_S_ddddjS_S_S_S_S_S_S_S_S_S_S_S_S_Pii_param_19,
	.param .u64 .ptr .align 1 _Z25rk45_gsl_gpu_evolve_applyPdS_S_ddddjS_S_S_S_S_S_S_S_S_S_S_S_S_Pii_param_20,
	.param .u64 .ptr .align 1 _Z25rk45_gsl_gpu_evolve_applyPdS_S_ddddjS_S_S_S_S_S_S_S_S_S_S_S_S_Pii_param_21,
	.param .u32 _Z25rk45_gsl_gpu_evolve_applyPdS_S_ddddjS_S_S_S_S_S_S_S_S_S_S_S_S_Pii_param_22
)
{
	.local .align 16 .b8 	__local_depot0[64];
	.reg .b64 	%SP;
	.reg .b64 	%SPL;
	.reg .pred 	%p<260>;
	.reg .b32 	%r<1412>;
	.reg .b64 	%rd<677>;
	.reg .b64 	%fd<2011>;

	mov.u64 	%SPL, __local_depot0;
	cvta.local.u64 	%SP, %SPL;
	ld.param.u64 	%rd44, [_Z25rk45_gsl_gpu_evolve_applyPdS_S_ddddjS_S_S_S_S_S_S_S_S_S_S_S_S_Pii_param_0];
	ld.param.u64 	%rd45, [_Z25rk45_gsl_gpu_evolve_applyPdS_S_ddddjS_S_S_S_S_S_S_S_S_S_S_S_S_Pii_param_1];
	ld.param.u64 	%rd46, [_Z25rk45_gsl_gpu_evolve_applyPdS_S_ddddjS_S_S_S_S_S_S_S_S_S_S_S_S_Pii_param_2];
	ld.param.f64 	%fd135, [_Z25rk45_gsl_gpu_evolve_applyPdS_S_ddddjS_S_S_S_S_S_S_S_S_S_S_S_S_Pii_param_3];
	ld.param.f64 	%fd136, [_Z25rk45_gsl_gpu_evolve_applyPdS_S_ddddjS_S_S_S_S_S_S_S_S_S_S_S_S_Pii_param_4];
	ld.param.f64 	%fd137, [_Z25rk45_gsl_gpu_evolve_applyPdS_S_ddddjS_S_S_S_S_S_S_S_S_S_S_S_S_Pii_param_5];
	ld.param.f64 	%fd138, [_Z25rk45_gsl_gpu_evolve_applyPdS_S_ddddjS_S_S_S_S_S_S_S_S_S_S_S_S_Pii_param_6];
	ld.param.u32 	%r206, [_Z25rk45_gsl_gpu_evolve_applyPdS_S_ddddjS_S_S_S_S_S_S_S_S_S_S_S_S_Pii_param_7];
	ld.param.u64 	%rd47, [_Z25rk45_gsl_gpu_evolve_applyPdS_S_ddddjS_S_S_S_S_S_S_S_S_S_S_S_S_Pii_param_8];
	ld.param.u64 	%rd48, [_Z25rk45_gsl_gpu_evolve_applyPdS_S_ddddjS_S_S_S_S_S_S_S_S_S_S_S_S_Pii_param_9];
	ld.param.u64 	%rd49, [_Z25rk45_gsl_gpu_evolve_applyPdS_S_ddddjS_S_S_S_S_S_S_S_S_S_S_S_S_Pii_param_10];
	ld.param.u64 	%rd50, [_Z25rk45_gsl_gpu_evolve_applyPdS_S_ddddjS_S_S_S_S_S_S_S_S_S_S_S_S_Pii_param_11];
	ld.param.u64 	%rd51, [_Z25rk45_gsl_gpu_evolve_applyPdS_S_ddddjS_S_S_S_S_S_S_S_S_S_S_S_S_Pii_param_12];
	ld.param.u64 	%rd52, [_Z25rk45_gsl_gpu_evolve_applyPdS_S_ddddjS_S_S_S_S_S_S_S_S_S_S_S_S_Pii_param_13];
	ld.param.u64 	%rd53, [_Z25rk45_gsl_gpu_evolve_applyPdS_S_ddddjS_S_S_S_S_S_S_S_S_S_S_S_S_Pii_param_14];
	ld.param.u64 	%rd54, [_Z25rk45_gsl_gpu_evolve_applyPdS_S_ddddjS_S_S_S_S_S_S_S_S_S_S_S_S_Pii_param_15];
	ld.param.u64 	%rd55, [_Z25rk45_gsl_gpu_evolve_applyPdS_S_ddddjS_S_S_S_S_S_S_S_S_S_S_S_S_Pii_param_16];
	ld.param.u64 	%rd56, [_Z25rk45_gsl_gpu_evolve_applyPdS_S_ddddjS_S_S_S_S_S_S_S_S_S_S_S_S_Pii_param_17];
	ld.param.u64 	%rd57, [_Z25rk45_gsl_gpu_evolve_applyPdS_S_ddddjS_S_S_S_S_S_S_S_S_S_S_S_S_Pii_param_18];
	ld.param.u64 	%rd58, [_Z25rk45_gsl_gpu_evolve_applyPdS_S_ddddjS_S_S_S_S_S_S_S_S_S_S_S_S_Pii_param_19];
	ld.param.u64 	%rd59, [_Z25rk45_gsl_gpu_evolve_applyPdS_S_ddddjS_S_S_S_S_S_S_S_S_S_S_S_S_Pii_param_21];
	ld.param.u32 	%r207, [_Z25rk45_gsl_gpu_evolve_applyPdS_S_ddddjS_S_S_S_S_S_S_S_S_S_S_S_S_Pii_param_22];
	cvta.to.global.u64 	%rd1, %rd51;
	cvta.to.global.u64 	%rd2, %rd47;
	cvta.to.global.u64 	%rd3, %rd49;
	cvta.to.global.u64 	%rd4, %rd59;
	cvta.to.global.u64 	%rd5, %rd52;
	cvta.to.global.u64 	%rd6, %rd58;
	cvta.to.global.u64 	%rd7, %rd57;
	cvta.to.global.u64 	%rd8, %rd56;
	cvta.to.global.u64 	%rd9, %rd55;
	cvta.to.global.u64 	%rd10, %rd54;
	cvta.to.global.u64 	%rd11, %rd50;
	cvta.to.global.u64 	%rd12, %rd53;
	cvta.to.global.u64 	%rd13, %rd48;
	cvta.to.global.u64 	%rd14, %rd45;
	cvta.to.global.u64 	%rd15, %rd46;
	cvta.to.global.u64 	%rd16, %rd44;
	add.u64 	%rd60, %SP, 0;
	add.u64 	%rd17, %SPL, 0;
	add.u64 	%rd18, %SPL, 0;
	add.u64 	%rd19, %SPL, 24;
	ld.global.f64 	%fd1, [%rd16];
	ld.global.f64 	%fd1978, [%rd15];
	ld.global.f64 	%fd139, [%rd14];
	sub.f64 	%fd3, %fd139, %fd1;
	mov.u64 	%rd63, $str$19;
	cvta.global.u64 	%rd64, %rd63;
	{ // callseq 0, 0
	.param .b64 param0;
	st.param.b64 	[param0], %rd64;
	.param .b64 param1;
	st.param.b64 	[param1], 0;
	.param .b32 retval0;
	call.uni (retval0), 
	vprintf, 
	(
	param0, 
	param1
	);
	ld.param.b32 	%r208, [retval0];
	} // callseq 0
	setp.lt.s32 	%p7, %r207, 1;
	@%p7 bra 	$L__BB0_13;
	add.s32 	%r211, %r207, -1;
	and.b32  	%r1, %r207, 15;
	setp.lt.u32 	%p8, %r211, 15;
	mov.b32 	%r1317, 0;
	@%p8 bra 	$L__BB0_4;
	and.b32  	%r1317, %r207, 2147483632;
	mov.b32 	%r1322, 0;
$L__BB0_3:
	.pragma "nounroll";
	mul.wide.u32 	%rd65, %r1322, 8;
	add.s64 	%rd66, %rd13, %rd65;
	ld.global.f64 	%fd140, [%rd66];
	add.s64 	%rd67, %rd3, %rd65;
	st.global.f64 	[%rd67], %fd140;
	ld.global.f64 	%fd141, [%rd66+8];
	st.global.f64 	[%rd67+8], %fd141;
	ld.global.f64 	%fd142, [%rd66+16];
	st.global.f64 	[%rd67+16], %fd142;
	ld.global.f64 	%fd143, [%rd66+24];
	st.global.f64 	[%rd67+24], %fd143;
	ld.global.f64 	%fd144, [%rd66+32];
	st.global.f64 	[%rd67+32], %fd144;
	ld.global.f64 	%fd145, [%rd66+40];
	st.global.f64 	[%rd67+40], %fd145;
	ld.global.f64 	%fd146, [%rd66+48];
	st.global.f64 	[%rd67+48], %fd146;
	ld.global.f64 	%fd147, [%rd66+56];
	st.global.f64 	[%rd67+56], %fd147;
	ld.global.f64 	%fd148, [%rd66+64];
	st.global.f64 	[%rd67+64], %fd148;
	ld.global.f64 	%fd149, [%rd66+72];
	st.global.f64 	[%rd67+72], %fd149;
	ld.global.f64 	%fd150, [%rd66+80];
	st.global.f64 	[%rd67+80], %fd150;
	ld.global.f64 	%fd151, [%rd66+88];
	st.global.f64 	[%rd67+88], %fd151;
	ld.global.f64 	%fd152, [%rd66+96];
	st.global.f64 	[%rd67+96], %fd152;
	ld.global.f64 	%fd153, [%rd66+104];
	st.global.f64 	[%rd67+104], %fd153;
	ld.global.f64 	%fd154, [%rd66+112];
	st.global.f64 	[%rd67+112], %fd154;
	ld.global.f64 	%fd155, [%rd66+120];
	st.global.f64 	[%rd67+120], %fd155;
	add.s32 	%r1322, %r1322, 16;
	setp.eq.s32 	%p9, %r1322, %r1317;
	@%p9 bra 	$L__BB0_4;
	bra.uni 	$L__BB0_3;
$L__BB0_4:
	setp.eq.s32 	%p10, %r1, 0;
	@%p10 bra 	$L__BB0_13;
	and.b32  	%r4, %r207, 7;
	setp.lt.u32 	%p11, %r1, 8;
	@%p11 bra 	$L__BB0_7;
	mul.wide.u32 	%rd68, %r1317, 8;
	add.s64 	%rd69, %rd13, %rd68;
	ld.global.f64 	%fd156, [%rd69];
	add.s64 	%rd70, %rd3, %rd68;
	st.global.f64 	[%rd70], %fd156;
	ld.global.f64 	%fd157, [%rd69+8];
	st.global.f64 	[%rd70+8], %fd157;
	ld.global.f64 	%fd158, [%rd69+16];
	st.global.f64 	[%rd70+16], %fd158;
	ld.global.f64 	%fd159, [%rd69+24];
	st.global.f64 	[%rd70+24], %fd159;
	ld.global.f64 	%fd160, [%rd69+32];
	st.global.f64 	[%rd70+32], %fd160;
	ld.global.f64 	%fd161, [%rd69+40];
	st.global.f64 	[%rd70+40], %fd161;
	ld.global.f64 	%fd162, [%rd69+48];
	st.global.f64 	[%rd70+48], %fd162;
	ld.global.f64 	%fd163, [%rd69+56];
	st.global.f64 	[%rd70+56], %fd163;
	add.s32 	%r1317, %r1317, 8;
$L__BB0_7:
	setp.eq.s32 	%p12, %r4, 0;
	@%p12 bra 	$L__BB0_13;
	and.b32  	%r7, %r207, 3;
	setp.lt.u32 	%p13, %r4, 4;
	@%p13 bra 	$L__BB0_10;
	mul.wide.u32 	%rd71, %r1317, 8;
	add.s64 	%rd72, %rd13, %rd71;
	ld.global.f64 	%fd164, [%rd72];
	add.s64 	%rd73, %rd3, %rd71;
	st.global.f64 	[%rd73], %fd164;
	ld.global.f64 	%fd165, [%rd72+8];
	st.global.f64 	[%rd73+8], %fd165;
	ld.global.f64 	%fd166, [%rd72+16];
	st.global.f64 	[%rd73+16], %fd166;
	ld.global.f64 	%fd167, [%rd72+24];
	st.global.f64 	[%rd73+24], %fd167;
	add.s32 	%r1317, %r1317, 4;
$L__BB0_10:
	setp.eq.s32 	%p14, %r7, 0;
	@%p14 bra 	$L__BB0_13;
	mov.b32 	%r1321, 0;
$L__BB0_12:
	.pragma "nounroll";
	mul.wide.u32 	%rd74, %r1317, 8;
	add.s64 	%rd75, %rd13, %rd74;
	ld.global.f64 	%fd168, [%rd75];
	add.s64 	%rd76, %rd3, %rd74;
	st.global.f64 	[%rd76], %fd168;
	add.s32 	%r1317, %r1317, 1;
	add.s32 	%r1321, %r1321, 1;
	setp.ne.s32 	%p15, %r1321, %r7;
	@%p15 bra 	$L__BB0_12;
$L__BB0_13:
	abs.f64 	%fd4, %fd1;
	mul.f64 	%fd169, %fd1, 0d3FE45F306DC9C883;
	cvt.rni.s32.f64 	%r14, %fd169;
	cvt.rn.f64.s32 	%fd170, %r14;
	fma.rn.f64 	%fd171, %fd170, 0dBFF921FB54442D18, %fd1;
	fma.rn.f64 	%fd172, %fd170, 0dBC91A62633145C00, %fd171;
	fma.rn.f64 	%fd5, %fd170, 0dB97B839A252049C0, %fd172;
	cvt.rn.f64.u32 	%fd173, %r206;
	add.f64 	%fd174, %fd173, 0d3FF0000000000000;
	rcp.rn.f64 	%fd6, %fd174;
	{
	.reg .b32 %temp; 
	mov.b64 	{%temp, %r15}, %fd6;
	}
	shr.u32 	%r214, %r15, 20;
	and.b32  	%r215, %r214, 2047;
	add.s32 	%r216, %r215, -1012;
	mov.b64 	%rd77, %fd6;
	shl.b64 	%rd20, %rd77, %r216;
	setp.eq.s64 	%p1, %rd20, -9223372036854775808;
	cvt.rzi.f64.f64 	%fd7, %fd6;
	setp.neu.f64 	%p17, %fd6, 0d3FE0000000000000;
	and.pred  	%p2, %p17, %p1;
	setp.lt.s32 	%p18, %r15, 0;
	selp.b32 	%r16, 0, 2146435072, %p18;
	rcp.rn.f64 	%fd8, %fd173;
	{
	.reg .b32 %temp; 
	mov.b64 	{%temp, %r17}, %fd8;
	}
	cvt.rzi.f64.f64 	%fd9, %fd8;
	setp.lt.s32 	%p19, %r17, 0;
	selp.b32 	%r18, 0, 2146435072, %p19;
	add.s32 	%r19, %r207, -1;
	and.b32  	%r20, %r207, 7;
	add.s32 	%r21, %r20, -1;
	and.b32  	%r22, %r207, 3;
	add.s32 	%r23, %r22, -1;
	and.b32  	%r24, %r207, 15;
	add.s32 	%r25, %r24, -1;
	and.b32  	%r26, %r207, 2147483640;
	and.b32  	%r27, %r207, 1;
	and.b32  	%r28, %r207, 2147483644;
	and.b32  	%r29, %r207, 2147483632;
	mov.u64 	%rd78, $str$10;
	mov.u64 	%rd80, $str$11;
	mov.u64 	%rd114, $str$1;
	mov.u64 	%rd118, $str$2;
	bra.uni 	$L__BB0_24;
$L__BB0_14:
	setp.eq.s32 	%p251, %r24, 0;
	@%p251 bra 	$L__BB0_24;
	setp.lt.u32 	%p252, %r25, 7;
	@%p252 bra 	$L__BB0_17;
	mul.wide.u32 	%rd665, %r1324, 8;
	add.s64 	%rd666, %rd3, %rd665;
	ld.global.f64 	%fd1963, [%rd666];
	add.s64 	%rd667, %rd13, %rd665;
	st.global.f64 	[%rd667], %fd1963;
	ld.global.f64 	%fd1964, [%rd666+8];
	st.global.f64 	[%rd667+8], %fd1964;
	ld.global.f64 	%fd1965, [%rd666+16];
	st.global.f64 	[%rd667+16], %fd1965;
	ld.global.f64 	%fd1966, [%rd666+24];
	st.global.f64 	[%rd667+24], %fd1966;
	ld.global.f64 	%fd1967, [%rd666+32];
	st.global.f64 	[%rd667+32], %fd1967;
	ld.global.f64 	%fd1968, [%rd666+40];
	st.global.f64 	[%rd667+40], %fd1968;
	ld.global.f64 	%fd1969, [%rd666+48];
	st.global.f64 	[%rd667+48], %fd1969;
	ld.global.f64 	%fd1970, [%rd666+56];
	st.global.f64 	[%rd667+56], %fd1970;
	add.s32 	%r1324, %r1324, 8;
$L__BB0_17:
	setp.eq.s32 	%p253, %r20, 0;
	@%p253 bra 	$L__BB0_24;
	setp.lt.u32 	%p254, %r21, 3;
	@%p254 bra 	$L__BB0_20;
	mul.wide.u32 	%rd668, %r1324, 8;
	add.s64 	%rd669, %rd3, %rd668;
	ld.global.f64 	%fd1971, [%rd669];
	add.s64 	%rd670, %rd13, %rd668;
	st.global.f64 	[%rd670], %fd1971;
	ld.global.f64 	%fd1972, [%rd669+8];
	st.global.f64 	[%rd670+8], %fd1972;
	ld.global.f64 	%fd1973, [%rd669+16];
	st.global.f64 	[%rd670+16], %fd1973;
	ld.global.f64 	%fd1974, [%rd669+24];
	st.global.f64 	[%rd670+24], %fd1974;
	add.s32 	%r1324, %r1324, 4;
$L__BB0_20:
	setp.eq.s32 	%p255, %r22, 0;
	@%p255 bra 	$L__BB0_24;
	setp.eq.s32 	%p256, %r22, 1;
	mul.wide.u32 	%rd671, %r1324, 8;
	add.s64 	%rd21, %rd3, %rd671;
	ld.global.f64 	%fd1975, [%rd21];
	add.s64 	%rd22, %rd13, %rd671;
	st.global.f64 	[%rd22], %fd1975;
	@%p256 bra 	$L__BB0_24;
	setp.eq.s32 	%p257, %r22, 2;
	ld.global.f64 	%fd1976, [%rd21+8];
	st.global.f64 	[%rd22+8], %fd1976;
	@%p257 bra 	$L__BB0_24;
	ld.global.f64 	%fd1977, [%rd21+16];
	st.global.f64 	[%rd22+16], %fd1977;
$L__BB0_24:
	setp.ge.f64 	%p21, %fd3, 0d0000000000000000;
	setp.gt.f64 	%p22, %fd1978, %fd3;
	and.pred  	%p23, %p21, %p22;
	mov.pred 	%p258, -1;
	@%p23 bra 	$L__BB0_26;
	setp.lt.f64 	%p24, %fd3, 0d0000000000000000;
	setp.lt.f64 	%p25, %fd1978, %fd3;
	and.pred  	%p258, %p24, %p25;
$L__BB0_26:
	setp.lt.s32 	%p26, %r207, 1;
	selp.f64 	%fd2010, %fd3, %fd1978, %p258;
	cvta.global.u64 	%rd79, %rd78;
	{ // callseq 1, 0
	.param .b64 param0;
	st.param.b64 	[param0], %rd79;
	.param .b64 param1;
	st.param.b64 	[param1], 0;
	.param .b32 retval0;
	call.uni (retval0), 
	vprintf, 
	(
	param0, 
	param1
	);
	ld.param.b32 	%r217, [retval0];
	} // callseq 1
	st.local.v2.f64 	[%rd18], {%fd1, %fd2010};
	cvta.global.u64 	%rd81, %rd80;
	{ // callseq 2, 0
	.param .b64 param0;
	st.param.b64 	[param0], %rd81;
	.param .b64 param1;
	st.param.b64 	[param1], %rd60;
	.param .b32 retval0;
	call.uni (retval0), 
	vprintf, 
	(
	param0, 
	param1
	);
	ld.param.b32 	%r219, [retval0];
	} // callseq 2
	@%p26 bra 	$L__BB0_38;
	setp.lt.u32 	%p27, %r19, 7;
	mov.b32 	%r1328, 0;
	@%p27 bra 	$L__BB0_30;
	add.s64 	%rd674, %rd13, 32;
	add.s64 	%rd673, %rd1, 32;
	add.s64 	%rd672, %rd5, 32;
	mov.b32 	%r1326, 0;
$L__BB0_29:
	.pragma "nounroll";
	ld.global.f64 	%fd175, [%rd674+-32];
	st.local.u32 	[%rd18], %r1326;
	st.local.f64 	[%rd18+8], %fd175;
	mov.u64 	%rd83, $str$1;
	cvta.global.u64 	%rd84, %rd83;
	add.u64 	%rd85, %SP, 0;
	{ // callseq 3, 0
	.param .b64 param0;
	st.param.b64 	[param0], %rd84;
	.param .b64 param1;
	st.param.b64 	[param1], %rd85;
	.param .b32 retval0;
	call.uni (retval0), 
	vprintf, 
	(
	param0, 
	param1
	);
	ld.param.b32 	%r223, [retval0];
	} // callseq 3
	ld.global.f64 	%fd176, [%rd673+-32];
	st.local.u32 	[%rd18], %r1326;
	st.local.f64 	[%rd18+8], %fd176;
	mov.u64 	%rd86, $str$2;
	cvta.global.u64 	%rd87, %rd86;
	{ // callseq 4, 0
	.param .b64 param0;
	st.param.b64 	[param0], %rd87;
	.param .b64 param1;
	st.param.b64 	[param1], %rd85;
	.param .b32 retval0;
	call.uni (retval0), 
	vprintf, 
	(
	param0, 
	param1
	);
	ld.param.b32 	%r225, [retval0];
	} // callseq 4
	ld.global.f64 	%fd177, [%rd672+-32];
	st.local.u32 	[%rd18], %r1326;
	st.local.f64 	[%rd18+8], %fd177;
	mov.u64 	%rd88, $str$3;
	cvta.global.u64 	%rd89, %rd88;
	{ // callseq 5, 0
	.param .b64 param0;
	st.param.b64 	[param0], %rd89;
	.param .b64 param1;
	st.param.b64 	[param1], %rd85;
	.param .b32 retval0;
	call.uni (retval0), 
	vprintf, 
	(
	param0, 
	param1
	);
	ld.param.b32 	%r227, [retval0];
	} // callseq 5
	ld.global.f64 	%fd178, [%rd674+-24];
	add.s32 	%r229, %r1326, 1;
	st.local.u32 	[%rd18], %r229;
	st.local.f64 	[%rd18+8], %fd178;
	{ // callseq 6, 0
	.param .b64 param0;
	st.param.b64 	[param0], %rd84;
	.param .b64 param1;
	st.param.b64 	[param1], %rd85;
	.param .b32 retval0;
	call.uni (retval0), 
	vprintf, 
	(
	param0, 
	param1
	);
	ld.param.b32 	%r230, [retval0];
	} // callseq 6
	ld.global.f64 	%fd179, [%rd673+-24];
	st.local.u32 	[%rd18], %r229;
	st.local.f64 	[%rd18+8], %fd179;
	{ // callseq 7, 0
	.param .b64 param0;
	st.param.b64 	[param0], %rd87;
	.param .b64 param1;
	st.param.b64 	[param1], %rd85;
	.param .b32 retval0;
	call.uni (retval0), 
	vprintf, 
	(
	param0, 
	param1
	);
	ld.param.b32 	%r232, [retval0];
	} // callseq 7
	ld.global.f64 	%fd180, [%rd672+-24];
	st.local.u32 	[%rd18], %r229;
	st.local.f64 	[%rd18+8], %fd180;
	{ // callseq 8, 0
	.param .b64 param0;
	st.param.b64 	[param0], %rd89;
	.param .b64 param1;
	st.param.b64 	[param1], %rd85;
	.param .b32 retval0;
	call.uni (retval0), 
	vprintf, 
	(
	param0, 
	param1
	);
	ld.param.b32 	%r234, [retval0];
	} // callseq 8
	ld.global.f64 	%fd181, [%rd674+-16];
	add.s32 	%r236, %r1326, 2;
	st.local.u32 	[%rd18], %r236;
	st.local.f64 	[%rd18+8], %fd181;
	{ // callseq 9, 0
	.param .b64 param0;
	st.param.b64 	[param0], %rd84;
	.param .b64 param1;
	st.param.b64 	[param1], %rd85;
	.param .b32 retval0;
	call.uni (retval0), 
	vprintf, 
	(
	param0, 
	param1
	);
	ld.param.b32 	%r237, [retval0];
	} // callseq 9
	ld.global.f64 	%fd182, [%rd673+-16];
	st.local.u32 	[%rd18], %r236;
	st.local.f64 	[%rd18+8], %fd182;
	{ // callseq 10, 0
	.param .b64 param0;
	st.param.b64 	[param0], %rd87;
	.param .b64 param1;
	st.param.b64 	[param1], %rd85;
	.param .b32 retval0;
	call.uni (retval0), 
	vprintf, 
	(
	param0, 
	param1
	);
	ld.param.b32 	%r239, [retval0];
	} // callseq 10
	ld.global.f64 	%fd183, [%rd672+-16];
	st.local.u32 	[%rd18], %r236;
	st.local.f64 	[%rd18+8], %fd183;
	{ // callseq 11, 0
	.param .b64 param0;
	st.param.b64 	[param0], %rd89;
	.param .b64 param1;
	st.param.b64 	[param1], %rd85;
	.param .b32 retval0;
	call.uni (retval0), 
	vprintf, 
	(
	param0, 
	param1
	);
	ld.param.b32 	%r241, [retval0];
	} // callseq 11
	ld.global.f64 	%fd184, [%rd674+-8];
	add.s32 	%r243, %r1326, 3;
	st.local.u32 	[%rd18], %r243;
	st.local.f64 	[%rd18+8], %fd184;
	{ // callseq 12, 0
	.param .b64 param0;
	st.param.b64 	[param0], %rd84;
	.param .b64 param1;
	st.param.b64 	[param1], %rd85;
	.param .b32 retval0;
	call.uni (retval0), 
	vprintf, 
	(
	param0, 
	param1
	);
	ld.param.b32 	%r244, [retval0];
	} // callseq 12
	ld.global.f64 	%fd185, [%rd673+-8];
	st.local.u32 	[%rd18], %r243;
	st.local.f64 	[%rd18+8], %fd185;
	{ // callseq 13, 0
	.param .b64 param0;
	st.param.b64 	[param0], %rd87;
	.param .b64 param1;
	st.param.b64 	[param1], %rd85;
	.param .b32 retval0;
	call.uni (retval0), 
	vprintf, 
	(
	param0, 
	param1
	);
	ld.param.b32 	%r246, [retval0];
	} // callseq 13
	ld.global.f64 	%fd186, [%rd672+-8];
	st.local.u32 	[%rd18], %r243;
	st.local.f64 	[%rd18+8], %fd186;
	{ // callseq 14, 0
	.param .b64 param0;
	st.param.b64 	[param0], %rd89;
	.param .b64 param1;
	st.param.b64 	[param1], %rd85;
	.param .b32 retval0;
	call.uni (retval0), 
	vprintf, 
	(
	param0, 
	param1
	);
	ld.param.b32 	%r248, [retval0];
	} // callseq 14
	ld.global.f64 	%fd187, [%rd674];
	add.s32 	%r250, %r1326, 4;
	st.local.u32 	[%rd18], %r250;
	st.local.f64 	[%rd18+8], %fd187;
	{ // callseq 15, 0
	.param .b64 param0;
	st.param.b64 	[param0], %rd84;
	.param .b64 param1;
	st.param.b64 	[param1], %rd85;
	.param .b32 retval0;
	call.uni (retval0), 
	vprintf, 
	(
	param0, 
	param1
	);
	ld.param.b32 	%r251, [retval0];
	} // callseq 15
	ld.global.f64 	%fd188, [%rd673];
	st.local.u32 	[%rd18], %r250;
	st.local.f64 	[%rd18+8], %fd188;
	{ // callseq 16, 0
	.param .b64 param0;
	st.param.b64 	[param0], %rd87;
	.param .b64 param1;
	st.param.b64 	[param1], %rd85;
	.param .b32 retval0;
	call.uni (retval0), 
	vprintf, 
	(
	param0, 
	param1
	);
	ld.param.b32 	%r253, [retval0];
	} // callseq 16
	ld.global.f64 	%fd189, [%rd672];
	st.local.u32 	[%rd18], %r250;
	st.local.f64 	[%rd18+8], %fd189;
	{ // callseq 17, 0
	.param .b64 param0;
	st.param.b64 	[param0], %rd89;
	.param .b64 param1;
	st.param.b64 	[param1], %rd85;
	.param .b32 retval0;
	call.uni (retval0), 
	vprintf, 
	(
	param0, 
	param1
	);
	ld.param.b32 	%r255, [retval0];
	} // callseq 17
	ld.global.f64 	%fd190, [%rd674+8];
	add.s32 	%r257, %r1326, 5;
	st.local.u32 	[%rd18], %r257;
	st.local.f64 	[%rd18+8], %fd190;
	{ // callseq 18, 0
	.param .b64 param0;
	st.param.b64 	[param0], %rd84;
	.param .b64 param1;
	st.param.b64 	[param1], %rd85;
	.param .b32 retval0;
	call.uni (retval0), 
	vprintf, 
	(
	param0, 
	param1
	);
	ld.param.b32 	%r258, [retval0];
	} // callseq 18
	ld.global.f64 	%fd191, [%rd673+8];
	st.local.u32 	[%rd18], %r257;
	st.local.f64 	[%rd18+8], %fd191;
	{ // callseq 19, 0
	.param .b64 param0;
	st.param.b64 	[param0], %rd87;
	.param .b64 param1;
	st.param.b64 	[param1], %rd85;
	.param .b32 retval0;
	call.uni (retval0), 
	vprintf, 
	(
	param0, 
	param1
	);
	ld.param.b32 	%r260, [retval0];
	} // callseq 19
	ld.global.f64 	%fd192, [%rd672+8];
	st.local.u32 	[%rd18], %r257;
	st.local.f64 	[%rd18+8], %fd192;
	{ // callseq 20, 0
	.param .b64 param0;
	st.param.b64 	[param0], %rd89;
	.param .b64 param1;
	st.param.b64 	[param1], %rd85;
	.param .b32 retval0;
	call.uni (retval0), 
	vprintf, 
	(
	param0, 
	param1
	);
	ld.param.b32 	%r262, [retval0];
	} // callseq 20
	ld.global.f64 	%fd193, [%rd674+16];
	add.s32 	%r264, %r1326, 6;
	st.local.u32 	[%rd18], %r264;
	st.local.f64 	[%rd18+8], %fd193;
	{ // callseq 21, 0
	.param .b64 param0;
	st.param.b64 	[param0], %rd84;
	.param .b64 param1;
	st.param.b64 	[param1], %rd85;
	.param .b32 retval0;
	call.uni (retval0), 
	vprintf, 
	(
	param0, 
	param1
	);
	ld.param.b32 	%r265, [retval0];
	} // callseq 21
	ld.global.f64 	%fd194, [%rd673+16];
	st.local.u32 	[%rd18], %r264;
	st.local.f64 	[%rd18+8], %fd194;
	{ // callseq 22, 0
	.param .b64 param0;
	st.param.b64 	[param0], %rd87;
	.param .b64 param1;
	st.param.b64 	[param1], %rd85;
	.param .b32 retval0;
	call.uni (retval0), 
	vprintf, 
	(
	param0, 
	param1
	);
	ld.param.b32 	%r267, [retval0];
	} // callseq 22
	ld.global.f64 	%fd195, [%rd672+16];
	st.local.u32 	[%rd18], %r264;
	st.local.f64 	[%rd18+8], %fd195;
	{ // callseq 23, 0
	.param .b64 param0;
	st.param.b64 	[param0], %rd89;
	.param .b64 param1;
	st.param.b64 	[param1], %rd85;
	.param .b32 retval0;
	call.uni (retval0), 
	vprintf, 
	(
	param0, 
	param1
	);
	ld.param.b32 	%r269, [retval0];
	} // callseq 23
	ld.global.f64 	%fd196, [%rd674+24];
	add.s32 	%r271, %r1326, 7;
	st.local.u32 	[%rd18], %r271;
	st.local.f64 	[%rd18+8], %fd196;
	{ // callseq 24, 0
	.param .b64 param0;
	st.param.b64 	[param0], %rd84;
	.param .b64 param1;
	st.param.b64 	[param1], %rd85;
	.param .b32 retval0;
	call.uni (retval0), 
	vprintf, 
	(
	param0, 
	param1
	);
	ld.param.b32 	%r272, [retval0];
	} // callseq 24
	ld.global.f64 	%fd197, [%rd673+24];
	st.local.u32 	[%rd18], %r271;
	st.local.f64 	[%rd18+8], %fd197;
	{ // callseq 25, 0
	.param .b64 param0;
	st.param.b64 	[param0], %rd87;
	.param .b64 param1;
	st.param.b64 	[param1], %rd85;
	.param .b32 retval0;
	call.uni (retval0), 
	vprintf, 
	(
	param0, 
	param1
	);
	ld.param.b32 	%r274, [retval0];
	} // callseq 25
	ld.global.f64 	%fd198, [%rd672+24];
	st.local.u32 	[%rd18], %r271;
	st.local.f64 	[%rd18+8], %fd198;
	{ // callseq 26, 0
	.param .b64 param0;
	st.param.b64 	[param0], %rd89;
	.param .b64 param1;
	st.param.b64 	[param1], %rd85;
	.param .b32 retval0;
	call.uni (retval0), 
	vprintf, 
	(
	param0, 
	param1
	);
	ld.param.b32 	%r276, [retval0];
	} // callseq 26
	add.s64 	%rd674, %rd674, 64;
	add.s64 	%rd673, %rd673, 64;
	add.s64 	%rd672, %rd672, 64;
	add.s32 	%r1326, %r1326, 8;
	setp.ne.s32 	%p28, %r1326, %r26;
	mov.u32 	%r1328, %r26;
	@%p28 bra 	$L__BB0_29;
$L__BB0_30:
	setp.eq.s32 	%p29, %r20, 0;
	@%p29 bra 	$L__BB0_38;
	setp.lt.u32 	%p30, %r21, 3;
	@%p30 bra 	$L__BB0_33;
	mul.wide.u32 	%rd90, %r1328, 8;
	add.s64 	%rd91, %rd13, %rd90;
	ld.global.f64 	%fd199, [%rd91];
	st.local.u32 	[%rd18], %r1328;
	st.local.f64 	[%rd18+8], %fd199;
	mov.u64 	%rd92, $str$1;
	cvta.global.u64 	%rd93, %rd92;
	add.u64 	%rd94, %SP, 0;
	{ // callseq 27, 0
	.param .b64 param0;
	st.param.b64 	[param0], %rd93;
	.param .b64 param1;
	st.param.b64 	[param1], %rd94;
	.param .b32 retval0;
	call.uni (retval0), 
	vprintf, 
	(
	param0, 
	param1
	);
	ld.param.b32 	%r278, [retval0];
	} // callseq 27
	add.s64 	%rd95, %rd1, %rd90;
	ld.global.f64 	%fd200, [%rd95];
	st.local.u32 	[%rd18], %r1328;
	st.local.f64 	[%rd18+8], %fd200;
	mov.u64 	%rd96, $str$2;
	cvta.global.u64 	%rd97, %rd96;
	{ // callseq 28, 0
	.param .b64 param0;
	st.param.b64 	[param0], %rd97;
	.param .b64 param1;
	st.param.b64 	[param1], %rd94;
	.param .b32 retval0;
	call.uni (retval0), 
	vprintf, 
	(
	param0, 
	param1
	);
	ld.param.b32 	%r280, [retval0];
	} // callseq 28
	add.s64 	%rd98, %rd5, %rd90;
	ld.global.f64 	%fd201, [%rd98];
	st.local.u32 	[%rd18], %r1328;
	st.local.f64 	[%rd18+8], %fd201;
	mov.u64 	%rd99, $str$3;
	cvta.global.u64 	%rd100, %rd99;
	{ // callseq 29, 0
	.param .b64 param0;
	st.param.b64 	[param0], %rd100;
	.param .b64 param1;
	st.param.b64 	[param1], %rd94;
	.param .b32 retval0;
	call.uni (retval0), 
	vprintf, 
	(
	param0, 
	param1
	);
	ld.param.b32 	%r282, [retval0];
	} // callseq 29
	add.s32 	%r284, %r1328, 1;
	ld.global.f64 	%fd202, [%rd91+8];
	st.local.u32 	[%rd18], %r284;
	st.local.f64 	[%rd18+8], %fd202;
	{ // callseq 30, 0
	.param .b64 param0;
	st.param.b64 	[param0], %rd93;
	.param .b64 param1;
	st.param.b64 	[param1], %rd94;
	.param .b32 retval0;
	call.uni (retval0), 
	vprintf, 
	(
	param0, 
	param1
	);
	ld.param.b32 	%r285, [retval0];
	} // callseq 30
	ld.global.f64 	%fd203, [%rd95+8];
	st.local.u32 	[%rd18], %r284;
	st.local.f64 	[%rd18+8], %fd203;
	{ // callseq 31, 0
	.param .b64 param0;
	st.param.b64 	[param0], %rd97;
	.param .b64 param1;
	st.param.b64 	[param1], %rd94;
	.param .b32 retval0;
	call.uni (retval0), 
	vprintf, 
	(
	param0, 
	param1
	);
	ld.param.b32 	%r287, [retval0];
	} // callseq 31
	ld.global.f64 	%fd204, [%rd98+8];
	st.local.u32 	[%rd18], %r284;
	st.local.f64 	[%rd18+8], %fd204;
	{ // callseq 32, 0
	.param .b64 param0;
	st.param.b64 	[param0], %rd100;
	.param .b64 param1;
	st.param.b64 	[param1], %rd94;
	.param .b32 retval0;
	call.uni (retval0), 
	vprintf, 
	(
	param0, 
	param1
	);
	ld.param.b32 	%r289, [retval0];
	} // callseq 32
	add.s32 	%r291, %r1328, 2;
	ld.global.f64 	%fd205, [%rd91+16];
	st.local.u32 	[%rd18], %r291;
	st.local.f64 	[%rd18+8], %fd205;
	{ // callseq 33, 0
	.param .b64 param0;
	st.param.b64 	[param0], %rd93;
	.param .b64 param1;
	st.param.b64 	[param1], %rd94;
	.param .b32 retval0;
	call.uni (retval0), 
	vprintf, 
	(
	param0, 
	param1
	);
	ld.param.b32 	%r292, [retval0];
	} // callseq 33
	ld.global.f64 	%fd206, [%rd95+16];
	st.local.u32 	[%rd18], %r291;
	st.local.f64 	[%rd18+8], %fd206;
	{ // callseq 34, 0
	.param .b64 param0;
	st.param.b64 	[param0], %rd97;
	.param .b64 param1;
	st.param.b64 	[param1], %rd94;
	.param .b32 retval0;
	call.uni (retval0), 
	vprintf, 
	(
	param0, 
	param1
	);
	ld.param.b32 	%r294, [retval0];
	} // callseq 34
	ld.global.f64 	%fd207, [%rd98+16];
	st.local.u32 	[%rd18], %r291;
	st.local.f64 	[%rd18+8], %fd207;
	{ // callseq 35, 0
	.param .b64 param0;
	st.param.b64 	[param0], %rd100;
	.param .b64 param1;
	st.param.b64 	[param1], %rd94;
	.param .b32 retval0;
	call.uni (retval0), 
	vprintf, 
	(
	param0, 
	param1
	);
	ld.param.b32 	%r296, [retval0];
	} // callseq 35
	add.s32 	%r298, %r1328, 3;
	ld.global.f64 	%fd208, [%rd91+24];
	st.local.u32 	[%rd18], %r298;
	st.local.f64 	[%rd18+8], %fd208;
	{ // callseq 36, 0
	.param .b64 param0;
	st.param.b64 	[param0], %rd93;
	.param .b64 param1;
	st.param.b64 	[param1], %rd94;
	.param .b32 retval0;
	call.uni (retval0), 
	vprintf, 
	(
	param0, 
	param1
	);
	ld.param.b32 	%r299, [retval0];
	} // callseq 36
	ld.global.f64 	%fd209, [%rd95+24];
	st.local.u32 	[%rd18], %r298;
	st.local.f64 	[%rd18+8], %fd209;
	{ // callseq 37, 0
	.param .b64 param0;
	st.param.b64 	[param0], %rd97;
	.param .b64 param1;
	st.param.b64 	[param1], %rd94;
	.param .b32 retval0;
	call.uni (retval0), 
	vprintf, 
	(
	param0, 
	param1
	);
	ld.param.b32 	%r301, [retval0];
	} // callseq 37
	ld.global.f64 	%fd210, [%rd98+24];
	st.local.u32 	[%rd18], %r298;
	st.local.f64 	[%rd18+8], %fd210;
	{ // callseq 38, 0
	.param .b64 param0;
	st.param.b64 	[param0], %rd100;
	.param .b64 param1;
	st.param.b64 	[param1], %rd94;
	.param .b32 retval0;
	call.uni (retval0), 
	vprintf, 
	(
	param0, 
	param1
	);
	ld.param.b32 	%r303, [retval0];
	} // callseq 38
	add.s32 	%r1328, %r1328, 4;
$L__BB0_33:
	setp.eq.s32 	%p31, %r22, 0;
	@%p31 bra 	$L__BB0_38;
	setp.eq.s32 	%p32, %r23, 0;
	@%p32 bra 	$L__BB0_36;
	mul.wide.u32 	%rd101, %r1328, 8;
	add.s64 	%rd102, %rd13, %rd101;
	ld.global.f64 	%fd211, [%rd102];
	st.local.u32 	[%rd18], %r1328;
	st.local.f64 	[%rd18+8], %fd211;
	mov.u64 	%rd103, $str$1;
	cvta.global.u64 	%rd104, %rd103;
	add.u64 	%rd105, %SP, 0;
	{ // callseq 39, 0
	.param .b64 param0;
	st.param.b64 	[param0], %rd104;
	.param .b64 param1;
	st.param.b64 	[param1], %rd105;
	.param .b32 retval0;
	call.uni (retval0), 
	vprintf, 
	(
	param0, 
	param1
	);
	ld.param.b32 	%r305, [retval0];
	} // callseq 39
	add.s64 	%rd106, %rd1, %rd101;
	ld.global.f64 	%fd212, [%rd106];
	st.local.u32 	[%rd18], %r1328;
	st.local.f64 	[%rd18+8], %fd212;
	mov.u64 	%rd107, $str$2;
	cvta.global.u64 	%rd108, %rd107;
	{ // callseq 40, 0
	.param .b64 param0;
	st.param.b64 	[param0], %rd108;
	.param .b64 param1;
	st.param.b64 	[param1], %rd105;
	.param .b32 retval0;
	call.uni (retval0), 
	vprintf, 
	(
	param0, 
	param1
	);
	ld.param.b32 	%r307, [retval0];
	} // callseq 40
	add.s64 	%rd109, %rd5, %rd101;
	ld.global.f64 	%fd213, [%rd109];
	st.local.u32 	[%rd18], %r1328;
	st.local.f64 	[%rd18+8], %fd213;
	mov.u64 	%rd110, $str$3;
	cvta.global.u64 	%rd111, %rd110;
	{ // callseq 41, 0
	.param .b64 param0;
	st.param.b64 	[param0], %rd111;
	.param .b64 param1;
	st.param.b64 	[param1], %rd105;
	.param .b32 retval0;
	call.uni (retval0), 
	vprintf, 
	(
	param0, 
	param1
	);
	ld.param.b32 	%r309, [retval0];
	} // callseq 41
	add.s32 	%r311, %r1328, 1;
	ld.global.f64 	%fd214, [%rd102+8];
	st.local.u32 	[%rd18], %r311;
	st.local.f64 	[%rd18+8], %fd214;
	{ // callseq 42, 0
	.param .b64 param0;
	st.param.b64 	[param0], %rd104;
	.param .b64 param1;
	st.param.b64 	[param1], %rd105;
	.param .b32 retval0;
	call.uni (retval0), 
	vprintf, 
	(
	param0, 
	param1
	);
	ld.param.b32 	%r312, [retval0];
	} // callseq 42
	ld.global.f64 	%fd215, [%rd106+8];
	st.local.u32 	[%rd18], %r311;
	st.local.f64 	[%rd18+8], %fd215;
	{ // callseq 43, 0
	.param .b64 param0;
	st.param.b64 	[param0], %rd108;
	.param .b64 param1;
	st.param.b64 	[param1], %rd105;
	.param .b32 retval0;
	call.uni (retval0), 
	vprintf, 
	(
	param0, 
	param1
	);
	ld.param.b32 	%r314, [retval0];
	} // callseq 43
	ld.global.f64 	%fd216, [%rd109+8];
	st.local.u32 	[%rd18], %r311;
	st.local.f64 	[%rd18+8], %fd216;
	{ // callseq 44, 0
	.param .b64 param0;
	st.param.b64 	[param0], %rd111;
	.param .b64 param1;
	st.param.b64 	[param1], %rd105;
	.param .b32 retval0;
	call.uni (retval0), 
	vprintf, 
	(
	param0, 
	param1
	);
	ld.param.b32 	%r316, [retval0];
	} // callseq 44
	add.s32 	%r1328, %r1328, 2;
$L__BB0_36:
	setp.eq.s32 	%p33, %r27, 0;
	@%p33 bra 	$L__BB0_38;
	mul.wide.u32 	%rd112, %r1328, 8;
	add.s64 	%rd113, %rd13, %rd112;
	ld.global.f64 	%fd217, [%rd113];
	st.local.u32 	[%rd18], %r1328;
	st.local.f64 	[%rd18+8], %fd217;
	cvta.global.u64 	%rd115, %rd114;
	{ // callseq 45, 0
	.param .b64 param0;
	st.param.b64 	[param0], %rd115;
	.param .b64 param1;
	st.param.b64 	[param1], %rd60;
	.param .b32 retval0;
	call.uni (retval0), 
	vprintf, 
	(
	param0, 
	param1
	);
	ld.param.b32 	%r318, [retval0];
	} // callseq 45
	add.s64 	%rd117, %rd1, %rd112;
	ld.global.f64 	%fd218, [%rd117];
	st.local.u32 	[%rd18], %r1328;
	st.local.f64 	[%rd18+8], %fd218;
	cvta.global.u64 	%rd119, %rd118;
	{ // callseq 46, 0
	.param .b64 param0;
	st.param.b64 	[param0], %rd119;
	.param .b64 param1;
	st.param.b64 	[param1], %rd60;
	.param .b32 retval0;
	call.uni (retval0), 
	vprintf, 
	(
	param0, 
	param1
	);
	ld.param.b32 	%r320, [retval0];
	} // callseq 46
	add.s64 	%rd120, %rd5, %rd112;
	ld.global.f64 	%fd219, [%rd120];
	st.local.u32 	[%rd18], %r1328;
	st.local.f64 	[%rd18+8], %fd219;
	mov.u64 	%rd121, $str$3;
	cvta.global.u64 	%rd122, %rd121;
	{ // callseq 47, 0
	.param .b64 param0;
	st.param.b64 	[param0], %rd122;
	.param .b64 param1;
	st.param.b64 	[param1], %rd60;
	.param .b32 retval0;
	call.uni (retval0), 
	vprintf, 
	(
	param0, 
	param1
	);
	ld.param.b32 	%r322, [retval0];
	} // callseq 47
$L__BB0_38:
	ld.global.f64 	%fd12, [%rd13+8];
	st.global.f64 	[%rd12], %fd12;
	ld.global.f64 	%fd13, [%rd13];
	abs.f64 	%fd14, %fd13;
	setp.neu.f64 	%p34, %fd14, 0d7FF0000000000000;
	@%p34 bra 	$L__BB0_40;
	mov.f64 	%fd225, 0d0000000000000000;
	mul.rn.f64 	%fd1979, %fd13, %fd225;
	mov.b32 	%r1330, 0;
	bra.uni 	$L__BB0_42;
$L__BB0_40:
	mul.f64 	%fd220, %fd13, 0d3FE45F306DC9C883;
	cvt.rni.s32.f64 	%r1330, %fd220;
	cvt.rn.f64.s32 	%fd221, %r1330;
	fma.rn.f64 	%fd222, %fd221, 0dBFF921FB54442D18, %fd13;
	fma.rn.f64 	%fd223, %fd221, 0dBC91A62633145C00, %fd222;
	fma.rn.f64 	%fd1979, %fd221, 0dB97B839A252049C0, %fd223;
	setp.ltu.f64 	%p35, %fd14, 0d41E0000000000000;
	@%p35 bra 	$L__BB0_42;
	{ // callseq 48, 0
	.param .b64 param0;
	st.param.f64 	[param0], %fd13;
	.param .align 16 .b8 retval0[16];
	call.uni (retval0), 
	__internal_trig_reduction_slowpathd, 
	(
	param0
	);
	ld.param.f64 	%fd1979, [retval0];
	ld.param.b32 	%r1330, [retval0+8];
	} // callseq 48
$L__BB0_42:
	mov.f64 	%fd226, 0d0000000000000000;
	mul.rn.f64 	%fd1981, %fd1, %fd226;
	setp.eq.f64 	%p36, %fd4, 0d7FF0000000000000;
	shl.b32 	%r327, %r1330, 6;
	cvt.u64.u32 	%rd123, %r327;
	and.b64  	%rd124, %rd123, 64;
	mov.u64 	%rd125, __cudart_sin_cos_coeffs;
	add.s64 	%rd126, %rd125, %rd124;
	mul.rn.f64 	%fd227, %fd1979, %fd1979;
	and.b32  	%r328, %r1330, 1;
	setp.eq.b32 	%p37, %r328, 1;
	selp.f64 	%fd228, 0dBDA8FF8320FD8164, 0d3DE5DB65F9785EBA, %p37;
	ld.global.nc.v2.f64 	{%fd229, %fd230}, [%rd126];
	fma.rn.f64 	%fd231, %fd228, %fd227, %fd229;
	fma.rn.f64 	%fd232, %fd231, %fd227, %fd230;
	ld.global.nc.v2.f64 	{%fd233, %fd234}, [%rd126+16];
	fma.rn.f64 	%fd235, %fd232, %fd227, %fd233;
	fma.rn.f64 	%fd236, %fd235, %fd227, %fd234;
	ld.global.nc.v2.f64 	{%fd237, %fd238}, [%rd126+32];
	fma.rn.f64 	%fd239, %fd236, %fd227, %fd237;
	fma.rn.f64 	%fd240, %fd239, %fd227, %fd238;
	fma.rn.f64 	%fd241, %fd240, %fd1979, %fd1979;
	fma.rn.f64 	%fd242, %fd240, %fd227, 0d3FF0000000000000;
	selp.f64 	%fd243, %fd242, %fd241, %p37;
	and.b32  	%r329, %r1330, 2;
	setp.eq.s32 	%p38, %r329, 0;
	sub.f64 	%fd244, %fd226, %fd243;
	selp.f64 	%fd20, %fd243, %fd244, %p38;
	mov.b32 	%r1332, 1;
	@%p36 bra 	$L__BB0_46;
	setp.ltu.f64 	%p39, %fd4, 0d41E0000000000000;
	mov.f64 	%fd1981, %fd5;
	mov.u32 	%r1331, %r14;
	@%p39 bra 	$L__BB0_45;
	{ // callseq 49, 0
	.param .b64 param0;
	st.param.f64 	[param0], %fd1;
	.param .align 16 .b8 retval0[16];
	call.uni (retval0), 
	__internal_trig_reduction_slowpathd, 
	(
	param0
	);
	ld.param.f64 	%fd1981, [retval0];
	ld.param.b32 	%r1331, [retval0+8];
	} // callseq 49
$L__BB0_45:
	add.s32 	%r1332, %r1331, 1;
$L__BB0_46:
	setp.lt.s32 	%p40, %r207, 1;
	shl.b32 	%r331, %r1332, 6;
	cvt.u64.u32 	%rd127, %r331;
	and.b64  	%rd128, %rd127, 64;
	add.s64 	%rd130, %rd125, %rd128;
	mul.rn.f64 	%fd246, %fd1981, %fd1981;
	and.b32  	%r332, %r1332, 1;
	setp.eq.b32 	%p41, %r332, 1;
	selp.f64 	%fd247, 0dBDA8FF8320FD8164, 0d3DE5DB65F9785EBA, %p41;
	ld.global.nc.v2.f64 	{%fd248, %fd249}, [%rd130];
	fma.rn.f64 	%fd250, %fd247, %fd246, %fd248;
	fma.rn.f64 	%fd251, %fd250, %fd246, %fd249;
	ld.global.nc.v2.f64 	{%fd252, %fd253}, [%rd130+16];
	fma.rn.f64 	%fd254, %fd251, %fd246, %fd252;
	fma.rn.f64 	%fd255, %fd254, %fd246, %fd253;
	ld.global.nc.v2.f64 	{%fd256, %fd257}, [%rd130+32];
	fma.rn.f64 	%fd258, %fd255, %fd246, %fd256;
	fma.rn.f64 	%fd259, %fd258, %fd246, %fd257;
	fma.rn.f64 	%fd260, %fd259, %fd1981, %fd1981;
	fma.rn.f64 	%fd261, %fd259, %fd246, 0d3FF0000000000000;
	selp.f64 	%fd262, %fd261, %fd260, %p41;
	and.b32  	%r333, %r1332, 2;
	setp.eq.s32 	%p42, %r333, 0;
	mov.f64 	%fd263, 0d0000000000000000;
	sub.f64 	%fd264, %fd263, %fd262;
	selp.f64 	%fd265, %fd262, %fd264, %p42;
	mul.f64 	%fd266, %fd265, 0d3FE0000000000000;
	mul.f64 	%fd267, %fd12, 0d3FE0000000000000;
	sub.f64 	%fd268, %fd266, %fd267;
	div.rn.f64 	%fd269, %fd268, 0d4034CCCCCCCCCCCD;
	fma.rn.f64 	%fd270, %fd20, 0d40139EB851EB851F, %fd269;
	st.global.f64 	[%rd12+8], %fd270;
	@%p40 bra 	$L__BB0_58;
	setp.lt.u32 	%p43, %r19, 7;
	mul.f64 	%fd24, %fd2010, 0d3FD0000000000000;
	mov.b32 	%r1335, 0;
	@%p43 bra 	$L__BB0_50;
	mov.b32 	%r1333, 0;
$L__BB0_49:
	.pragma "nounroll";
	mul.wide.u32 	%rd131, %r1333, 8;
	add.s64 	%rd132, %rd12, %rd131;
	ld.global.f64 	%fd271, [%rd132];
	st.local.u32 	[%rd18], %r1333;
	st.local.f64 	[%rd18+8], %fd271;
	mov.u64 	%rd133, $str$12;
	cvta.global.u64 	%rd134, %rd133;
	add.u64 	%rd135, %SP, 0;
	{ // callseq 50, 0
	.param .b64 param0;
	st.param.b64 	[param0], %rd134;
	.param .b64 param1;
	st.param.b64 	[param1], %rd135;
	.param .b32 retval0;
	call.uni (retval0), 
	vprintf, 
	(
	param0, 
	param1
	);
	ld.param.b32 	%r336, [retval0];
	} // callseq 50
	add.s64 	%rd136, %rd13, %rd131;
	ld.global.f64 	%fd272, [%rd136];
	ld.global.f64 	%fd273, [%rd132];
	fma.rn.f64 	%fd274, %fd24, %fd273, %fd272;
	add.s64 	%rd137, %rd11, %rd131;
	st.global.f64 	[%rd137], %fd274;
	add.s32 	%r338, %r1333, 1;
	ld.global.f64 	%fd275, [%rd132+8];
	st.local.u32 	[%rd18], %r338;
	st.local.f64 	[%rd18+8], %fd275;
	{ // callseq 51, 0
	.param .b64 param0;
	st.param.b64 	[param0], %rd134;
	.param .b64 param1;
	st.param.b64 	[param1], %rd135;
	.param .b32 retval0;
	call.uni (retval0), 
	vprintf, 
	(
	param0, 
	param1
	);
	ld.param.b32 	%r339, [retval0];
	} // callseq 51
	ld.global.f64 	%fd276, [%rd136+8];
	ld.global.f64 	%fd277, [%rd132+8];
	fma.rn.f64 	%fd278, %fd24, %fd277, %fd276;
	st.global.f64 	[%rd137+8], %fd278;
	add.s32 	%r341, %r1333, 2;
	ld.global.f64 	%fd279, [%rd132+16];
	st.local.u32 	[%rd18], %r341;
	st.local.f64 	[%rd18+8], %fd279;
	{ // callseq 52, 0
	.param .b64 param0;
	st.param.b64 	[param0], %rd134;
	.param .b64 param1;
	st.param.b64 	[param1], %rd135;
	.param .b32 retval0;
	call.uni (retval0), 
	vprintf, 
	(
	param0, 
	param1
	);
	ld.param.b32 	%r342, [retval0];
	} // callseq 52
	ld.global.f64 	%fd280, [%rd136+16];
	ld.global.f64 	%fd281, [%rd132+16];
	fma.rn.f64 	%fd282, %fd24, %fd281, %fd280;
	st.global.f64 	[%rd137+16], %fd282;
	add.s32 	%r344, %r1333, 3;
	ld.global.f64 	%fd283, [%rd132+24];
	st.local.u32 	[%rd18], %r344;
	st.local.f64 	[%rd18+8], %fd283;
	{ // callseq 53, 0
	.param .b64 param0;
	st.param.b64 	[param0], %rd134;
	.param .b64 param1;
	st.param.b64 	[param1], %rd135;
	.param .b32 retval0;
	call.uni (retval0), 
	vprintf, 
	(
	param0, 
	param1
	);
	ld.param.b32 	%r345, [retval0];
	} // callseq 53
	ld.global.f64 	%fd284, [%rd136+24];
	ld.global.f64 	%fd285, [%rd132+24];
	fma.rn.f64 	%fd286, %fd24, %fd285, %fd284;
	st.global.f64 	[%rd137+24], %fd286;
	add.s32 	%r347, %r1333, 4;
	ld.global.f64 	%fd287, [%rd132+32];
	st.local.u32 	[%rd18], %r347;
	st.local.f64 	[%rd18+8], %fd287;
	{ // callseq 54, 0
	.param .b64 param0;
	st.param.b64 	[param0], %rd134;
	.param .b64 param1;
	st.param.b64 	[param1], %rd135;
	.param .b32 retval0;
	call.uni (retval0), 
	vprintf, 
	(
	param0, 
	param1
	);
	ld.param.b32 	%r348, [retval0];
	} // callseq 54
	ld.global.f64 	%fd288, [%rd136+32];
	ld.global.f64 	%fd289, [%rd132+32];
	fma.rn.f64 	%fd290, %fd24, %fd289, %fd288;
	st.global.f64 	[%rd137+32], %fd290;
	add.s32 	%r350, %r1333, 5;
	ld.global.f64 	%fd291, [%rd132+40];
	st.local.u32 	[%rd18], %r350;
	st.local.f64 	[%rd18+8], %fd291;
	{ // callseq 55, 0
	.param .b64 param0;
	st.param.b64 	[param0], %rd134;
	.param .b64 param1;
	st.param.b64 	[param1], %rd135;
	.param .b32 retval0;
	call.uni (retval0), 
	vprintf, 
	(
	param0, 
	param1
	);
	ld.param.b32 	%r351, [retval0];
	} // callseq 55
	ld.global.f64 	%fd292, [%rd136+40];
	ld.global.f64 	%fd293, [%rd132+40];
	fma.rn.f64 	%fd294, %fd24, %fd293, %fd292;
	st.global.f64 	[%rd137+40], %fd294;
	add.s32 	%r353, %r1333, 6;
	ld.global.f64 	%fd295, [%rd132+48];
	st.local.u32 	[%rd18], %r353;
	st.local.f64 	[%rd18+8], %fd295;
	{ // callseq 56, 0
	.param .b64 param0;
	st.param.b64 	[param0], %rd134;
	.param .b64 param1;
	st.param.b64 	[param1], %rd135;
	.param .b32 retval0;
	call.uni (retval0), 
	vprintf, 
	(
	param0, 
	param1
	);
	ld.param.b32 	%r354, [retval0];
	} // callseq 56
	ld.global.f64 	%fd296, [%rd136+48];
	ld.global.f64 	%fd297, [%rd132+48];
	fma.rn.f64 	%fd298, %fd24, %fd297, %fd296;
	st.global.f64 	[%rd137+48], %fd298;
	add.s32 	%r356, %r1333, 7;
	ld.global.f64 	%fd299, [%rd132+56];
	st.local.u32 	[%rd18], %r356;
	st.local.f64 	[%rd18+8], %fd299;
	{ // callseq 57, 0
	.param .b64 param0;
	st.param.b64 	[param0], %rd134;
	.param .b64 param1;
	st.param.b64 	[param1], %rd135;
	.param .b32 retval0;
	call.uni (retval0), 
	vprintf, 
	(
	param0, 
	param1
	);
	ld.param.b32 	%r357, [retval0];
	} // callseq 57
	ld.global.f64 	%fd300, [%rd136+56];
	ld.global.f64 	%fd301, [%rd132+56];
	fma.rn.f64 	%fd302, %fd24, %fd301, %fd300;
	st.global.f64 	[%rd137+56], %fd302;
	add.s32 	%r1333, %r1333, 8;
	setp.ne.s32 	%p44, %r1333, %r26;
	mov.u32 	%r1335, %r26;
	@%p44 bra 	$L__BB0_49;
$L__BB0_50:
	setp.eq.s32 	%p45, %r20, 0;
	@%p45 bra 	$L__BB0_58;
	setp.lt.u32 	%p46, %r21, 3;
	@%p46 bra 	$L__BB0_53;
	mul.wide.u32 	%rd138, %r1335, 8;
	add.s64 	%rd139, %rd12, %rd138;
	ld.global.f64 	%fd303, [%rd139];
	st.local.u32 	[%rd18], %r1335;
	st.local.f64 	[%rd18+8], %fd303;
	mov.u64 	%rd140, $str$12;
	cvta.global.u64 	%rd141, %rd140;
	add.u64 	%rd142, %SP, 0;
	{ // callseq 58, 0
	.param .b64 param0;
	st.param.b64 	[param0], %rd141;
	.param .b64 param1;
	st.param.b64 	[param1], %rd142;
	.param .b32 retval0;
	call.uni (retval0), 
	vprintf, 
	(
	param0, 
	param1
	);
	ld.param.b32 	%r359, [retval0];
	} // callseq 58
	add.s64 	%rd143, %rd13, %rd138;
	ld.global.f64 	%fd304, [%rd143];
	ld.global.f64 	%fd305, [%rd139];
	fma.rn.f64 	%fd306, %fd24, %fd305, %fd304;
	add.s64 	%rd144, %rd11, %rd138;
	st.global.f64 	[%rd144], %fd306;
	add.s32 	%r361, %r1335, 1;
	ld.global.f64 	%fd307, [%rd139+8];
	st.local.u32 	[%rd18], %r361;
	st.local.f64 	[%rd18+8], %fd307;
	{ // callseq 59, 0
	.param .b64 param0;
	st.param.b64 	[param0], %rd141;
	.param .b64 param1;
	st.param.b64 	[param1], %rd142;
	.param .b32 retval0;
	call.uni (retval0), 
	vprintf, 
	(
	param0, 
	param1
	);
	ld.param.b32 	%r362, [retval0];
	} // callseq 59
	ld.global.f64 	%fd308, [%rd143+8];
	ld.global.f64 	%fd309, [%rd139+8];
	fma.rn.f64 	%fd310, %fd24, %fd309, %fd308;
	st.global.f64 	[%rd144+8], %fd310;
	add.s32 	%r364, %r1335, 2;
	ld.global.f64 	%fd311, [%rd139+16];
	st.local.u32 	[%rd18], %r364;
	st.local.f64 	[%rd18+8], %fd311;
	{ // callseq 60, 0
	.param .b64 param0;
	st.param.b64 	[param0], %rd141;
	.param .b64 param1;
	st.param.b64 	[param1], %rd142;
	.param .b32 retval0;
	call.uni (retval0), 
	vprintf, 
	(
	param0, 
	param1
	);
	ld.param.b32 	%r365, [retval0];
	} // callseq 60
	ld.global.f64 	%fd312, [%rd143+16];
	ld.global.f64 	%fd313, [%rd139+16];
	fma.rn.f64 	%fd314, %fd24, %fd313, %fd312;
	st.global.f64 	[%rd144+16], %fd314;
	add.s32 	%r367, %r1335, 3;
	ld.global.f64 	%fd315, [%rd139+24];
	st.local.u32 	[%rd18], %r367;
	st.local.f64 	[%rd18+8], %fd315;
	{ // callseq 61, 0
	.param .b64 param0;
	st.param.b64 	[param0], %rd141;
	.param .b64 param1;
	st.param.b64 	[param1], %rd142;
	.param .b32 retval0;
	call.uni (retval0), 
	vprintf, 
	(
	param0, 
	param1
	);
	ld.param.b32 	%r368, [retval0];
	} // callseq 61
	ld.global.f64 	%fd316, [%rd143+24];
	ld.global.f64 	%fd317, [%rd139+24];
	fma.rn.f64 	%fd318, %fd24, %fd317, %fd316;
	st.global.f64 	[%rd144+24], %fd318;
	add.s32 	%r1335, %r1335, 4;
$L__BB0_53:
	setp.eq.s32 	%p47, %r22, 0;
	@%p47 bra 	$L__BB0_58;
	setp.eq.s32 	%p48, %r23, 0;
	@%p48 bra 	$L__BB0_56;
	mul.wide.u32 	%rd145, %r1335, 8;
	add.s64 	%rd146, %rd12, %rd145;
	ld.global.f64 	%fd319, [%rd146];
	st.local.u32 	[%rd18], %r1335;
	st.local.f64 	[%rd18+8], %fd319;
	mov.u64 	%rd147, $str$12;
	cvta.global.u64 	%rd148, %rd147;
	add.u64 	%rd149, %SP, 0;
	{ // callseq 62, 0
	.param .b64 param0;
	st.param.b64 	[param0], %rd148;
	.param .b64 param1;
	st.param.b64 	[param1], %rd149;
	.param .b32 retval0;
	call.uni (retval0), 
	vprintf, 
	(
	param0, 
	param1
	);
	ld.param.b32 	%r370, [retval0];
	} // callseq 62
	add.s64 	%rd150, %rd13, %rd145;
	ld.global.f64 	%fd320, [%rd150];
	ld.global.f64 	%fd321, [%rd146];
	fma.rn.f64 	%fd322, %fd24, %fd321, %fd320;
	add.s64 	%rd151, %rd11, %rd145;
	st.global.f64 	[%rd151], %fd322;
	add.s32 	%r372, %r1335, 1;
	ld.global.f64 	%fd323, [%rd146+8];
	st.local.u32 	[%rd18], %r372;
	st.local.f64 	[%rd18+8], %fd323;
	{ // callseq 63, 0
	.param .b64 param0;
	st.param.b64 	[param0], %rd148;
	.param .b64 param1;
	st.param.b64 	[param1], %rd149;
	.param .b32 retval0;
	call.uni (retval0), 
	vprintf, 
	(
	param0, 
	param1
	);
	ld.param.b32 	%r373, [retval0];
	} // callseq 63
	ld.global.f64 	%fd324, [%rd150+8];
	ld.global.f64 	%fd325, [%rd146+8];
	fma.rn.f64 	%fd326, %fd24, %fd325, %fd324;
	st.global.f64 	[%rd151+8], %fd326;
	add.s32 	%r1335, %r1335, 2;
$L__BB0_56:
	setp.eq.s32 	%p49, %r27, 0;
	@%p49 bra 	$L__BB0_58;
	mul.wide.u32 	%rd152, %r1335, 8;
	add.s64 	%rd153, %rd12, %rd152;
	ld.global.f64 	%fd327, [%rd153];
	st.local.u32 	[%rd18], %r1335;
	st.local.f64 	[%rd18+8], %fd327;
	mov.u64 	%rd154, $str$12;
	cvta.global.u64 	%rd155, %rd154;
	add.u64 	%rd156, %SP, 0;
	{ // callseq 64, 0
	.param .b64 param0;
	st.param.b64 	[param0], %rd155;
	.param .b64 param1;
	st.param.b64 	[param1], %rd156;
	.param .b32 retval0;
	call.uni (retval0), 
	vprintf, 
	(
	param0, 
	param1
	);
	ld.param.b32 	%r375, [retval0];
	} // callseq 64
	add.s64 	%rd157, %rd13, %rd152;
	ld.global.f64 	%fd328, [%rd157];
	ld.global.f64 	%fd329, [%rd153];
	fma.rn.f64 	%fd330, %fd24, %fd329, %fd328;
	add.s64 	%rd158, %rd11, %rd152;
	st.global.f64 	[%rd158], %fd330;
$L__BB0_58:
	fma.rn.f64 	%fd25, %fd2010, 0d3FD0000000000000, %fd1;
	ld.global.f64 	%fd26, [%rd11+8];
	st.global.f64 	[%rd10], %fd26;
	ld.global.f64 	%fd27, [%rd11];
	abs.f64 	%fd28, %fd27;
	setp.neu.f64 	%p50, %fd28, 0d7FF0000000000000;
	@%p50 bra 	$L__BB0_60;
	mov.f64 	%fd336, 0d0000000000000000;
	mul.rn.f64 	%fd1982, %fd27, %fd336;
	mov.b32 	%r1337, 0;
	bra.uni 	$L__BB0_62;
$L__BB0_60:
	mul.f64 	%fd331, %fd27, 0d3FE45F306DC9C883;
	cvt.rni.s32.f64 	%r1337, %fd331;
	cvt.rn.f64.s32 	%fd332, %r1337;
	fma.rn.f64 	%fd333, %fd332, 0dBFF921FB54442D18, %fd27;
	fma.rn.f64 	%fd334, %fd332, 0dBC91A62633145C00, %fd333;
	fma.rn.f64 	%fd1982, %fd332, 0dB97B839A252049C0, %fd334;
	setp.ltu.f64 	%p51, %fd28, 0d41E0000000000000;
	@%p51 bra 	$L__BB0_62;
	{ // callseq 65, 0
	.param .b64 param0;
	st.param.f64 	[param0], %fd27;
	.param .align 16 .b8 retval0[16];
	call.uni (retval0), 
	__internal_trig_reduction_slowpathd, 
	(
	param0
	);
	ld.param.f64 	%fd1982, [retval0];
	ld.param.b32 	%r1337, [retval0+8];
	} // callseq 65
$L__BB0_62:
	shl.b32 	%r379, %r1337, 6;
	cvt.u64.u32 	%rd159, %r379;
	and.b64  	%rd160, %rd159, 64;
	add.s64 	%rd162, %rd125, %rd160;
	mul.rn.f64 	%fd337, %fd1982, %fd1982;
	and.b32  	%r380, %r1337, 1;
	setp.eq.b32 	%p52, %r380, 1;
	selp.f64 	%fd338, 0dBDA8FF8320FD8164, 0d3DE5DB65F9785EBA, %p52;
	ld.global.nc.v2.f64 	{%fd339, %fd340}, [%rd162];
	fma.rn.f64 	%fd341, %fd338, %fd337, %fd339;
	fma.rn.f64 	%fd342, %fd341, %fd337, %fd340;
	ld.global.nc.v2.f64 	{%fd343, %fd344}, [%rd162+16];
	fma.rn.f64 	%fd345, %fd342, %fd337, %fd343;
	fma.rn.f64 	%fd346, %fd345, %fd337, %fd344;
	ld.global.nc.v2.f64 	{%fd347, %fd348}, [%rd162+32];
	fma.rn.f64 	%fd349, %fd346, %fd337, %fd347;
	fma.rn.f64 	%fd350, %fd349, %fd337, %fd348;
	fma.rn.f64 	%fd351, %fd350, %fd1982, %fd1982;
	fma.rn.f64 	%fd352, %fd350, %fd337, 0d3FF0000000000000;
	selp.f64 	%fd353, %fd352, %fd351, %p52;
	and.b32  	%r381, %r1337, 2;
	setp.eq.s32 	%p53, %r381, 0;
	mov.f64 	%fd354, 0d0000000000000000;
	sub.f64 	%fd355, %fd354, %fd353;
	selp.f64 	%fd33, %fd353, %fd355, %p53;
	abs.f64 	%fd34, %fd25;
	setp.neu.f64 	%p54, %fd34, 0d7FF0000000000000;
	@%p54 bra 	$L__BB0_64;
	mov.f64 	%fd361, 0d0000000000000000;
	mul.rn.f64 	%fd1984, %fd25, %fd361;
	mov.b32 	%r1339, 1;
	bra.uni 	$L__BB0_67;
$L__BB0_64:
	mul.f64 	%fd356, %fd25, 0d3FE45F306DC9C883;
	cvt.rni.s32.f64 	%r1338, %fd356;
	cvt.rn.f64.s32 	%fd357, %r1338;
	fma.rn.f64 	%fd358, %fd357, 0dBFF921FB54442D18, %fd25;
	fma.rn.f64 	%fd359, %fd357, 0dBC91A62633145C00, %fd358;
	fma.rn.f64 	%fd1984, %fd357, 0dB97B839A252049C0, %fd359;
	setp.ltu.f64 	%p55, %fd34, 0d41E0000000000000;
	@%p55 bra 	$L__BB0_66;
	{ // callseq 66, 0
	.param .b64 param0;
	st.param.f64 	[param0], %fd25;
	.param .align 16 .b8 retval0[16];
	call.uni (retval0), 
	__internal_trig_reduction_slowpathd, 
	(
	param0
	);
	ld.param.f64 	%fd1984, [retval0];
	ld.param.b32 	%r1338, [retval0+8];
	} // callseq 66
$L__BB0_66:
	add.s32 	%r1339, %r1338, 1;
$L__BB0_67:
	setp.lt.s32 	%p56, %r207, 1;
	shl.b32 	%r384, %r1339, 6;
	cvt.u64.u32 	%rd163, %r384;
	and.b64  	%rd164, %rd163, 64;
	add.s64 	%rd166, %rd125, %rd164;
	mul.rn.f64 	%fd362, %fd1984, %fd1984;
	and.b32  	%r385, %r1339, 1;
	setp.eq.b32 	%p57, %r385, 1;
	selp.f64 	%fd363, 0dBDA8FF8320FD8164, 0d3DE5DB65F9785EBA, %p57;
	ld.global.nc.v2.f64 	{%fd364, %fd365}, [%rd166];
	fma.rn.f64 	%fd366, %fd363, %fd362, %fd364;
	fma.rn.f64 	%fd367, %fd366, %fd362, %fd365;
	ld.global.nc.v2.f64 	{%fd368, %fd369}, [%rd166+16];
	fma.rn.f64 	%fd370, %fd367, %fd362, %fd368;
	fma.rn.f64 	%fd371, %fd370, %fd362, %fd369;
	ld.global.nc.v2.f64 	{%fd372, %fd373}, [%rd166+32];
	fma.rn.f64 	%fd374, %fd371, %fd362, %fd372;
	fma.rn.f64 	%fd375, %fd374, %fd362, %fd373;
	fma.rn.f64 	%fd376, %fd375, %fd1984, %fd1984;
	fma.rn.f64 	%fd377, %fd375, %fd362, 0d3FF0000000000000;
	selp.f64 	%fd378, %fd377, %fd376, %p57;
	and.b32  	%r386, %r1339, 2;
	setp.eq.s32 	%p58, %r386, 0;
	mov.f64 	%fd379, 0d0000000000000000;
	sub.f64 	%fd380, %fd379, %fd378;
	selp.f64 	%fd381, %fd378, %fd380, %p58;
	mul.f64 	%fd382, %fd381, 0d3FE0000000000000;
	mul.f64 	%fd383, %fd26, 0d3FE0000000000000;
	sub.f64 	%fd384, %fd382, %fd383;
	div.rn.f64 	%fd385, %fd384, 0d4034CCCCCCCCCCCD;
	fma.rn.f64 	%fd386, %fd33, 0d40139EB851EB851F, %fd385;
	st.global.f64 	[%rd10+8], %fd386;
	@%p56 bra 	$L__BB0_79;
	setp.lt.u32 	%p59, %r19, 7;
	mov.b32 	%r1342, 0;
	@%p59 bra 	$L__BB0_71;
	mov.b32 	%r1340, 0;
$L__BB0_70:
	.pragma "nounroll";
	mul.wide.u32 	%rd167, %r1340, 8;
	add.s64 	%rd168, %rd10, %rd167;
	ld.global.f64 	%fd387, [%rd168];
	st.local.u32 	[%rd18], %r1340;
	st.local.f64 	[%rd18+8], %fd387;
	mov.u64 	%rd169, $str$13;
	cvta.global.u64 	%rd170, %rd169;
	add.u64 	%rd171, %SP, 0;
	{ // callseq 67, 0
	.param .b64 param0;
	st.param.b64 	[param0], %rd170;
	.param .b64 param1;
	st.param.b64 	[param1], %rd171;
	.param .b32 retval0;
	call.uni (retval0), 
	vprintf, 
	(
	param0, 
	param1
	);
	ld.param.b32 	%r389, [retval0];
	} // callseq 67
	add.s64 	%rd172, %rd13, %rd167;
	ld.global.f64 	%fd388, [%rd172];
	add.s64 	%rd173, %rd12, %rd167;
	ld.global.f64 	%fd389, [%rd173];
	ld.global.f64 	%fd390, [%rd168];
	mul.f64 	%fd391, %fd390, 0d3FD2000000000000;
	fma.rn.f64 	%fd392, %fd389, 0d3FB8000000000000, %fd391;
	fma.rn.f64 	%fd393, %fd2010, %fd392, %fd388;
	add.s64 	%rd174, %rd11, %rd167;
	st.global.f64 	[%rd174], %fd393;
	add.s32 	%r391, %r1340, 1;
	ld.global.f64 	%fd394, [%rd168+8];
	st.local.u32 	[%rd18], %r391;
	st.local.f64 	[%rd18+8], %fd394;
	{ // callseq 68, 0
	.param .b64 param0;
	st.param.b64 	[param0], %rd170;
	.param .b64 param1;
	st.param.b64 	[param1], %rd171;
	.param .b32 retval0;
	call.uni (retval0), 
	vprintf, 
	(
	param0, 
	param1
	);
	ld.param.b32 	%r392, [retval0];
	} // callseq 68
	ld.global.f64 	%fd395, [%rd172+8];
	ld.global.f64 	%fd396, [%rd173+8];
	ld.global.f64 	%fd397, [%rd168+8];
	mul.f64 	%fd398, %fd397, 0d3FD2000000000000;
	fma.rn.f64 	%fd399, %fd396, 0d3FB8000000000000, %fd398;
	fma.rn.f64 	%fd400, %fd2010, %fd399, %fd395;
	st.global.f64 	[%rd174+8], %fd400;
	add.s32 	%r394, %r1340, 2;
	ld.global.f64 	%fd401, [%rd168+16];
	st.local.u32 	[%rd18], %r394;
	st.local.f64 	[%rd18+8], %fd401;
	{ // callseq 69, 0
	.param .b64 param0;
	st.param.b64 	[param0], %rd170;
	.param .b64 param1;
	st.param.b64 	[param1], %rd171;
	.param .b32 retval0;
	call.uni (retval0), 
	vprintf, 
	(
	param0, 
	param1
	);
	ld.param.b32 	%r395, [retval0];
	} // callseq 69
	ld.global.f64 	%fd402, [%rd172+16];
	ld.global.f64 	%fd403, [%rd173+16];
	ld.global.f64 	%fd404, [%rd168+16];
	mul.f64 	%fd405, %fd404, 0d3FD2000000000000;
	fma.rn.f64 	%fd406, %fd403, 0d3FB8000000000000, %fd405;
	fma.rn.f64 	%fd407, %fd2010, %fd406, %fd402;
	st.global.f64 	[%rd174+16], %fd407;
	add.s32 	%r397, %r1340, 3;
	ld.global.f64 	%fd408, [%rd168+24];
	st.local.u32 	[%rd18], %r397;
	st.local.f64 	[%rd18+8], %fd408;
	{ // callseq 70, 0
	.param .b64 param0;
	st.param.b64 	[param0], %rd170;
	.param .b64 param1;
	st.param.b64 	[param1], %rd171;
	.param .b32 retval0;
	call.uni (retval0), 
	vprintf, 
	(
	param0, 
	param1
	);
	ld.param.b32 	%r398, [retval0];
	} // callseq 70
	ld.global.f64 	%fd409, [%rd172+24];
	ld.global.f64 	%fd410, [%rd173+24];
	ld.global.f64 	%fd411, [%rd168+24];
	mul.f64 	%fd412, %fd411, 0d3FD2000000000000;
	fma.rn.f64 	%fd413, %fd410, 0d3FB8000000000000, %fd412;
	fma.rn.f64 	%fd414, %fd2010, %fd413, %fd409;
	st.global.f64 	[%rd174+24], %fd414;
	add.s32 	%r400, %r1340, 4;
	ld.global.f64 	%fd415, [%rd168+32];
	st.local.u32 	[%rd18], %r400;
	st.local.f64 	[%rd18+8], %fd415;
	{ // callseq 71, 0
	.param .b64 param0;
	st.param.b64 	[param0], %rd170;
	.param .b64 param1;
	st.param.b64 	[param1], %rd171;
	.param .b32 retval0;
	call.uni (retval0), 
	vprintf, 
	(
	param0, 
	param1
	);
	ld.param.b32 	%r401, [retval0];
	} // callseq 71
	ld.global.f64 	%fd416, [%rd172+32];
	ld.global.f64 	%fd417, [%rd173+32];
	ld.global.f64 	%fd418, [%rd168+32];
	mul.f64 	%fd419, %fd418, 0d3FD2000000000000;
	fma.rn.f64 	%fd420, %fd417, 0d3FB8000000000000, %fd419;
	fma.rn.f64 	%fd421, %fd2010, %fd420, %fd416;
	st.global.f64 	[%rd174+32], %fd421;
	add.s32 	%r403, %r1340, 5;
	ld.global.f64 	%fd422, [%rd168+40];
	st.local.u32 	[%rd18], %r403;
	st.local.f64 	[%rd18+8], %fd422;
	{ // callseq 72, 0
	.param .b64 param0;
	st.param.b64 	[param0], %rd170;
	.param .b64 param1;
	st.param.b64 	[param1], %rd171;
	.param .b32 retval0;
	call.uni (retval0), 
	vprintf, 
	(
	param0, 
	param1
	);
	ld.param.b32 	%r404, [retval0];
	} // callseq 72
	ld.global.f64 	%fd423, [%rd172+40];
	ld.global.f64 	%fd424, [%rd173+40];
	ld.global.f64 	%fd425, [%rd168+40];
	mul.f64 	%fd426, %fd425, 0d3FD2000000000000;
	fma.rn.f64 	%fd427, %fd424, 0d3FB8000000000000, %fd426;
	fma.rn.f64 	%fd428, %fd2010, %fd427, %fd423;
	st.global.f64 	[%rd174+40], %fd428;
	add.s32 	%r406, %r1340, 6;
	ld.global.f64 	%fd429, [%rd168+48];
	st.local.u32 	[%rd18], %r406;
	st.local.f64 	[%rd18+8], %fd429;
	{ // callseq 73, 0
	.param .b64 param0;
	st.param.b64 	[param0], %rd170;
	.param .b64 param1;
	st.param.b64 	[param1], %rd171;
	.param .b32 retval0;
	call.uni (retval0), 
	vprintf, 
	(
	param0, 
	param1
	);
	ld.param.b32 	%r407, [retval0];
	} // callseq 73
	ld.global.f64 	%fd430, [%rd172+48];
	ld.global.f64 	%fd431, [%rd173+48];
	ld.global.f64 	%fd432, [%rd168+48];
	mul.f64 	%fd433, %fd432, 0d3FD2000000000000;
	fma.rn.f64 	%fd434, %fd431, 0d3FB8000000000000, %fd433;
	fma.rn.f64 	%fd435, %fd2010, %fd434, %fd430;
	st.global.f64 	[%rd174+48], %fd435;
	add.s32 	%r409, %r1340, 7;
	ld.global.f64 	%fd436, [%rd168+56];
	st.local.u32 	[%rd18], %r409;
	st.local.f64 	[%rd18+8], %fd436;
	{ // callseq 74, 0
	.param .b64 param0;
	st.param.b64 	[param0], %rd170;
	.param .b64 param1;
	st.param.b64 	[param1], %rd171;
	.param .b32 retval0;
	call.uni (retval0), 
	vprintf, 
	(
	param0, 
	param1
	);
	ld.param.b32 	%r410, [retval0];
	} // callseq 74
	ld.global.f64 	%fd437, [%rd172+56];
	ld.global.f64 	%fd438, [%rd173+56];
	ld.global.f64 	%fd439, [%rd168+56];
	mul.f64 	%fd440, %fd439, 0d3FD2000000000000;
	fma.rn.f64 	%fd441, %fd438, 0d3FB8000000000000, %fd440;
	fma.rn.f64 	%fd442, %fd2010, %fd441, %fd437;
	st.global.f64 	[%rd174+56], %fd442;
	add.s32 	%r1340, %r1340, 8;
	setp.ne.s32 	%p60, %r1340, %r26;
	mov.u32 	%r1342, %r26;
	@%p60 bra 	$L__BB0_70;
$L__BB0_71:
	setp.eq.s32 	%p61, %r20, 0;
	@%p61 bra 	$L__BB0_79;
	setp.lt.u32 	%p62, %r21, 3;
	@%p62 bra 	$L__BB0_74;
	mul.wide.u32 	%rd175, %r1342, 8;
	add.s64 	%rd176, %rd10, %rd175;
	ld.global.f64 	%fd443, [%rd176];
	st.local.u32 	[%rd18], %r1342;
	st.local.f64 	[%rd18+8], %fd443;
	mov.u64 	%rd177, $str$13;
	cvta.global.u64 	%rd178, %rd177;
	add.u64 	%rd179, %SP, 0;
	{ // callseq 75, 0
	.param .b64 param0;
	st.param.b64 	[param0], %rd178;
	.param .b64 param1;
	st.param.b64 	[param1], %rd179;
	.param .b32 retval0;
	call.uni (retval0), 
	vprintf, 
	(
	param0, 
	param1
	);
	ld.param.b32 	%r412, [retval0];
	} // callseq 75
	add.s64 	%rd180, %rd13, %rd175;
	ld.global.f64 	%fd444, [%rd180];
	add.s64 	%rd181, %rd12, %rd175;
	ld.global.f64 	%fd445, [%rd181];
	ld.global.f64 	%fd446, [%rd176];
	mul.f64 	%fd447, %fd446, 0d3FD2000000000000;
	fma.rn.f64 	%fd448, %fd445, 0d3FB8000000000000, %fd447;
	fma.rn.f64 	%fd449, %fd2010, %fd448, %fd444;
	add.s64 	%rd182, %rd11, %rd175;
	st.global.f64 	[%rd182], %fd449;
	add.s32 	%r414, %r1342, 1;
	ld.global.f64 	%fd450, [%rd176+8];
	st.local.u32 	[%rd18], %r414;
	st.local.f64 	[%rd18+8], %fd450;
	{ // callseq 76, 0
	.param .b64 param0;
	st.param.b64 	[param0], %rd178;
	.param .b64 param1;
	st.param.b64 	[param1], %rd179;
	.param .b32 retval0;
	call.uni (retval0), 
	vprintf, 
	(
	param0, 
	param1
	);
	ld.param.b32 	%r415, [retval0];
	} // callseq 76
	ld.global.f64 	%fd451, [%rd180+8];
	ld.global.f64 	%fd452, [%rd181+8];
	ld.global.f64 	%fd453, [%rd176+8];
	mul.f64 	%fd454, %fd453, 0d3FD2000000000000;
	fma.rn.f64 	%fd455, %fd452, 0d3FB8000000000000, %fd454;
	fma.rn.f64 	%fd456, %fd2010, %fd455, %fd451;
	st.global.f64 	[%rd182+8], %fd456;
	add.s32 	%r417, %r1342, 2;
	ld.global.f64 	%fd457, [%rd176+16];
	st.local.u32 	[%rd18], %r417;
	st.local.f64 	[%rd18+8], %fd457;
	{ // callseq 77, 0
	.param .b64 param0;
	st.param.b64 	[param0], %rd178;
	.param .b64 param1;
	st.param.b64 	[param1], %rd179;
	.param .b32 retval0;
	call.uni (retval0), 
	vprintf, 
	(
	param0, 
	param1
	);
	ld.param.b32 	%r418, [retval0];
	} // callseq 77
	ld.global.f64 	%fd458, [%rd180+16];
	ld.global.f64 	%fd459, [%rd181+16];
	ld.global.f64 	%fd460, [%rd176+16];
	mul.f64 	%fd461, %fd460, 0d3FD2000000000000;
	fma.rn.f64 	%fd462, %fd459, 0d3FB8000000000000, %fd461;
	fma.rn.f64 	%fd463, %fd2010, %fd462, %fd458;
	st.global.f64 	[%rd182+16], %fd463;
	add.s32 	%r420, %r1342, 3;
	ld.global.f64 	%fd464, [%rd176+24];
	st.local.u32 	[%rd18], %r420;
	st.local.f64 	[%rd18+8], %fd464;
	{ // callseq 78, 0
	.param .b64 param0;
	st.param.b64 	[param0], %rd178;
	.param .b64 param1;
	st.param.b64 	[param1], %rd179;
	.param .b32 retval0;
	call.uni (retval0), 
	vprintf, 
	(
	param0, 
	param1
	);
	ld.param.b32 	%r421, [retval0];
	} // callseq 78
	ld.global.f64 	%fd465, [%rd180+24];
	ld.global.f64 	%fd466, [%rd181+24];
	ld.global.f64 	%fd467, [%rd176+24];
	mul.f64 	%fd468, %fd467, 0d3FD2000000000000;
	fma.rn.f64 	%fd469, %fd466, 0d3FB8000000000000, %fd468;
	fma.rn.f64 	%fd470, %fd2010, %fd469, %fd465;
	st.global.f64 	[%rd182+24], %fd470;
	add.s32 	%r1342, %r1342, 4;
$L__BB0_74:
	setp.eq.s32 	%p63, %r22, 0;
	@%p63 bra 	$L__BB0_79;
	setp.eq.s32 	%p64, %r23, 0;
	@%p64 bra 	$L__BB0_77;
	mul.wide.u32 	%rd183, %r1342, 8;
	add.s64 	%rd184, %rd10, %rd183;
	ld.global.f64 	%fd471, [%rd184];
	st.local.u32 	[%rd18], %r1342;
	st.local.f64 	[%rd18+8], %fd471;
	mov.u64 	%rd185, $str$13;
	cvta.global.u64 	%rd186, %rd185;
	add.u64 	%rd187, %SP, 0;
	{ // callseq 79, 0
	.param .b64 param0;
	st.param.b64 	[param0], %rd186;
	.param .b64 param1;
	st.param.b64 	[param1], %rd187;
	.param .b32 retval0;
	call.uni (retval0), 
	vprintf, 
	(
	param0, 
	param1
	);
	ld.param.b32 	%r423, [retval0];
	} // callseq 79
	add.s64 	%rd188, %rd13, %rd183;
	ld.global.f64 	%fd472, [%rd188];
	add.s64 	%rd189, %rd12, %rd183;
	ld.global.f64 	%fd473, [%rd189];
	ld.global.f64 	%fd474, [%rd184];
	mul.f64 	%fd475, %fd474, 0d3FD2000000000000;
	fma.rn.f64 	%fd476, %fd473, 0d3FB8000000000000, %fd475;
	fma.rn.f64 	%fd477, %fd2010, %fd476, %fd472;
	add.s64 	%rd190, %rd11, %rd183;
	st.global.f64 	[%rd190], %fd477;
	add.s32 	%r425, %r1342, 1;
	ld.global.f64 	%fd478, [%rd184+8];
	st.local.u32 	[%rd18], %r425;
	st.local.f64 	[%rd18+8], %fd478;
	{ // callseq 80, 0
	.param .b64 param0;
	st.param.b64 	[param0], %rd186;
	.param .b64 param1;
	st.param.b64 	[param1], %rd187;
	.param .b32 retval0;
	call.uni (retval0), 
	vprintf, 
	(
	param0, 
	param1
	);
	ld.param.b32 	%r426, [retval0];
	} // callseq 80
	ld.global.f64 	%fd479, [%rd188+8];
	ld.global.f64 	%fd480, [%rd189+8];
	ld.global.f64 	%fd481, [%rd184+8];
	mul.f64 	%fd482, %fd481, 0d3FD2000000000000;
	fma.rn.f64 	%fd483, %fd480, 0d3FB8000000000000, %fd482;
	fma.rn.f64 	%fd484, %fd2010, %fd483, %fd479;
	st.global.f64 	[%rd190+8], %fd484;
	add.s32 	%r1342, %r1342, 2;
$L__BB0_77:
	setp.eq.s32 	%p65, %r27, 0;
	@%p65 bra 	$L__BB0_79;
	mul.wide.u32 	%rd191, %r1342, 8;
	add.s64 	%rd192, %rd10, %rd191;
	ld.global.f64 	%fd485, [%rd192];
	st.local.u32 	[%rd18], %r1342;
	st.local.f64 	[%rd18+8], %fd485;
	mov.u64 	%rd193, $str$13;
	cvta.global.u64 	%rd194, %rd193;
	add.u64 	%rd195, %SP, 0;
	{ // callseq 81, 0
	.param .b64 param0;
	st.param.b64 	[param0], %rd194;
	.param .b64 param1;
	st.param.b64 	[param1], %rd195;
	.param .b32 retval0;
	call.uni (retval0), 
	vprintf, 
	(
	param0, 
	param1
	);
	ld.param.b32 	%r428, [retval0];
	} // callseq 81
	add.s64 	%rd196, %rd13, %rd191;
	ld.global.f64 	%fd486, [%rd196];
	add.s64 	%rd197, %rd12, %rd191;
	ld.global.f64 	%fd487, [%rd197];
	ld.global.f64 	%fd488, [%rd192];
	mul.f64 	%fd489, %fd488, 0d3FD2000000000000;
	fma.rn.f64 	%fd490, %fd487, 0d3FB8000000000000, %fd489;
	fma.rn.f64 	%fd491, %fd2010, %fd490, %fd486;
	add.s64 	%rd198, %rd11, %rd191;
	st.global.f64 	[%rd198], %fd491;
$L__BB0_79:
	fma.rn.f64 	%fd40, %fd2010, 0d3FD8000000000000, %fd1;
	ld.global.f64 	%fd41, [%rd11+8];
	st.global.f64 	[%rd9], %fd41;
	ld.global.f64 	%fd42, [%rd11];
	abs.f64 	%fd43, %fd42;
	setp.neu.f64 	%p66, %fd43, 0d7FF0000000000000;
	@%p66 bra 	$L__BB0_81;
	mov.f64 	%fd497, 0d0000000000000000;
	mul.rn.f64 	%fd1985, %fd42, %fd497;
	mov.b32 	%r1344, 0;
	bra.uni 	$L__BB0_83;
$L__BB0_81:
	mul.f64 	%fd492, %fd42, 0d3FE45F306DC9C883;
	cvt.rni.s32.f64 	%r1344, %fd492;
	cvt.rn.f64.s32 	%fd493, %r1344;
	fma.rn.f64 	%fd494, %fd493, 0dBFF921FB54442D18, %fd42;
	fma.rn.f64 	%fd495, %fd493, 0dBC91A62633145C00, %fd494;
	fma.rn.f64 	%fd1985, %fd493, 0dB97B839A252049C0, %fd495;
	setp.ltu.f64 	%p67, %fd43, 0d41E0000000000000;
	@%p67 bra 	$L__BB0_83;
	{ // callseq 82, 0
	.param .b64 param0;
	st.param.f64 	[param0], %fd42;
	.param .align 16 .b8 retval0[16];
	call.uni (retval0), 
	__internal_trig_reduction_slowpathd, 
	(
	param0
	);
	ld.param.f64 	%fd1985, [retval0];
	ld.param.b32 	%r1344, [retval0+8];
	} // callseq 82
$L__BB0_83:
	shl.b32 	%r432, %r1344, 6;
	cvt.u64.u32 	%rd199, %r432;
	and.b64  	%rd200, %rd199, 64;
	add.s64 	%rd202, %rd125, %rd200;
	mul.rn.f64 	%fd498, %fd1985, %fd1985;
	and.b32  	%r433, %r1344, 1;
	setp.eq.b32 	%p68, %r433, 1;
	selp.f64 	%fd499, 0dBDA8FF8320FD8164, 0d3DE5DB65F9785EBA, %p68;
	ld.global.nc.v2.f64 	{%fd500, %fd501}, [%rd202];
	fma.rn.f64 	%fd502, %fd499, %fd498, %fd500;
	fma.rn.f64 	%fd503, %fd502, %fd498, %fd501;
	ld.global.nc.v2.f64 	{%fd504, %fd505}, [%rd202+16];
	fma.rn.f64 	%fd506, %fd503, %fd498, %fd504;
	fma.rn.f64 	%fd507, %fd506, %fd498, %fd505;
	ld.global.nc.v2.f64 	{%fd508, %fd509}, [%rd202+32];
	fma.rn.f64 	%fd510, %fd507, %fd498, %fd508;
	fma.rn.f64 	%fd511, %fd510, %fd498, %fd509;
	fma.rn.f64 	%fd512, %fd511, %fd1985, %fd1985;
	fma.rn.f64 	%fd513, %fd511, %fd498, 0d3FF0000000000000;
	selp.f64 	%fd514, %fd513, %fd512, %p68;
	and.b32  	%r434, %r1344, 2;
	setp.eq.s32 	%p69, %r434, 0;
	mov.f64 	%fd515, 0d0000000000000000;
	sub.f64 	%fd516, %fd515, %fd514;
	selp.f64 	%fd48, %fd514, %fd516, %p69;
	abs.f64 	%fd49, %fd40;
	setp.neu.f64 	%p70, %fd49, 0d7FF0000000000000;
	@%p70 bra 	$L__BB0_85;
	mov.f64 	%fd522, 0d0000000000000000;
	mul.rn.f64 	%fd1987, %fd40, %fd522;
	mov.b32 	%r1346, 1;
	bra.uni 	$L__BB0_88;
$L__BB0_85:
	mul.f64 	%fd517, %fd40, 0d3FE45F306DC9C883;
	cvt.rni.s32.f64 	%r1345, %fd517;
	cvt.rn.f64.s32 	%fd518, %r1345;
	fma.rn.f64 	%fd519, %fd518, 0dBFF921FB54442D18, %fd40;
	fma.rn.f64 	%fd520, %fd518, 0dBC91A62633145C00, %fd519;
	fma.rn.f64 	%fd1987, %fd518, 0dB97B839A252049C0, %fd520;
	setp.ltu.f64 	%p71, %fd49, 0d41E0000000000000;
	@%p71 bra 	$L__BB0_87;
	{ // callseq 83, 0
	.param .b64 param0;
	st.param.f64 	[param0], %fd40;
	.param .align 16 .b8 retval0[16];
	call.uni (retval0), 
	__internal_trig_reduction_slowpathd, 
	(
	param0
	);
	ld.param.f64 	%fd1987, [retval0];
	ld.param.b32 	%r1345, [retval0+8];
	} // callseq 83
$L__BB0_87:
	add.s32 	%r1346, %r1345, 1;
$L__BB0_88:
	setp.lt.s32 	%p72, %r207, 1;
	shl.b32 	%r437, %r1346, 6;
	cvt.u64.u32 	%rd203, %r437;
	and.b64  	%rd204, %rd203, 64;
	add.s64 	%rd206, %rd125, %rd204;
	mul.rn.f64 	%fd523, %fd1987, %fd1987;
	and.b32  	%r438, %r1346, 1;
	setp.eq.b32 	%p73, %r438, 1;
	selp.f64 	%fd524, 0dBDA8FF8320FD8164, 0d3DE5DB65F9785EBA, %p73;
	ld.global.nc.v2.f64 	{%fd525, %fd526}, [%rd206];
	fma.rn.f64 	%fd527, %fd524, %fd523, %fd525;
	fma.rn.f64 	%fd528, %fd527, %fd523, %fd526;
	ld.global.nc.v2.f64 	{%fd529, %fd530}, [%rd206+16];
	fma.rn.f64 	%fd531, %fd528, %fd523, %fd529;
	fma.rn.f64 	%fd532, %fd531, %fd523, %fd530;
	ld.global.nc.v2.f64 	{%fd533, %fd534}, [%rd206+32];
	fma.rn.f64 	%fd535, %fd532, %fd523, %fd533;
	fma.rn.f64 	%fd536, %fd535, %fd523, %fd534;
	fma.rn.f64 	%fd537, %fd536, %fd1987, %fd1987;
	fma.rn.f64 	%fd538, %fd536, %fd523, 0d3FF0000000000000;
	selp.f64 	%fd539, %fd538, %fd537, %p73;
	and.b32  	%r439, %r1346, 2;
	setp.eq.s32 	%p74, %r439, 0;
	mov.f64 	%fd540, 0d0000000000000000;
	sub.f64 	%fd541, %fd540, %fd539;
	selp.f64 	%fd542, %fd539, %fd541, %p74;
	mul.f64 	%fd543, %fd542, 0d3FE0000000000000;
	mul.f64 	%fd544, %fd41, 0d3FE0000000000000;
	sub.f64 	%fd545, %fd543, %fd544;
	div.rn.f64 	%fd546, %fd545, 0d4034CCCCCCCCCCCD;
	fma.rn.f64 	%fd547, %fd48, 0d40139EB851EB851F, %fd546;
	st.global.f64 	[%rd9+8], %fd547;
	@%p72 bra 	$L__BB0_100;
	setp.lt.u32 	%p75, %r19, 7;
	mov.b32 	%r1349, 0;
	@%p75 bra 	$L__BB0_92;
	mov.b32 	%r1347, 0;
$L__BB0_91:
	.pragma "nounroll";
	mul.wide.u32 	%rd207, %r1347, 8;
	add.s64 	%rd208, %rd9, %rd207;
	ld.global.f64 	%fd548, [%rd208];
	st.local.u32 	[%rd18], %r1347;
	st.local.f64 	[%rd18+8], %fd548;
	mov.u64 	%rd209, $str$14;
	cvta.global.u64 	%rd210, %rd209;
	add.u64 	%rd211, %SP, 0;
	{ // callseq 84, 0
	.param .b64 param0;
	st.param.b64 	[param0], %rd210;
	.param .b64 param1;
	st.param.b64 	[param1], %rd211;
	.param .b32 retval0;
	call.uni (retval0), 
	vprintf, 
	(
	param0, 
	param1
	);
	ld.param.b32 	%r442, [retval0];
	} // callseq 84
	add.s64 	%rd212, %rd13, %rd207;
	ld.global.f64 	%fd549, [%rd212];
	add.s64 	%rd213, %rd12, %rd207;
	ld.global.f64 	%fd550, [%rd213];
	mul.f64 	%fd551, %fd550, 0d3FEC23E39189614C;
	add.s64 	%rd214, %rd10, %rd207;
	ld.global.f64 	%fd552, [%rd214];
	mul.f64 	%fd553, %fd552, 0d400A37B2A108BD3C;
	sub.f64 	%fd554, %fd551, %fd553;
	ld.global.f64 	%fd555, [%rd208];
	fma.rn.f64 	%fd556, %fd555, 0d400A912FE408DB10, %fd554;
	fma.rn.f64 	%fd557, %fd2010, %fd556, %fd549;
	add.s64 	%rd215, %rd11, %rd207;
	st.global.f64 	[%rd215], %fd557;
	add.s32 	%r444, %r1347, 1;
	ld.global.f64 	%fd558, [%rd208+8];
	st.local.u32 	[%rd18], %r444;
	st.local.f64 	[%rd18+8], %fd558;
	{ // callseq 85, 0
	.param .b64 param0;
	st.param.b64 	[param0], %rd210;
	.param .b64 param1;
	st.param.b64 	[param1], %rd211;
	.param .b32 retval0;
	call.uni (retval0), 
	vprintf, 
	(
	param0, 
	param1
	);
	ld.param.b32 	%r445, [retval0];
	} // callseq 85
	ld.global.f64 	%fd559, [%rd212+8];
	ld.global.f64 	%fd560, [%rd213+8];
	mul.f64 	%fd561, %fd560, 0d3FEC23E39189614C;
	ld.global.f64 	%fd562, [%rd214+8];
	mul.f64 	%fd563, %fd562, 0d400A37B2A108BD3C;
	sub.f64 	%fd564, %fd561, %fd563;
	ld.global.f64 	%fd565, [%rd208+8];
	fma.rn.f64 	%fd566, %fd565, 0d400A912FE408DB10, %fd564;
	fma.rn.f64 	%fd567, %fd2010, %fd566, %fd559;
	st.global.f64 	[%rd215+8], %fd567;
	add.s32 	%r447, %r1347, 2;
	ld.global.f64 	%fd568, [%rd208+16];
	st.local.u32 	[%rd18], %r447;
	st.local.f64 	[%rd18+8], %fd568;
	{ // callseq 86, 0
	.param .b64 param0;
	st.param.b64 	[param0], %rd210;
	.param .b64 param1;
	st.param.b64 	[param1], %rd211;
	.param .b32 retval0;
	call.uni (retval0), 
	vprintf, 
	(
	param0, 
	param1
	);
	ld.param.b32 	%r448, [retval0];
	} // callseq 86
	ld.global.f64 	%fd569, [%rd212+16];
	ld.global.f64 	%fd570, [%rd213+16];
	mul.f64 	%fd571, %fd570, 0d3FEC23E39189614C;
	ld.global.f64 	%fd572, [%rd214+16];
	mul.f64 	%fd573, %fd572, 0d400A37B2A108BD3C;
	sub.f64 	%fd574, %fd571, %fd573;
	ld.global.f64 	%fd575, [%rd208+16];
	fma.rn.f64 	%fd576, %fd575, 0d400A912FE408DB10, %fd574;
	fma.rn.f64 	%fd577, %fd2010, %fd576, %fd569;
	st.global.f64 	[%rd215+16], %fd577;
	add.s32 	%r450, %r1347, 3;
	ld.global.f64 	%fd578, [%rd208+24];
	st.local.u32 	[%rd18], %r450;
	st.local.f64 	[%rd18+8], %fd578;
	{ // callseq 87, 0
	.param .b64 param0;
	st.param.b64 	[param0], %rd210;
	.param .b64 param1;
	st.param.b64 	[param1], %rd211;
	.param .b32 retval0;
	call.uni (retval0), 
	vprintf, 
	(
	param0, 
	param1
	);
	ld.param.b32 	%r451, [retval0];
	} // callseq 87
	ld.global.f64 	%fd579, [%rd212+24];
	ld.global.f64 	%fd580, [%rd213+24];
	mul.f64 	%fd581, %fd580, 0d3FEC23E39189614C;
	ld.global.f64 	%fd582, [%rd214+24];
	mul.f64 	%fd583, %fd582, 0d400A37B2A108BD3C;
	sub.f64 	%fd584, %fd581, %fd583;
	ld.global.f64 	%fd585, [%rd208+24];
	fma.rn.f64 	%fd586, %fd585, 0d400A912FE408DB10, %fd584;
	fma.rn.f64 	%fd587, %fd2010, %fd586, %fd579;
	st.global.f64 	[%rd215+24], %fd587;
	add.s32 	%r453, %r1347, 4;
	ld.global.f64 	%fd588, [%rd208+32];
	st.local.u32 	[%rd18], %r453;
	st.local.f64 	[%rd18+8], %fd588;
	{ // callseq 88, 0
	.param .b64 param0;
	st.param.b64 	[param0], %rd210;
	.param .b64 param1;
	st.param.b64 	[param1], %rd211;
	.param .b32 retval0;
	call.uni (retval0), 
	vprintf, 
	(
	param0, 
	param1
	);
	ld.param.b32 	%r454, [retval0];
	} // callseq 88
	ld.global.f64 	%fd589, [%rd212+32];
	ld.global.f64 	%fd590, [%rd213+32];
	mul.f64 	%fd591, %fd590, 0d3FEC23E39189614C;
	ld.global.f64 	%fd592, [%rd214+32];
	mul.f64 	%fd593, %fd592, 0d400A37B2A108BD3C;
	sub.f64 	%fd594, %fd591, %fd593;
	ld.global.f64 	%fd595, [%rd208+32];
	fma.rn.f64 	%fd596, %fd595, 0d400A912FE408DB10, %fd594;
	fma.rn.f64 	%fd597, %fd2010, %fd596, %fd589;
	st.global.f64 	[%rd215+32], %fd597;
	add.s32 	%r456, %r1347, 5;
	ld.global.f64 	%fd598, [%rd208+40];
	st.local.u32 	[%rd18], %r456;
	st.local.f64 	[%rd18+8], %fd598;
	{ // callseq 89, 0
	.param .b64 param0;
	st.param.b64 	[param0], %rd210;
	.param .b64 param1;
	st.param.b64 	[param1], %rd211;
	.param .b32 retval0;
	call.uni (retval0), 
	vprintf, 
	(
	param0, 
	param1
	);
	ld.param.b32 	%r457, [retval0];
	} // callseq 89
	ld.global.f64 	%fd599, [%rd212+40];
	ld.global.f64 	%fd600, [%rd213+40];
	mul.f64 	%fd601, %fd600, 0d3FEC23E39189614C;
	ld.global.f64 	%fd602, [%rd214+40];
	mul.f64 	%fd603, %fd602, 0d400A37B2A108BD3C;
	sub.f64 	%fd604, %fd601, %fd603;
	ld.global.f64 	%fd605, [%rd208+40];
	fma.rn.f64 	%fd606, %fd605, 0d400A912FE408DB10, %fd604;
	fma.rn.f64 	%fd607, %fd2010, %fd606, %fd599;
	st.global.f64 	[%rd215+40], %fd607;
	add.s32 	%r459, %r1347, 6;
	ld.global.f64 	%fd608, [%rd208+48];
	st.local.u32 	[%rd18], %r459;
	st.local.f64 	[%rd18+8], %fd608;
	{ // callseq 90, 0
	.param .b64 param0;
	st.param.b64 	[param0], %rd210;
	.param .b64 param1;
	st.param.b64 	[param1], %rd211;
	.param .b32 retval0;
	call.uni (retval0), 
	vprintf, 
	(
	param0, 
	param1
	);
	ld.param.b32 	%r460, [retval0];
	} // callseq 90
	ld.global.f64 	%fd609, [%rd212+48];
	ld.global.f64 	%fd610, [%rd213+48];
	mul.f64 	%fd611, %fd610, 0d3FEC23E39189614C;
	ld.global.f64 	%fd612, [%rd214+48];
	mul.f64 	%fd613, %fd612, 0d400A37B2A108BD3C;
	sub.f64 	%fd614, %fd611, %fd613;
	ld.global.f64 	%fd615, [%rd208+48];
	fma.rn.f64 	%fd616, %fd615, 0d400A912FE408DB10, %fd614;
	fma.rn.f64 	%fd617, %fd2010, %fd616, %fd609;
	st.global.f64 	[%rd215+48], %fd617;
	add.s32 	%r462, %r1347, 7;
	ld.global.f64 	%fd618, [%rd208+56];
	st.local.u32 	[%rd18], %r462;
	st.local.f64 	[%rd18+8], %fd618;
	{ // callseq 91, 0
	.param .b64 param0;
	st.param.b64 	[param0], %rd210;
	.param .b64 param1;
	st.param.b64 	[param1], %rd211;
	.param .b32 retval0;
	call.uni (retval0), 
	vprintf, 
	(
	param0, 
	param1
	);
	ld.param.b32 	%r463, [retval0];
	} // callseq 91
	ld.global.f64 	%fd619, [%rd212+56];
	ld.global.f64 	%fd620, [%rd213+56];
	mul.f64 	%fd621, %fd620, 0d3FEC23E39189614C;
	ld.global.f64 	%fd622, [%rd214+56];
	mul.f64 	%fd623, %fd622, 0d400A37B2A108BD3C;
	sub.f64 	%fd624, %fd621, %fd623;
	ld.global.f64 	%fd625, [%rd208+56];
	fma.rn.f64 	%fd626, %fd625, 0d400A912FE408DB10, %fd624;
	fma.rn.f64 	%fd627, %fd2010, %fd626, %fd619;
	st.global.f64 	[%rd215+56], %fd627;
	add.s32 	%r1347, %r1347, 8;
	setp.ne.s32 	%p76, %r1347, %r26;
	mov.u32 	%r1349, %r26;
	@%p76 bra 	$L__BB0_91;
$L__BB0_92:
	setp.eq.s32 	%p77, %r20, 0;
	@%p77 bra 	$L__BB0_100;
	setp.lt.u32 	%p78, %r21, 3;
	@%p78 bra 	$L__BB0_95;
	mul.wide.u32 	%rd216, %r1349, 8;
	add.s64 	%rd217, %rd9, %rd216;
	ld.global.f64 	%fd628, [%rd217];
	st.local.u32 	[%rd18], %r1349;
	st.local.f64 	[%rd18+8], %fd628;
	mov.u64 	%rd218, $str$14;
	cvta.global.u64 	%rd219, %rd218;
	add.u64 	%rd220, %SP, 0;
	{ // callseq 92, 0
	.param .b64 param0;
	st.param.b64 	[param0], %rd219;
	.param .b64 param1;
	st.param.b64 	[param1], %rd220;
	.param .b32 retval0;
	call.uni (retval0), 
	vprintf, 
	(
	param0, 
	param1
	);
	ld.param.b32 	%r465, [retval0];
	} // callseq 92
	add.s64 	%rd221, %rd13, %rd216;
	ld.global.f64 	%fd629, [%rd221];
	add.s64 	%rd222, %rd12, %rd216;
	ld.global.f64 	%fd630, [%rd222];
	mul.f64 	%fd631, %fd630, 0d3FEC23E39189614C;
	add.s64 	%rd223, %rd10, %rd216;
	ld.global.f64 	%fd632, [%rd223];
	mul.f64 	%fd633, %fd632, 0d400A37B2A108BD3C;
	sub.f64 	%fd634, %fd631, %fd633;
	ld.global.f64 	%fd635, [%rd217];
	fma.rn.f64 	%fd636, %fd635, 0d400A912FE408DB10, %fd634;
	fma.rn.f64 	%fd637, %fd2010, %fd636, %fd629;
	add.s64 	%rd224, %rd11, %rd216;
	st.global.f64 	[%rd224], %fd637;
	add.s32 	%r467, %r1349, 1;
	ld.global.f64 	%fd638, [%rd217+8];
	st.local.u32 	[%rd18], %r467;
	st.local.f64 	[%rd18+8], %fd638;
	{ // callseq 93, 0
	.param .b64 param0;
	st.param.b64 	[param0], %rd219;
	.param .b64 param1;
	st.param.b64 	[param1], %rd220;
	.param .b32 retval0;
	call.uni (retval0), 
	vprintf, 
	(
	param0, 
	param1
	);
	ld.param.b32 	%r468, [retval0];
	} // callseq 93
	ld.global.f64 	%fd639, [%rd221+8];
	ld.global.f64 	%fd640, [%rd222+8];
	mul.f64 	%fd641, %fd640, 0d3FEC23E39189614C;
	ld.global.f64 	%fd642, [%rd223+8];
	mul.f64 	%fd643, %fd642, 0d400A37B2A108BD3C;
	sub.f64 	%fd644, %fd641, %fd643;
	ld.global.f64 	%fd645, [%rd217+8];
	fma.rn.f64 	%fd646, %fd645, 0d400A912FE408DB10, %fd644;
	fma.rn.f64 	%fd647, %fd2010, %fd646, %fd639;
	st.global.f64 	[%rd224+8], %fd647;
	add.s32 	%r470, %r1349, 2;
	ld.global.f64 	%fd648, [%rd217+16];
	st.local.u32 	[%rd18], %r470;
	st.local.f64 	[%rd18+8], %fd648;
	{ // callseq 94, 0
	.param .b64 param0;
	st.param.b64 	[param0], %rd219;
	.param .b64 param1;
	st.param.b64 	[param1], %rd220;
	.param .b32 retval0;
	call.uni (retval0), 
	vprintf, 
	(
	param0, 
	param1
	);
	ld.param.b32 	%r471, [retval0];
	} // callseq 94
	ld.global.f64 	%fd649, [%rd221+16];
	ld.global.f64 	%fd650, [%rd222+16];
	mul.f64 	%fd651, %fd650, 0d3FEC23E39189614C;
	ld.global.f64 	%fd652, [%rd223+16];
	mul.f64 	%fd653, %fd652, 0d400A37B2A108BD3C;
	sub.f64 	%fd654, %fd651, %fd653;
	ld.global.f64 	%fd655, [%rd217+16];
	fma.rn.f64 	%fd656, %fd655, 0d400A912FE408DB10, %fd654;
	fma.rn.f64 	%fd657, %fd2010, %fd656, %fd649;
	st.global.f64 	[%rd224+16], %fd657;
	add.s32 	%r473, %r1349, 3;
	ld.global.f64 	%fd658, [%rd217+24];
	st.local.u32 	[%rd18], %r473;
	st.local.f64 	[%rd18+8], %fd658;
	{ // callseq 95, 0
	.param .b64 param0;
	st.param.b64 	[param0], %rd219;
	.param .b64 param1;
	st.param.b64 	[param1], %rd220;
	.param .b32 retval0;
	call.uni (retval0), 
	vprintf, 
	(
	param0, 
	param1
	);
	ld.param.b32 	%r474, [retval0];
	} // callseq 95
	ld.global.f64 	%fd659, [%rd221+24];
	ld.global.f64 	%fd660, [%rd222+24];
	mul.f64 	%fd661, %fd660, 0d3FEC23E39189614C;
	ld.global.f64 	%fd662, [%rd223+24];
	mul.f64 	%fd663, %fd662, 0d400A37B2A108BD3C;
	sub.f64 	%fd664, %fd661, %fd663;
	ld.global.f64 	%fd665, [%rd217+24];
	fma.rn.f64 	%fd666, %fd665, 0d400A912FE408DB10, %fd664;
	fma.rn.f64 	%fd667, %fd2010, %fd666, %fd659;
	st.global.f64 	[%rd224+24], %fd667;
	add.s32 	%r1349, %r1349, 4;
$L__BB0_95:
	setp.eq.s32 	%p79, %r22, 0;
	@%p79 bra 	$L__BB0_100;
	setp.eq.s32 	%p80, %r23, 0;
	@%p80 bra 	$L__BB0_98;
	mul.wide.u32 	%rd225, %r1349, 8;
	add.s64 	%rd226, %rd9, %rd225;
	ld.global.f64 	%fd668, [%rd226];
	st.local.u32 	[%rd18], %r1349;
	st.local.f64 	[%rd18+8], %fd668;
	mov.u64 	%rd227, $str$14;
	cvta.global.u64 	%rd228, %rd227;
	add.u64 	%rd229, %SP, 0;
	{ // callseq 96, 0
	.param .b64 param0;
	st.param.b64 	[param0], %rd228;
	.param .b64 param1;
	st.param.b64 	[param1], %rd229;
	.param .b32 retval0;
	call.uni (retval0), 
	vprintf, 
	(
	param0, 
	param1
	);
	ld.param.b32 	%r476, [retval0];
	} // callseq 96
	add.s64 	%rd230, %rd13, %rd225;
	ld.global.f64 	%fd669, [%rd230];
	add.s64 	%rd231, %rd12, %rd225;
	ld.global.f64 	%fd670, [%rd231];
	mul.f64 	%fd671, %fd670, 0d3FEC23E39189614C;
	add.s64 	%rd232, %rd10, %rd225;
	ld.global.f64 	%fd672, [%rd232];
	mul.f64 	%fd673, %fd672, 0d400A37B2A108BD3C;
	sub.f64 	%fd674, %fd671, %fd673;
	ld.global.f64 	%fd675, [%rd226];
	fma.rn.f64 	%fd676, %fd675, 0d400A912FE408DB10, %fd674;
	fma.rn.f64 	%fd677, %fd2010, %fd676, %fd669;
	add.s64 	%rd233, %rd11, %rd225;
	st.global.f64 	[%rd233], %fd677;
	add.s32 	%r478, %r1349, 1;
	ld.global.f64 	%fd678, [%rd226+8];
	st.local.u32 	[%rd18], %r478;
	st.local.f64 	[%rd18+8], %fd678;
	{ // callseq 97, 0
	.param .b64 param0;
	st.param.b64 	[param0], %rd228;
	.param .b64 param1;
	st.param.b64 	[param1], %rd229;
	.param .b32 retval0;
	call.uni (retval0), 
	vprintf, 
	(
	param0, 
	param1
	);
	ld.param.b32 	%r479, [retval0];
	} // callseq 97
	ld.global.f64 	%fd679, [%rd230+8];
	ld.global.f64 	%fd680, [%rd231+8];
	mul.f64 	%fd681, %fd680, 0d3FEC23E39189614C;
	ld.global.f64 	%fd682, [%rd232+8];
	mul.f64 	%fd683, %fd682, 0d400A37B2A108BD3C;
	sub.f64 	%fd684, %fd681, %fd683;
	ld.global.f64 	%fd685, [%rd226+8];
	fma.rn.f64 	%fd686, %fd685, 0d400A912FE408DB10, %fd684;
	fma.rn.f64 	%fd687, %fd2010, %fd686, %fd679;
	st.global.f64 	[%rd233+8], %fd687;
	add.s32 	%r1349, %r1349, 2;
$L__BB0_98:
	setp.eq.s32 	%p81, %r27, 0;
	@%p81 bra 	$L__BB0_100;
	mul.wide.u32 	%rd234, %r1349, 8;
	add.s64 	%rd235, %rd9, %rd234;
	ld.global.f64 	%fd688, [%rd235];
	st.local.u32 	[%rd18], %r1349;
	st.local.f64 	[%rd18+8], %fd688;
	mov.u64 	%rd236, $str$14;
	cvta.global.u64 	%rd237, %rd236;
	add.u64 	%rd238, %SP, 0;
	{ // callseq 98, 0
	.param .b64 param0;
	st.param.b64 	[param0], %rd237;
	.param .b64 param1;
	st.param.b64 	[param1], %rd238;
	.param .b32 retval0;
	call.uni (retval0), 
	vprintf, 
	(
	param0, 
	param1
	);
	ld.param.b32 	%r481, [retval0];
	} // callseq 98
	add.s64 	%rd239, %rd13, %rd234;
	ld.global.f64 	%fd689, [%rd239];
	add.s64 	%rd240, %rd12, %rd234;
	ld.global.f64 	%fd690, [%rd240];
	add.s64 	%rd241, %rd10, %rd234;
	ld.global.f64 	%fd691, [%rd241];
	mul.f64 	%fd692, %fd691, 0dC00A37B2A108BD3C;
	fma.rn.f64 	%fd693, %fd690, 0d3FEC23E39189614C, %fd692;
	ld.global.f64 	%fd694, [%rd235];
	fma.rn.f64 	%fd695, %fd694, 0d400A912FE408DB10, %fd693;
	fma.rn.f64 	%fd696, %fd2010, %fd695, %fd689;
	add.s64 	%rd242, %rd11, %rd234;
	st.global.f64 	[%rd242], %fd696;
$L__BB0_100:
	fma.rn.f64 	%fd55, %fd2010, 0d3FED89D89D89D89E, %fd1;
	ld.global.f64 	%fd56, [%rd11+8];
	st.global.f64 	[%rd8], %fd56;
	ld.global.f64 	%fd57, [%rd11];
	abs.f64 	%fd58, %fd57;
	setp.neu.f64 	%p82, %fd58, 0d7FF0000000000000;
	@%p82 bra 	$L__BB0_102;
	mov.f64 	%fd702, 0d0000000000000000;
	mul.rn.f64 	%fd1988, %fd57, %fd702;
	mov.b32 	%r1351, 0;
	bra.uni 	$L__BB0_104;
$L__BB0_102:
	mul.f64 	%fd697, %fd57, 0d3FE45F306DC9C883;
	cvt.rni.s32.f64 	%r1351, %fd697;
	cvt.rn.f64.s32 	%fd698, %r1351;
	fma.rn.f64 	%fd699, %fd698, 0dBFF921FB54442D18, %fd57;
	fma.rn.f64 	%fd700, %fd698, 0dBC91A62633145C00, %fd699;
	fma.rn.f64 	%fd1988, %fd698, 0dB97B839A252049C0, %fd700;
	setp.ltu.f64 	%p83, %fd58, 0d41E0000000000000;
	@%p83 bra 	$L__BB0_104;
	{ // callseq 99, 0
	.param .b64 param0;
	st.param.f64 	[param0], %fd57;
	.param .align 16 .b8 retval0[16];
	call.uni (retval0), 
	__internal_trig_reduction_slowpathd, 
	(
	param0
	);
	ld.param.f64 	%fd1988, [retval0];
	ld.param.b32 	%r1351, [retval0+8];
	} // callseq 99
$L__BB0_104:
	shl.b32 	%r485, %r1351, 6;
	cvt.u64.u32 	%rd243, %r485;
	and.b64  	%rd244, %rd243, 64;
	add.s64 	%rd246, %rd125, %rd244;
	mul.rn.f64 	%fd703, %fd1988, %fd1988;
	and.b32  	%r486, %r1351, 1;
	setp.eq.b32 	%p84, %r486, 1;
	selp.f64 	%fd704, 0dBDA8FF8320FD8164, 0d3DE5DB65F9785EBA, %p84;
	ld.global.nc.v2.f64 	{%fd705, %fd706}, [%rd246];
	fma.rn.f64 	%fd707, %fd704, %fd703, %fd705;
	fma.rn.f64 	%fd708, %fd707, %fd703, %fd706;
	ld.global.nc.v2.f64 	{%fd709, %fd710}, [%rd246+16];
	fma.rn.f64 	%fd711, %fd708, %fd703, %fd709;
	fma.rn.f64 	%fd712, %fd711, %fd703, %fd710;
	ld.global.nc.v2.f64 	{%fd713, %fd714}, [%rd246+32];
	fma.rn.f64 	%fd715, %fd712, %fd703, %fd713;
	fma.rn.f64 	%fd716, %fd715, %fd703, %fd714;
	fma.rn.f64 	%fd717, %fd716, %fd1988, %fd1988;
	fma.rn.f64 	%fd718, %fd716, %fd703, 0d3FF0000000000000;
	selp.f64 	%fd719, %fd718, %fd717, %p84;
	and.b32  	%r487, %r1351, 2;
	setp.eq.s32 	%p85, %r487, 0;
	mov.f64 	%fd720, 0d0000000000000000;
	sub.f64 	%fd721, %fd720, %fd719;
	selp.f64 	%fd63, %fd719, %fd721, %p85;
	abs.f64 	%fd64, %fd55;
	setp.neu.f64 	%p86, %fd64, 0d7FF0000000000000;
	@%p86 bra 	$L__BB0_106;
	mov.f64 	%fd727, 0d0000000000000000;
	mul.rn.f64 	%fd1990, %fd55, %fd727;
	mov.b32 	%r1353, 1;
	bra.uni 	$L__BB0_109;
$L__BB0_106:
	mul.f64 	%fd722, %fd55, 0d3FE45F306DC9C883;
	cvt.rni.s32.f64 	%r1352, %fd722;
	cvt.rn.f64.s32 	%fd723, %r1352;
	fma.rn.f64 	%fd724, %fd723, 0dBFF921FB54442D18, %fd55;
	fma.rn.f64 	%fd725, %fd723, 0dBC91A62633145C00, %fd724;
	fma.rn.f64 	%fd1990, %fd723, 0dB97B839A252049C0, %fd725;
	setp.ltu.f64 	%p87, %fd64, 0d41E0000000000000;
	@%p87 bra 	$L__BB0_108;
	{ // callseq 100, 0
	.param .b64 param0;
	st.param.f64 	[param0], %fd55;
	.param .align 16 .b8 retval0[16];
	call.uni (retval0), 
	__internal_trig_reduction_slowpathd, 
	(
	param0
	);
	ld.param.f64 	%fd1990, [retval0];
	ld.param.b32 	%r1352, [retval0+8];
	} // callseq 100
$L__BB0_108:
	add.s32 	%r1353, %r1352, 1;
$L__BB0_109:
	setp.lt.s32 	%p88, %r207, 1;
	shl.b32 	%r490, %r1353, 6;
	cvt.u64.u32 	%rd247, %r490;
	and.b64  	%rd248, %rd247, 64;
	add.s64 	%rd250, %rd125, %rd248;
	mul.rn.f64 	%fd728, %fd1990, %fd1990;
	and.b32  	%r491, %r1353, 1;
	setp.eq.b32 	%p89, %r491, 1;
	selp.f64 	%fd729, 0dBDA8FF8320FD8164, 0d3DE5DB65F9785EBA, %p89;
	ld.global.nc.v2.f64 	{%fd730, %fd731}, [%rd250];
	fma.rn.f64 	%fd732, %fd729, %fd728, %fd730;
	fma.rn.f64 	%fd733, %fd732, %fd728, %fd731;
	ld.global.nc.v2.f64 	{%fd734, %fd735}, [%rd250+16];
	fma.rn.f64 	%fd736, %fd733, %fd728, %fd734;
	fma.rn.f64 	%fd737, %fd736, %fd728, %fd735;
	ld.global.nc.v2.f64 	{%fd738, %fd739}, [%rd250+32];
	fma.rn.f64 	%fd740, %fd737, %fd728, %fd738;
	fma.rn.f64 	%fd741, %fd740, %fd728, %fd739;
	fma.rn.f64 	%fd742, %fd741, %fd1990, %fd1990;
	fma.rn.f64 	%fd743, %fd741, %fd728, 0d3FF0000000000000;
	selp.f64 	%fd744, %fd743, %fd742, %p89;
	and.b32  	%r492, %r1353, 2;
	setp.eq.s32 	%p90, %r492, 0;
	mov.f64 	%fd745, 0d0000000000000000;
	sub.f64 	%fd746, %fd745, %fd744;
	selp.f64 	%fd747, %fd744, %fd746, %p90;
	mul.f64 	%fd748, %fd747, 0d3FE0000000000000;
	mul.f64 	%fd749, %fd56, 0d3FE0000000000000;
	sub.f64 	%fd750, %fd748, %fd749;
	div.rn.f64 	%fd751, %fd750, 0d4034CCCCCCCCCCCD;
	fma.rn.f64 	%fd752, %fd63, 0d40139EB851EB851F, %fd751;
	st.global.f64 	[%rd8+8], %fd752;
	@%p88 bra 	$L__BB0_118;
	setp.lt.u32 	%p91, %r19, 3;
	mov.b32 	%r1356, 0;
	@%p91 bra 	$L__BB0_113;
	mov.b32 	%r1354, 0;
$L__BB0_112:
	.pragma "nounroll";
	mul.wide.u32 	%rd251, %r1354, 8;
	add.s64 	%rd252, %rd8, %rd251;
	ld.global.f64 	%fd753, [%rd252];
	st.local.u32 	[%rd18], %r1354;
	st.local.f64 	[%rd18+8], %fd753;
	mov.u64 	%rd253, $str$15;
	cvta.global.u64 	%rd254, %rd253;
	add.u64 	%rd255, %SP, 0;
	{ // callseq 101, 0
	.param .b64 param0;
	st.param.b64 	[param0], %rd254;
	.param .b64 param1;
	st.param.b64 	[param1], %rd255;
	.param .b32 retval0;
	call.uni (retval0), 
	vprintf, 
	(
	param0, 
	param1
	);
	ld.param.b32 	%r495, [retval0];
	} // callseq 101
	add.s64 	%rd256, %rd13, %rd251;
	ld.global.f64 	%fd754, [%rd256];
	add.s64 	%rd257, %rd12, %rd251;
	ld.global.f64 	%fd755, [%rd257];
	mul.f64 	%fd756, %fd755, 0d4000425ED097B426;
	add.s64 	%rd258, %rd10, %rd251;
	ld.global.f64 	%fd757, [%rd258];
	mul.f64 	%fd758, %fd757, 0d4020000000000000;
	sub.f64 	%fd759, %fd756, %fd758;
	add.s64 	%rd259, %rd9, %rd251;
	ld.global.f64 	%fd760, [%rd259];
	fma.rn.f64 	%fd761, %fd760, 0d401CB1A72C69CB1A, %fd759;
	ld.global.f64 	%fd762, [%rd252];
	mul.f64 	%fd763, %fd762, 0d3FCA5AD296B4A5AD;
	sub.f64 	%fd764, %fd761, %fd763;
	fma.rn.f64 	%fd765, %fd2010, %fd764, %fd754;
	add.s64 	%rd260, %rd11, %rd251;
	st.global.f64 	[%rd260], %fd765;
	add.s32 	%r497, %r1354, 1;
	ld.global.f64 	%fd766, [%rd252+8];
	st.local.u32 	[%rd18], %r497;
	st.local.f64 	[%rd18+8], %fd766;
	{ // callseq 102, 0
	.param .b64 param0;
	st.param.b64 	[param0], %rd254;
	.param .b64 param1;
	st.param.b64 	[param1], %rd255;
	.param .b32 retval0;
	call.uni (retval0), 
	vprintf, 
	(
	param0, 
	param1
	);
	ld.param.b32 	%r498, [retval0];
	} // callseq 102
	ld.global.f64 	%fd767, [%rd256+8];
	ld.global.f64 	%fd768, [%rd257+8];
	mul.f64 	%fd769, %fd768, 0d4000425ED097B426;
	ld.global.f64 	%fd770, [%rd258+8];
	mul.f64 	%fd771, %fd770, 0d4020000000000000;
	sub.f64 	%fd772, %fd769, %fd771;
	ld.global.f64 	%fd773, [%rd259+8];
	fma.rn.f64 	%fd774, %fd773, 0d401CB1A72C69CB1A, %fd772;
	ld.global.f64 	%fd775, [%rd252+8];
	mul.f64 	%fd776, %fd775, 0d3FCA5AD296B4A5AD;
	sub.f64 	%fd777, %fd774, %fd776;
	fma.rn.f64 	%fd778, %fd2010, %fd777, %fd767;
	st.global.f64 	[%rd260+8], %fd778;
	add.s32 	%r500, %r1354, 2;
	ld.global.f64 	%fd779, [%rd252+16];
	st.local.u32 	[%rd18], %r500;
	st.local.f64 	[%rd18+8], %fd779;
	{ // callseq 103, 0
	.param .b64 param0;
	st.param.b64 	[param0], %rd254;
	.param .b64 param1;
	st.param.b64 	[param1], %rd255;
	.param .b32 retval0;
	call.uni (retval0), 
	vprintf, 
	(
	param0, 
	param1
	);
	ld.param.b32 	%r501, [retval0];
	} // callseq 103
	ld.global.f64 	%fd780, [%rd256+16];
	ld.global.f64 	%fd781, [%rd257+16];
	mul.f64 	%fd782, %fd781, 0d4000425ED097B426;
	ld.global.f64 	%fd783, [%rd258+16];
	mul.f64 	%fd784, %fd783, 0d4020000000000000;
	sub.f64 	%fd785, %fd782, %fd784;
	ld.global.f64 	%fd786, [%rd259+16];
	fma.rn.f64 	%fd787, %fd786, 0d401CB1A72C69CB1A, %fd785;
	ld.global.f64 	%fd788, [%rd252+16];
	mul.f64 	%fd789, %fd788, 0d3FCA5AD296B4A5AD;
	sub.f64 	%fd790, %fd787, %fd789;
	fma.rn.f64 	%fd791, %fd2010, %fd790, %fd780;
	st.global.f64 	[%rd260+16], %fd791;
	add.s32 	%r503, %r1354, 3;
	ld.global.f64 	%fd792, [%rd252+24];
	st.local.u32 	[%rd18], %r503;
	st.local.f64 	[%rd18+8], %fd792;
	{ // callseq 104, 0
	.param .b64 param0;
	st.param.b64 	[param0], %rd254;
	.param .b64 param1;
	st.param.b64 	[param1], %rd255;
	.param .b32 retval0;
	call.uni (retval0), 
	vprintf, 
	(
	param0, 
	param1
	);
	ld.param.b32 	%r504, [retval0];
	} // callseq 104
	ld.global.f64 	%fd793, [%rd256+24];
	ld.global.f64 	%fd794, [%rd257+24];
	mul.f64 	%fd795, %fd794, 0d4000425ED097B426;
	ld.global.f64 	%fd796, [%rd258+24];
	mul.f64 	%fd797, %fd796, 0d4020000000000000;
	sub.f64 	%fd798, %fd795, %fd797;
	ld.global.f64 	%fd799, [%rd259+24];
	fma.rn.f64 	%fd800, %fd799, 0d401CB1A72C69CB1A, %fd798;
	ld.global.f64 	%fd801, [%rd252+24];
	mul.f64 	%fd802, %fd801, 0d3FCA5AD296B4A5AD;
	sub.f64 	%fd803, %fd800, %fd802;
	fma.rn.f64 	%fd804, %fd2010, %fd803, %fd793;
	st.global.f64 	[%rd260+24], %fd804;
	add.s32 	%r1354, %r1354, 4;
	setp.ne.s32 	%p92, %r1354, %r28;
	mov.u32 	%r1356, %r28;
	@%p92 bra 	$L__BB0_112;
$L__BB0_113:
	setp.eq.s32 	%p93, %r22, 0;
	@%p93 bra 	$L__BB0_118;
	setp.eq.s32 	%p94, %r23, 0;
	@%p94 bra 	$L__BB0_116;
	mul.wide.u32 	%rd261, %r1356, 8;
	add.s64 	%rd262, %rd8, %rd261;
	ld.global.f64 	%fd805, [%rd262];
	st.local.u32 	[%rd18], %r1356;
	st.local.f64 	[%rd18+8], %fd805;
	mov.u64 	%rd263, $str$15;
	cvta.global.u64 	%rd264, %rd263;
	add.u64 	%rd265, %SP, 0;
	{ // callseq 105, 0
	.param .b64 param0;
	st.param.b64 	[param0], %rd264;
	.param .b64 param1;
	st.param.b64 	[param1], %rd265;
	.param .b32 retval0;
	call.uni (retval0), 
	vprintf, 
	(
	param0, 
	param1
	);
	ld.param.b32 	%r506, [retval0];
	} // callseq 105
	add.s64 	%rd266, %rd13, %rd261;
	ld.global.f64 	%fd806, [%rd266];
	add.s64 	%rd267, %rd12, %rd261;
	ld.global.f64 	%fd807, [%rd267];
	mul.f64 	%fd808, %fd807, 0d4000425ED097B426;
	add.s64 	%rd268, %rd10, %rd261;
	ld.global.f64 	%fd809, [%rd268];
	mul.f64 	%fd810, %fd809, 0d4020000000000000;
	sub.f64 	%fd811, %fd808, %fd810;
	add.s64 	%rd269, %rd9, %rd261;
	ld.global.f64 	%fd812, [%rd269];
	fma.rn.f64 	%fd813, %fd812, 0d401CB1A72C69CB1A, %fd811;
	ld.global.f64 	%fd814, [%rd262];
	mul.f64 	%fd815, %fd814, 0d3FCA5AD296B4A5AD;
	sub.f64 	%fd816, %fd813, %fd815;
	fma.rn.f64 	%fd817, %fd2010, %fd816, %fd806;
	add.s64 	%rd270, %rd11, %rd261;
	st.global.f64 	[%rd270], %fd817;
	add.s32 	%r508, %r1356, 1;
	ld.global.f64 	%fd818, [%rd262+8];
	st.local.u32 	[%rd18], %r508;
	st.local.f64 	[%rd18+8], %fd818;
	{ // callseq 106, 0
	.param .b64 param0;
	st.param.b64 	[param0], %rd264;
	.param .b64 param1;
	st.param.b64 	[param1], %rd265;
	.param .b32 retval0;
	call.uni (retval0), 
	vprintf, 
	(
	param0, 
	param1
	);
	ld.param.b32 	%r509, [retval0];
	} // callseq 106
	ld.global.f64 	%fd819, [%rd266+8];
	ld.global.f64 	%fd820, [%rd267+8];
	mul.f64 	%fd821, %fd820, 0d4000425ED097B426;
	ld.global.f64 	%fd822, [%rd268+8];
	mul.f64 	%fd823, %fd822, 0d4020000000000000;
	sub.f64 	%fd824, %fd821, %fd823;
	ld.global.f64 	%fd825, [%rd269+8];
	fma.rn.f64 	%fd826, %fd825, 0d401CB1A72C69CB1A, %fd824;
	ld.global.f64 	%fd827, [%rd262+8];
	mul.f64 	%fd828, %fd827, 0d3FCA5AD296B4A5AD;
	sub.f64 	%fd829, %fd826, %fd828;
	fma.rn.f64 	%fd830, %fd2010, %fd829, %fd819;
	st.global.f64 	[%rd270+8], %fd830;
	add.s32 	%r1356, %r1356, 2;
$L__BB0_116:
	setp.eq.s32 	%p95, %r27, 0;
	@%p95 bra 	$L__BB0_118;
	mul.wide.u32 	%rd271, %r1356, 8;
	add.s64 	%rd272, %rd8, %rd271;
	ld.global.f64 	%fd831, [%rd272];
	st.local.u32 	[%rd18], %r1356;
	st.local.f64 	[%rd18+8], %fd831;
	mov.u64 	%rd273, $str$15;
	cvta.global.u64 	%rd274, %rd273;
	add.u64 	%rd275, %SP, 0;
	{ // callseq 107, 0
	.param .b64 param0;
	st.param.b64 	[param0], %rd274;
	.param .b64 param1;
	st.param.b64 	[param1], %rd275;
	.param .b32 retval0;
	call.uni (retval0), 
	vprintf, 
	(
	param0, 
	param1
	);
	ld.param.b32 	%r511, [retval0];
	} // callseq 107
	add.s64 	%rd276, %rd13, %rd271;
	ld.global.f64 	%fd832, [%rd276];
	add.s64 	%rd277, %rd12, %rd271;
	ld.global.f64 	%fd833, [%rd277];
	add.s64 	%rd278, %rd10, %rd271;
	ld.global.f64 	%fd834, [%rd278];
	mul.f64 	%fd835, %fd834, 0dC020000000000000;
	fma.rn.f64 	%fd836, %fd833, 0d4000425ED097B426, %fd835;
	add.s64 	%rd279, %rd9, %rd271;
	ld.global.f64 	%fd837, [%rd279];
	fma.rn.f64 	%fd838, %fd837, 0d401CB1A72C69CB1A, %fd836;
	ld.global.f64 	%fd839, [%rd272];
	fma.rn.f64 	%fd840, %fd839, 0dBFCA5AD296B4A5AD, %fd838;
	fma.rn.f64 	%fd841, %fd2010, %fd840, %fd832;
	add.s64 	%rd280, %rd11, %rd271;
	st.global.f64 	[%rd280], %fd841;
$L__BB0_118:
	add.f64 	%fd70, %fd1, %fd2010;
	ld.global.f64 	%fd71, [%rd11+8];
	st.global.f64 	[%rd7], %fd71;
	ld.global.f64 	%fd72, [%rd11];
	abs.f64 	%fd73, %fd72;
	setp.neu.f64 	%p96, %fd73, 0d7FF0000000000000;
	@%p96 bra 	$L__BB0_120;
	mov.f64 	%fd847, 0d0000000000000000;
	mul.rn.f64 	%fd1991, %fd72, %fd847;
	mov.b32 	%r1357, 0;
	bra.uni 	$L__BB0_122;
$L__BB0_120:
	mul.f64 	%fd842, %fd72, 0d3FE45F306DC9C883;
	cvt.rni.s32.f64 	%r1357, %fd842;
	cvt.rn.f64.s32 	%fd843, %r1357;
	fma.rn.f64 	%fd844, %fd843, 0dBFF921FB54442D18, %fd72;
	fma.rn.f64 	%fd845, %fd843, 0dBC91A62633145C00, %fd844;
	fma.rn.f64 	%fd1991, %fd843, 0dB97B839A252049C0, %fd845;
	setp.ltu.f64 	%p97, %fd73, 0d41E0000000000000;
	@%p97 bra 	$L__BB0_122;
	{ // callseq 108, 0
	.param .b64 param0;
	st.param.f64 	[param0], %fd72;
	.param .align 16 .b8 retval0[16];
	call.uni (retval0), 
	__internal_trig_reduction_slowpathd, 
	(
	param0
	);
	ld.param.f64 	%fd1991, [retval0];
	ld.param.b32 	%r1357, [retval0+8];
	} // callseq 108
$L__BB0_122:
	shl.b32 	%r515, %r1357, 6;
	cvt.u64.u32 	%rd281, %r515;
	and.b64  	%rd282, %rd281, 64;
	add.s64 	%rd284, %rd125, %rd282;
	mul.rn.f64 	%fd848, %fd1991, %fd1991;
	and.b32  	%r516, %r1357, 1;
	setp.eq.b32 	%p98, %r516, 1;
	selp.f64 	%fd849, 0dBDA8FF8320FD8164, 0d3DE5DB65F9785EBA, %p98;
	ld.global.nc.v2.f64 	{%fd850, %fd851}, [%rd284];
	fma.rn.f64 	%fd852, %fd849, %fd848, %fd850;
	fma.rn.f64 	%fd853, %fd852, %fd848, %fd851;
	ld.global.nc.v2.f64 	{%fd854, %fd855}, [%rd284+16];
	fma.rn.f64 	%fd856, %fd853, %fd848, %fd854;
	fma.rn.f64 	%fd857, %fd856, %fd848, %fd855;
	ld.global.nc.v2.f64 	{%fd858, %fd859}, [%rd284+32];
	fma.rn.f64 	%fd860, %fd857, %fd848, %fd858;
	fma.rn.f64 	%fd861, %fd860, %fd848, %fd859;
	fma.rn.f64 	%fd862, %fd861, %fd1991, %fd1991;
	fma.rn.f64 	%fd863, %fd861, %fd848, 0d3FF0000000000000;
	selp.f64 	%fd864, %fd863, %fd862, %p98;
	and.b32  	%r517, %r1357, 2;
	setp.eq.s32 	%p99, %r517, 0;
	mov.f64 	%fd865, 0d0000000000000000;
	sub.f64 	%fd866, %fd865, %fd864;
	selp.f64 	%fd78, %fd864, %fd866, %p99;
	abs.f64 	%fd79, %fd70;
	setp.neu.f64 	%p100, %fd79, 0d7FF0000000000000;
	@%p100 bra 	$L__BB0_124;
	mov.f64 	%fd872, 0d0000000000000000;
	mul.rn.f64 	%fd1993, %fd70, %fd872;
	mov.b32 	%r1359, 1;
	bra.uni 	$L__BB0_127;
$L__BB0_124:
	mul.f64 	%fd867, %fd70, 0d3FE45F306DC9C883;
	cvt.rni.s32.f64 	%r1358, %fd867;
	cvt.rn.f64.s32 	%fd868, %r1358;
	fma.rn.f64 	%fd869, %fd868, 0dBFF921FB54442D18, %fd70;
	fma.rn.f64 	%fd870, %fd868, 0dBC91A62633145C00, %fd869;
	fma.rn.f64 	%fd1993, %fd868, 0dB97B839A252049C0, %fd870;
	setp.ltu.f64 	%p101, %fd79, 0d41E0000000000000;
	@%p101 bra 	$L__BB0_126;
	{ // callseq 109, 0
	.param .b64 param0;
	st.param.f64 	[param0], %fd70;
	.param .align 16 .b8 retval0[16];
	call.uni (retval0), 
	__internal_trig_reduction_slowpathd, 
	(
	param0
	);
	ld.param.f64 	%fd1993, [retval0];
	ld.param.b32 	%r1358, [retval0+8];
	} // callseq 109
$L__BB0_126:
	add.s32 	%r1359, %r1358, 1;
$L__BB0_127:
	setp.lt.s32 	%p102, %r207, 1;
	shl.b32 	%r520, %r1359, 6;
	cvt.u64.u32 	%rd285, %r520;
	and.b64  	%rd286, %rd285, 64;
	add.s64 	%rd288, %rd125, %rd286;
	mul.rn.f64 	%fd873, %fd1993, %fd1993;
	and.b32  	%r521, %r1359, 1;
	setp.eq.b32 	%p103, %r521, 1;
	selp.f64 	%fd874, 0dBDA8FF8320FD8164, 0d3DE5DB65F9785EBA, %p103;
	ld.global.nc.v2.f64 	{%fd875, %fd876}, [%rd288];
	fma.rn.f64 	%fd877, %fd874, %fd873, %fd875;
	fma.rn.f64 	%fd878, %fd877, %fd873, %fd876;
	ld.global.nc.v2.f64 	{%fd879, %fd880}, [%rd288+16];
	fma.rn.f64 	%fd881, %fd878, %fd873, %fd879;
	fma.rn.f64 	%fd882, %fd881, %fd873, %fd880;
	ld.global.nc.v2.f64 	{%fd883, %fd884}, [%rd288+32];
	fma.rn.f64 	%fd885, %fd882, %fd873, %fd883;
	fma.rn.f64 	%fd886, %fd885, %fd873, %fd884;
	fma.rn.f64 	%fd887, %fd886, %fd1993, %fd1993;
	fma.rn.f64 	%fd888, %fd886, %fd873, 0d3FF0000000000000;
	selp.f64 	%fd889, %fd888, %fd887, %p103;
	and.b32  	%r522, %r1359, 2;
	setp.eq.s32 	%p104, %r522, 0;
	mov.f64 	%fd890, 0d0000000000000000;
	sub.f64 	%fd891, %fd890, %fd889;
	selp.f64 	%fd892, %fd889, %fd891, %p104;
	mul.f64 	%fd85, %fd892, 0d3FE0000000000000;
	mul.f64 	%fd893, %fd71, 0d3FE0000000000000;
	sub.f64 	%fd894, %fd85, %fd893;
	div.rn.f64 	%fd895, %fd894, 0d4034CCCCCCCCCCCD;
	fma.rn.f64 	%fd896, %fd78, 0d40139EB851EB851F, %fd895;
	st.global.f64 	[%rd7+8], %fd896;
	@%p102 bra 	$L__BB0_136;
	setp.lt.u32 	%p105, %r19, 3;
	mov.b32 	%r1362, 0;
	@%p105 bra 	$L__BB0_131;
	mov.b32 	%r1360, 0;
$L__BB0_130:
	.pragma "nounroll";
	mul.wide.u32 	%rd289, %r1360, 8;
	add.s64 	%rd290, %rd7, %rd289;
	ld.global.f64 	%fd897, [%rd290];
	st.local.u32 	[%rd18], %r1360;
	st.local.f64 	[%rd18+8], %fd897;
	mov.u64 	%rd291, $str$16;
	cvta.global.u64 	%rd292, %rd291;
	add.u64 	%rd293, %SP, 0;
	{ // callseq 110, 0
	.param .b64 param0;
	st.param.b64 	[param0], %rd292;
	.param .b64 param1;
	st.param.b64 	[param1], %rd293;
	.param .b32 retval0;
	call.uni (retval0), 
	vprintf, 
	(
	param0, 
	param1
	);
	ld.param.b32 	%r525, [retval0];
	} // callseq 110
	add.s64 	%rd294, %rd13, %rd289;
	ld.global.f64 	%fd898, [%rd294];
	add.s64 	%rd295, %rd12, %rd289;
	ld.global.f64 	%fd899, [%rd295];
	mul.f64 	%fd900, %fd899, 0d3FD2F684BDA12F68;
	add.s64 	%rd296, %rd10, %rd289;
	ld.global.f64 	%fd901, [%rd296];
	add.f64 	%fd902, %fd901, %fd901;
	sub.f64 	%fd903, %fd902, %fd900;
	add.s64 	%rd297, %rd9, %rd289;
	ld.global.f64 	%fd904, [%rd297];
	mul.f64 	%fd905, %fd904, 0d3FF61B58BA0961B6;
	sub.f64 	%fd906, %fd903, %fd905;
	add.s64 	%rd298, %rd8, %rd289;
	ld.global.f64 	%fd907, [%rd298];
	fma.rn.f64 	%fd908, %fd907, 0d3FDCFD813F604FD8, %fd906;
	ld.global.f64 	%fd909, [%rd290];
	mul.f64 	%fd910, %fd909, 0d3FD199999999999A;
	sub.f64 	%fd911, %fd908, %fd910;
	fma.rn.f64 	%fd912, %fd2010, %fd911, %fd898;
	add.s64 	%rd299, %rd11, %rd289;
	st.global.f64 	[%rd299], %fd912;
	add.s32 	%r527, %r1360, 1;
	ld.global.f64 	%fd913, [%rd290+8];
	st.local.u32 	[%rd18], %r527;
	st.local.f64 	[%rd18+8], %fd913;
	{ // callseq 111, 0
	.param .b64 param0;
	st.param.b64 	[param0], %rd292;
	.param .b64 param1;
	st.param.b64 	[param1], %rd293;
	.param .b32 retval0;
	call.uni (retval0), 
	vprintf, 
	(
	param0, 
	param1
	);
	ld.param.b32 	%r528, [retval0];
	} // callseq 111
	ld.global.f64 	%fd914, [%rd294+8];
	ld.global.f64 	%fd915, [%rd295+8];
	mul.f64 	%fd916, %fd915, 0d3FD2F684BDA12F68;
	ld.global.f64 	%fd917, [%rd296+8];
	add.f64 	%fd918, %fd917, %fd917;
	sub.f64 	%fd919, %fd918, %fd916;
	ld.global.f64 	%fd920, [%rd297+8];
	mul.f64 	%fd921, %fd920, 0d3FF61B58BA0961B6;
	sub.f64 	%fd922, %fd919, %fd921;
	ld.global.f64 	%fd923, [%rd298+8];
	fma.rn.f64 	%fd924, %fd923, 0d3FDCFD813F604FD8, %fd922;
	ld.global.f64 	%fd925, [%rd290+8];
	mul.f64 	%fd926, %fd925, 0d3FD199999999999A;
	sub.f64 	%fd927, %fd924, %fd926;
	fma.rn.f64 	%fd928, %fd2010, %fd927, %fd914;
	st.global.f64 	[%rd299+8], %fd928;
	add.s32 	%r530, %r1360, 2;
	ld.global.f64 	%fd929, [%rd290+16];
	st.local.u32 	[%rd18], %r530;
	st.local.f64 	[%rd18+8], %fd929;
	{ // callseq 112, 0
	.param .b64 param0;
	st.param.b64 	[param0], %rd292;
	.param .b64 param1;
	st.param.b64 	[param1], %rd293;
	.param .b32 retval0;
	call.uni (retval0), 
	vprintf, 
	(
	param0, 
	param1
	);
	ld.param.b32 	%r531, [retval0];
	} // callseq 112
	ld.global.f64 	%fd930, [%rd294+16];
	ld.global.f64 	%fd931, [%rd295+16];
	mul.f64 	%fd932, %fd931, 0d3FD2F684BDA12F68;
	ld.global.f64 	%fd933, [%rd296+16];
	add.f64 	%fd934, %fd933, %fd933;
	sub.f64 	%fd935, %fd934, %fd932;
	ld.global.f64 	%fd936, [%rd297+16];
	mul.f64 	%fd937, %fd936, 0d3FF61B58BA0961B6;
	sub.f64 	%fd938, %fd935, %fd937;
	ld.global.f64 	%fd939, [%rd298+16];
	fma.rn.f64 	%fd940, %fd939, 0d3FDCFD813F604FD8, %fd938;
	ld.global.f64 	%fd941, [%rd290+16];
	mul.f64 	%fd942, %fd941, 0d3FD199999999999A;
	sub.f64 	%fd943, %fd940, %fd942;
	fma.rn.f64 	%fd944, %fd2010, %fd943, %fd930;
	st.global.f64 	[%rd299+16], %fd944;
	add.s32 	%r533, %r1360, 3;
	ld.global.f64 	%fd945, [%rd290+24];
	st.local.u32 	[%rd18], %r533;
	st.local.f64 	[%rd18+8], %fd945;
	{ // callseq 113, 0
	.param .b64 param0;
	st.param.b64 	[param0], %rd292;
	.param .b64 param1;
	st.param.b64 	[param1], %rd293;
	.param .b32 retval0;
	call.uni (retval0), 
	vprintf, 
	(
	param0, 
	param1
	);
	ld.param.b32 	%r534, [retval0];
	} // callseq 113
	ld.global.f64 	%fd946, [%rd294+24];
	ld.global.f64 	%fd947, [%rd295+24];
	mul.f64 	%fd948, %fd947, 0d3FD2F684BDA12F68;
	ld.global.f64 	%fd949, [%rd296+24];
	add.f64 	%fd950, %fd949, %fd949;
	sub.f64 	%fd951, %fd950, %fd948;
	ld.global.f64 	%fd952, [%rd297+24];
	mul.f64 	%fd953, %fd952, 0d3FF61B58BA0961B6;
	sub.f64 	%fd954, %fd951, %fd953;
	ld.global.f64 	%fd955, [%rd298+24];
	fma.rn.f64 	%fd956, %fd955, 0d3FDCFD813F604FD8, %fd954;
	ld.global.f64 	%fd957, [%rd290+24];
	mul.f64 	%fd958, %fd957, 0d3FD199999999999A;
	sub.f64 	%fd959, %fd956, %fd958;
	fma.rn.f64 	%fd960, %fd2010, %fd959, %fd946;
	st.global.f64 	[%rd299+24], %fd960;
	add.s32 	%r1360, %r1360, 4;
	setp.ne.s32 	%p106, %r1360, %r28;
	mov.u32 	%r1362, %r28;
	@%p106 bra 	$L__BB0_130;
$L__BB0_131:
	setp.eq.s32 	%p107, %r22, 0;
	@%p107 bra 	$L__BB0_136;
	setp.eq.s32 	%p108, %r23, 0;
	@%p108 bra 	$L__BB0_134;
	mul.wide.u32 	%rd300, %r1362, 8;
	add.s64 	%rd301, %rd7, %rd300;
	ld.global.f64 	%fd961, [%rd301];
	st.local.u32 	[%rd18], %r1362;
	st.local.f64 	[%rd18+8], %fd961;
	mov.u64 	%rd302, $str$16;
	cvta.global.u64 	%rd303, %rd302;
	add.u64 	%rd304, %SP, 0;
	{ // callseq 114, 0
	.param .b64 param0;
	st.param.b64 	[param0], %rd303;
	.param .b64 param1;
	st.param.b64 	[param1], %rd304;
	.param .b32 retval0;
	call.uni (retval0), 
	vprintf, 
	(
	param0, 
	param1
	);
	ld.param.b32 	%r536, [retval0];
	} // callseq 114
	add.s64 	%rd305, %rd13, %rd300;
	ld.global.f64 	%fd962, [%rd305];
	add.s64 	%rd306, %rd12, %rd300;
	ld.global.f64 	%fd963, [%rd306];
	mul.f64 	%fd964, %fd963, 0d3FD2F684BDA12F68;
	add.s64 	%rd307, %rd10, %rd300;
	ld.global.f64 	%fd965, [%rd307];
	add.f64 	%fd966, %fd965, %fd965;
	sub.f64 	%fd967, %fd966, %fd964;
	add.s64 	%rd308, %rd9, %rd300;
	ld.global.f64 	%fd968, [%rd308];
	mul.f64 	%fd969, %fd968, 0d3FF61B58BA0961B6;
	sub.f64 	%fd970, %fd967, %fd969;
	add.s64 	%rd309, %rd8, %rd300;
	ld.global.f64 	%fd971, [%rd309];
	fma.rn.f64 	%fd972, %fd971, 0d3FDCFD813F604FD8, %fd970;
	ld.global.f64 	%fd973, [%rd301];
	mul.f64 	%fd974, %fd973, 0d3FD199999999999A;
	sub.f64 	%fd975, %fd972, %fd974;
	fma.rn.f64 	%fd976, %fd2010, %fd975, %fd962;
	add.s64 	%rd310, %rd11, %rd300;
	st.global.f64 	[%rd310], %fd976;
	add.s32 	%r538, %r1362, 1;
	ld.global.f64 	%fd977, [%rd301+8];
	st.local.u32 	[%rd18], %r538;
	st.local.f64 	[%rd18+8], %fd977;
	{ // callseq 115, 0
	.param .b64 param0;
	st.param.b64 	[param0], %rd303;
	.param .b64 param1;
	st.param.b64 	[param1], %rd304;
	.param .b32 retval0;
	call.uni (retval0), 
	vprintf, 
	(
	param0, 
	param1
	);
	ld.param.b32 	%r539, [retval0];
	} // callseq 115
	ld.global.f64 	%fd978, [%rd305+8];
	ld.global.f64 	%fd979, [%rd306+8];
	mul.f64 	%fd980, %fd979, 0d3FD2F684BDA12F68;
	ld.global.f64 	%fd981, [%rd307+8];
	add.f64 	%fd982, %fd981, %fd981;
	sub.f64 	%fd983, %fd982, %fd980;
	ld.global.f64 	%fd984, [%rd308+8];
	mul.f64 	%fd985, %fd984, 0d3FF61B58BA0961B6;
	sub.f64 	%fd986, %fd983, %fd985;
	ld.global.f64 	%fd987, [%rd309+8];
	fma.rn.f64 	%fd988, %fd987, 0d3FDCFD813F604FD8, %fd986;
	ld.global.f64 	%fd989, [%rd301+8];
	mul.f64 	%fd990, %fd989, 0d3FD199999999999A;
	sub.f64 	%fd991, %fd988, %fd990;
	fma.rn.f64 	%fd992, %fd2010, %fd991, %fd978;
	st.global.f64 	[%rd310+8], %fd992;
	add.s32 	%r1362, %r1362, 2;
$L__BB0_134:
	setp.eq.s32 	%p109, %r27, 0;
	@%p109 bra 	$L__BB0_136;
	mul.wide.u32 	%rd311, %r1362, 8;
	add.s64 	%rd312, %rd7, %rd311;
	ld.global.f64 	%fd993, [%rd312];
	st.local.u32 	[%rd18], %r1362;
	st.local.f64 	[%rd18+8], %fd993;
	mov.u64 	%rd313, $str$16;
	cvta.global.u64 	%rd314, %rd313;
	add.u64 	%rd315, %SP, 0;
	{ // callseq 116, 0
	.param .b64 param0;
	st.param.b64 	[param0], %rd314;
	.param .b64 param1;
	st.param.b64 	[param1], %rd315;
	.param .b32 retval0;
	call.uni (retval0), 
	vprintf, 
	(
	param0, 
	param1
	);
	ld.param.b32 	%r541, [retval0];
	} // callseq 116
	add.s64 	%rd316, %rd13, %rd311;
	ld.global.f64 	%fd994, [%rd316];
	add.s64 	%rd317, %rd12, %rd311;
	ld.global.f64 	%fd995, [%rd317];
	mul.f64 	%fd996, %fd995, 0dBFD2F684BDA12F68;
	add.s64 	%rd318, %rd10, %rd311;
	ld.global.f64 	%fd997, [%rd318];
	fma.rn.f64 	%fd998, %fd997, 0d4000000000000000, %fd996;
	add.s64 	%rd319, %rd9, %rd311;
	ld.global.f64 	%fd999, [%rd319];
	fma.rn.f64 	%fd1000, %fd999, 0dBFF61B58BA0961B6, %fd998;
	add.s64 	%rd320, %rd8, %rd311;
	ld.global.f64 	%fd1001, [%rd320];
	fma.rn.f64 	%fd1002, %fd1001, 0d3FDCFD813F604FD8, %fd1000;
	ld.global.f64 	%fd1003, [%rd312];
	fma.rn.f64 	%fd1004, %fd1003, 0dBFD199999999999A, %fd1002;
	fma.rn.f64 	%fd1005, %fd2010, %fd1004, %fd994;
	add.s64 	%rd321, %rd11, %rd311;
	st.global.f64 	[%rd321], %fd1005;
$L__BB0_136:
	fma.rn.f64 	%fd86, %fd2010, 0d3FE0000000000000, %fd1;
	ld.global.f64 	%fd87, [%rd11+8];
	st.global.f64 	[%rd6], %fd87;
	ld.global.f64 	%fd88, [%rd11];
	abs.f64 	%fd89, %fd88;
	setp.neu.f64 	%p110, %fd89, 0d7FF0000000000000;
	@%p110 bra 	$L__BB0_138;
	mov.f64 	%fd1011, 0d0000000000000000;
	mul.rn.f64 	%fd1994, %fd88, %fd1011;
	mov.b32 	%r1363, 0;
	bra.uni 	$L__BB0_140;
$L__BB0_138:
	mul.f64 	%fd1006, %fd88, 0d3FE45F306DC9C883;
	cvt.rni.s32.f64 	%r1363, %fd1006;
	cvt.rn.f64.s32 	%fd1007, %r1363;
	fma.rn.f64 	%fd1008, %fd1007, 0dBFF921FB54442D18, %fd88;
	fma.rn.f64 	%fd1009, %fd1007, 0dBC91A62633145C00, %fd1008;
	fma.rn.f64 	%fd1994, %fd1007, 0dB97B839A252049C0, %fd1009;
	setp.ltu.f64 	%p111, %fd89, 0d41E0000000000000;
	@%p111 bra 	$L__BB0_140;
	{ // callseq 117, 0
	.param .b64 param0;
	st.param.f64 	[param0], %fd88;
	.param .align 16 .b8 retval0[16];
	call.uni (retval0), 
	__internal_trig_reduction_slowpathd, 
	(
	param0
	);
	ld.param.f64 	%fd1994, [retval0];
	ld.param.b32 	%r1363, [retval0+8];
	} // callseq 117
$L__BB0_140:
	shl.b32 	%r545, %r1363, 6;
	cvt.u64.u32 	%rd322, %r545;
	and.b64  	%rd323, %rd322, 64;
	add.s64 	%rd325, %rd125, %rd323;
	mul.rn.f64 	%fd1012, %fd1994, %fd1994;
	and.b32  	%r546, %r1363, 1;
	setp.eq.b32 	%p112, %r546, 1;
	selp.f64 	%fd1013, 0dBDA8FF8320FD8164, 0d3DE5DB65F9785EBA, %p112;
	ld.global.nc.v2.f64 	{%fd1014, %fd1015}, [%rd325];
	fma.rn.f64 	%fd1016, %fd1013, %fd1012, %fd1014;
	fma.rn.f64 	%fd1017, %fd1016, %fd1012, %fd1015;
	ld.global.nc.v2.f64 	{%fd1018, %fd1019}, [%rd325+16];
	fma.rn.f64 	%fd1020, %fd1017, %fd1012, %fd1018;
	fma.rn.f64 	%fd1021, %fd1020, %fd1012, %fd1019;
	ld.global.nc.v2.f64 	{%fd1022, %fd1023}, [%rd325+32];
	fma.rn.f64 	%fd1024, %fd1021, %fd1012, %fd1022;
	fma.rn.f64 	%fd1025, %fd1024, %fd1012, %fd1023;
	fma.rn.f64 	%fd1026, %fd1025, %fd1994, %fd1994;
	fma.rn.f64 	%fd1027, %fd1025, %fd1012, 0d3FF0000000000000;
	selp.f64 	%fd1028, %fd1027, %fd1026, %p112;
	and.b32  	%r547, %r1363, 2;
	setp.eq.s32 	%p113, %r547, 0;
	mov.f64 	%fd1029, 0d0000000000000000;
	sub.f64 	%fd1030, %fd1029, %fd1028;
	selp.f64 	%fd94, %fd1028, %fd1030, %p113;
	abs.f64 	%fd95, %fd86;
	setp.neu.f64 	%p114, %fd95, 0d7FF0000000000000;
	@%p114 bra 	$L__BB0_142;
	mov.f64 	%fd1036, 0d0000000000000000;
	mul.rn.f64 	%fd1996, %fd86, %fd1036;
	mov.b32 	%r1365, 1;
	bra.uni 	$L__BB0_145;
$L__BB0_142:
	mul.f64 	%fd1031, %fd86, 0d3FE45F306DC9C883;
	cvt.rni.s32.f64 	%r1364, %fd1031;
	cvt.rn.f64.s32 	%fd1032, %r1364;
	fma.rn.f64 	%fd1033, %fd1032, 0dBFF921FB54442D18, %fd86;
	fma.rn.f64 	%fd1034, %fd1032, 0dBC91A62633145C00, %fd1033;
	fma.rn.f64 	%fd1996, %fd1032, 0dB97B839A252049C0, %fd1034;
	setp.ltu.f64 	%p115, %fd95, 0d41E0000000000000;
	@%p115 bra 	$L__BB0_144;
	{ // callseq 118, 0
	.param .b64 param0;
	st.param.f64 	[param0], %fd86;
	.param .align 16 .b8 retval0[16];
	call.uni (retval0), 
	__internal_trig_reduction_slowpathd, 
	(
	param0
	);
	ld.param.f64 	%fd1996, [retval0];
	ld.param.b32 	%r1364, [retval0+8];
	} // callseq 118
$L__BB0_144:
	add.s32 	%r1365, %r1364, 1;
$L__BB0_145:
	setp.lt.s32 	%p116, %r207, 1;
	shl.b32 	%r550, %r1365, 6;
	cvt.u64.u32 	%rd326, %r550;
	and.b64  	%rd327, %rd326, 64;
	add.s64 	%rd329, %rd125, %rd327;
	mul.rn.f64 	%fd1037, %fd1996, %fd1996;
	and.b32  	%r551, %r1365, 1;
	setp.eq.b32 	%p117, %r551, 1;
	selp.f64 	%fd1038, 0dBDA8FF8320FD8164, 0d3DE5DB65F9785EBA, %p117;
	ld.global.nc.v2.f64 	{%fd1039, %fd1040}, [%rd329];
	fma.rn.f64 	%fd1041, %fd1038, %fd1037, %fd1039;
	fma.rn.f64 	%fd1042, %fd1041, %fd1037, %fd1040;
	ld.global.nc.v2.f64 	{%fd1043, %fd1044}, [%rd329+16];
	fma.rn.f64 	%fd1045, %fd1042, %fd1037, %fd1043;
	fma.rn.f64 	%fd1046, %fd1045, %fd1037, %fd1044;
	ld.global.nc.v2.f64 	{%fd1047, %fd1048}, [%rd329+32];
	fma.rn.f64 	%fd1049, %fd1046, %fd1037, %fd1047;
	fma.rn.f64 	%fd1050, %fd1049, %fd1037, %fd1048;
	fma.rn.f64 	%fd1051, %fd1050, %fd1996, %fd1996;
	fma.rn.f64 	%fd1052, %fd1050, %fd1037, 0d3FF0000000000000;
	selp.f64 	%fd1053, %fd1052, %fd1051, %p117;
	and.b32  	%r552, %r1365, 2;
	setp.eq.s32 	%p118, %r552, 0;
	mov.f64 	%fd1054, 0d0000000000000000;
	sub.f64 	%fd1055, %fd1054, %fd1053;
	selp.f64 	%fd1056, %fd1053, %fd1055, %p118;
	mul.f64 	%fd1057, %fd1056, 0d3FE0000000000000;
	mul.f64 	%fd1058, %fd87, 0d3FE0000000000000;
	sub.f64 	%fd1059, %fd1057, %fd1058;
	div.rn.f64 	%fd1060, %fd1059, 0d4034CCCCCCCCCCCD;
	fma.rn.f64 	%fd1061, %fd94, 0d40139EB851EB851F, %fd1060;
	st.global.f64 	[%rd6+8], %fd1061;
	@%p116 bra 	$L__BB0_162;
	setp.lt.u32 	%p119, %r19, 3;
	mov.b32 	%r1367, 0;
	@%p119 bra 	$L__BB0_149;
	mov.b32 	%r1368, 0;
$L__BB0_148:
	.pragma "nounroll";
	mul.wide.u32 	%rd330, %r1368, 8;
	add.s64 	%rd331, %rd6, %rd330;
	ld.global.f64 	%fd1062, [%rd331];
	st.local.u32 	[%rd18], %r1368;
	st.local.f64 	[%rd18+8], %fd1062;
	mov.u64 	%rd332, $str$17;
	cvta.global.u64 	%rd333, %rd332;
	add.u64 	%rd334, %SP, 0;
	{ // callseq 119, 0
	.param .b64 param0;
	st.param.b64 	[param0], %rd333;
	.param .b64 param1;
	st.param.b64 	[param1], %rd334;
	.param .b32 retval0;
	call.uni (retval0), 
	vprintf, 
	(
	param0, 
	param1
	);
	ld.param.b32 	%r555, [retval0];
	} // callseq 119
	add.s64 	%rd335, %rd13, %rd330;
	ld.global.f64 	%fd1063, [%rd335];
	add.s64 	%rd336, %rd12, %rd330;
	ld.global.f64 	%fd1064, [%rd336];
	mul.f64 	%fd1065, %fd1064, 0d3FD2F684BDA12F68;
	add.s64 	%rd337, %rd10, %rd330;
	ld.global.f64 	%fd1066, [%rd337];
	add.f64 	%fd1067, %fd1066, %fd1066;
	sub.f64 	%fd1068, %fd1067, %fd1065;
	add.s64 	%rd338, %rd9, %rd330;
	ld.global.f64 	%fd1069, [%rd338];
	mul.f64 	%fd1070, %fd1069, 0d3FF61B58BA0961B6;
	sub.f64 	%fd1071, %fd1068, %fd1070;
	add.s64 	%rd339, %rd8, %rd330;
	ld.global.f64 	%fd1072, [%rd339];
	fma.rn.f64 	%fd1073, %fd1072, 0d3FDCFD813F604FD8, %fd1071;
	add.s64 	%rd340, %rd7, %rd330;
	ld.global.f64 	%fd1074, [%rd340];
	mul.f64 	%fd1075, %fd1074, 0d3FD199999999999A;
	sub.f64 	%fd1076, %fd1073, %fd1075;
	fma.rn.f64 	%fd1077, %fd2010, %fd1076, %fd1063;
	add.s64 	%rd341, %rd11, %rd330;
	st.global.f64 	[%rd341], %fd1077;
	add.s32 	%r557, %r1368, 1;
	ld.global.f64 	%fd1078, [%rd331+8];
	st.local.u32 	[%rd18], %r557;
	st.local.f64 	[%rd18+8], %fd1078;
	{ // callseq 120, 0
	.param .b64 param0;
	st.param.b64 	[param0], %rd333;
	.param .b64 param1;
	st.param.b64 	[param1], %rd334;
	.param .b32 retval0;
	call.uni (retval0), 
	vprintf, 
	(
	param0, 
	param1
	);
	ld.param.b32 	%r558, [retval0];
	} // callseq 120
	ld.global.f64 	%fd1079, [%rd335+8];
	ld.global.f64 	%fd1080, [%rd336+8];
	mul.f64 	%fd1081, %fd1080, 0d3FD2F684BDA12F68;
	ld.global.f64 	%fd1082, [%rd337+8];
	add.f64 	%fd1083, %fd1082, %fd1082;
	sub.f64 	%fd1084, %fd1083, %fd1081;
	ld.global.f64 	%fd1085, [%rd338+8];
	mul.f64 	%fd1086, %fd1085, 0d3FF61B58BA0961B6;
	sub.f64 	%fd1087, %fd1084, %fd1086;
	ld.global.f64 	%fd1088, [%rd339+8];
	fma.rn.f64 	%fd1089, %fd1088, 0d3FDCFD813F604FD8, %fd1087;
	ld.global.f64 	%fd1090, [%rd340+8];
	mul.f64 	%fd1091, %fd1090, 0d3FD199999999999A;
	sub.f64 	%fd1092, %fd1089, %fd1091;
	fma.rn.f64 	%fd1093, %fd2010, %fd1092, %fd1079;
	st.global.f64 	[%rd341+8], %fd1093;
	add.s32 	%r560, %r1368, 2;
	ld.global.f64 	%fd1094, [%rd331+16];
	st.local.u32 	[%rd18], %r560;
	st.local.f64 	[%rd18+8], %fd1094;
	{ // callseq 121, 0
	.param .b64 param0;
	st.param.b64 	[param0], %rd333;
	.param .b64 param1;
	st.param.b64 	[param1], %rd334;
	.param .b32 retval0;
	call.uni (retval0), 
	vprintf, 
	(
	param0, 
	param1
	);
	ld.param.b32 	%r561, [retval0];
	} // callseq 121
	ld.global.f64 	%fd1095, [%rd335+16];
	ld.global.f64 	%fd1096, [%rd336+16];
	mul.f64 	%fd1097, %fd1096, 0d3FD2F684BDA12F68;
	ld.global.f64 	%fd1098, [%rd337+16];
	add.f64 	%fd1099, %fd1098, %fd1098;
	sub.f64 	%fd1100, %fd1099, %fd1097;
	ld.global.f64 	%fd1101, [%rd338+16];
	mul.f64 	%fd1102, %fd1101, 0d3FF61B58BA0961B6;
	sub.f64 	%fd1103, %fd1100, %fd1102;
	ld.global.f64 	%fd1104, [%rd339+16];
	fma.rn.f64 	%fd1105, %fd1104, 0d3FDCFD813F604FD8, %fd1103;
	ld.global.f64 	%fd1106, [%rd340+16];
	mul.f64 	%fd1107, %fd1106, 0d3FD199999999999A;
	sub.f64 	%fd1108, %fd1105, %fd1107;
	fma.rn.f64 	%fd1109, %fd2010, %fd1108, %fd1095;
	st.global.f64 	[%rd341+16], %fd1109;
	add.s32 	%r563, %r1368, 3;
	ld.global.f64 	%fd1110, [%rd331+24];
	st.local.u32 	[%rd18], %r563;
	st.local.f64 	[%rd18+8], %fd1110;
	{ // callseq 122, 0
	.param .b64 param0;
	st.param.b64 	[param0], %rd333;
	.param .b64 param1;
	st.param.b64 	[param1], %rd334;
	.param .b32 retval0;
	call.uni (retval0), 
	vprintf, 
	(
	param0, 
	param1
	);
	ld.param.b32 	%r564, [retval0];
	} // callseq 122
	ld.global.f64 	%fd1111, [%rd335+24];
	ld.global.f64 	%fd1112, [%rd336+24];
	mul.f64 	%fd1113, %fd1112, 0d3FD2F684BDA12F68;
	ld.global.f64 	%fd1114, [%rd337+24];
	add.f64 	%fd1115, %fd1114, %fd1114;
	sub.f64 	%fd1116, %fd1115, %fd1113;
	ld.global.f64 	%fd1117, [%rd338+24];
	mul.f64 	%fd1118, %fd1117, 0d3FF61B58BA0961B6;
	sub.f64 	%fd1119, %fd1116, %fd1118;
	ld.global.f64 	%fd1120, [%rd339+24];
	fma.rn.f64 	%fd1121, %fd1120, 0d3FDCFD813F604FD8, %fd1119;
	ld.global.f64 	%fd1122, [%rd340+24];
	mul.f64 	%fd1123, %fd1122, 0d3FD199999999999A;
	sub.f64 	%fd1124, %fd1121, %fd1123;
	fma.rn.f64 	%fd1125, %fd2010, %fd1124, %fd1111;
	st.global.f64 	[%rd341+24], %fd1125;
	add.s32 	%r1368, %r1368, 4;
	setp.eq.s32 	%p120, %r1368, %r28;
	mov.u32 	%r1367, %r28;
	@%p120 bra 	$L__BB0_149;
	bra.uni 	$L__BB0_148;
$L__BB0_149:
	setp.eq.s32 	%p121, %r22, 0;
	@%p121 bra 	$L__BB0_154;
	setp.eq.s32 	%p122, %r23, 0;
	@%p122 bra 	$L__BB0_152;
	mul.wide.u32 	%rd342, %r1367, 8;
	add.s64 	%rd343, %rd6, %rd342;
	ld.global.f64 	%fd1126, [%rd343];
	st.local.u32 	[%rd18], %r1367;
	st.local.f64 	[%rd18+8], %fd1126;
	mov.u64 	%rd344, $str$17;
	cvta.global.u64 	%rd345, %rd344;
	add.u64 	%rd346, %SP, 0;
	{ // callseq 123, 0
	.param .b64 param0;
	st.param.b64 	[param0], %rd345;
	.param .b64 param1;
	st.param.b64 	[param1], %rd346;
	.param .b32 retval0;
	call.uni (retval0), 
	vprintf, 
	(
	param0, 
	param1
	);
	ld.param.b32 	%r566, [retval0];
	} // callseq 123
	add.s64 	%rd347, %rd13, %rd342;
	ld.global.f64 	%fd1127, [%rd347];
	add.s64 	%rd348, %rd12, %rd342;
	ld.global.f64 	%fd1128, [%rd348];
	mul.f64 	%fd1129, %fd1128, 0d3FD2F684BDA12F68;
	add.s64 	%rd349, %rd10, %rd342;
	ld.global.f64 	%fd1130, [%rd349];
	add.f64 	%fd1131, %fd1130, %fd1130;
	sub.f64 	%fd1132, %fd1131, %fd1129;
	add.s64 	%rd350, %rd9, %rd342;
	ld.global.f64 	%fd1133, [%rd350];
	mul.f64 	%fd1134, %fd1133, 0d3FF61B58BA0961B6;
	sub.f64 	%fd1135, %fd1132, %fd1134;
	add.s64 	%rd351, %rd8, %rd342;
	ld.global.f64 	%fd1136, [%rd351];
	fma.rn.f64 	%fd1137, %fd1136, 0d3FDCFD813F604FD8, %fd1135;
	add.s64 	%rd352, %rd7, %rd342;
	ld.global.f64 	%fd1138, [%rd352];
	mul.f64 	%fd1139, %fd1138, 0d3FD199999999999A;
	sub.f64 	%fd1140, %fd1137, %fd1139;
	fma.rn.f64 	%fd1141, %fd2010, %fd1140, %fd1127;
	add.s64 	%rd353, %rd11, %rd342;
	st.global.f64 	[%rd353], %fd1141;
	add.s32 	%r568, %r1367, 1;
	ld.global.f64 	%fd1142, [%rd343+8];
	st.local.u32 	[%rd18], %r568;
	st.local.f64 	[%rd18+8], %fd1142;
	{ // callseq 124, 0
	.param .b64 param0;
	st.param.b64 	[param0], %rd345;
	.param .b64 param1;
	st.param.b64 	[param1], %rd346;
	.param .b32 retval0;
	call.uni (retval0), 
	vprintf, 
	(
	param0, 
	param1
	);
	ld.param.b32 	%r569, [retval0];
	} // callseq 124
	ld.global.f64 	%fd1143, [%rd347+8];
	ld.global.f64 	%fd1144, [%rd348+8];
	mul.f64 	%fd1145, %fd1144, 0d3FD2F684BDA12F68;
	ld.global.f64 	%fd1146, [%rd349+8];
	add.f64 	%fd1147, %fd1146, %fd1146;
	sub.f64 	%fd1148, %fd1147, %fd1145;
	ld.global.f64 	%fd1149, [%rd350+8];
	mul.f64 	%fd1150, %fd1149, 0d3FF61B58BA0961B6;
	sub.f64 	%fd1151, %fd1148, %fd1150;
	ld.global.f64 	%fd1152, [%rd351+8];
	fma.rn.f64 	%fd1153, %fd1152, 0d3FDCFD813F604FD8, %fd1151;
	ld.global.f64 	%fd1154, [%rd352+8];
	mul.f64 	%fd1155, %fd1154, 0d3FD199999999999A;
	sub.f64 	%fd1156, %fd1153, %fd1155;
	fma.rn.f64 	%fd1157, %fd2010, %fd1156, %fd1143;
	st.global.f64 	[%rd353+8], %fd1157;
	add.s32 	%r1367, %r1367, 2;
$L__BB0_152:
	setp.eq.s32 	%p123, %r27, 0;
	@%p123 bra 	$L__BB0_154;
	mul.wide.u32 	%rd354, %r1367, 8;
	add.s64 	%rd355, %rd6, %rd354;
	ld.global.f64 	%fd1158, [%rd355];
	st.local.u32 	[%rd18], %r1367;
	st.local.f64 	[%rd18+8], %fd1158;
	mov.u64 	%rd356, $str$17;
	cvta.global.u64 	%rd357, %rd356;
	add.u64 	%rd358, %SP, 0;
	{ // callseq 125, 0
	.param .b64 param0;
	st.param.b64 	[param0], %rd357;
	.param .b64 param1;
	st.param.b64 	[param1], %rd358;
	.param .b32 retval0;
	call.uni (retval0), 
	vprintf, 
	(
	param0, 
	param1
	);
	ld.param.b32 	%r571, [retval0];
	} // callseq 125
	add.s64 	%rd359, %rd13, %rd354;
	ld.global.f64 	%fd1159, [%rd359];
	add.s64 	%rd360, %rd12, %rd354;
	ld.global.f64 	%fd1160, [%rd360];
	mul.f64 	%fd1161, %fd1160, 0dBFD2F684BDA12F68;
	add.s64 	%rd361, %rd10, %rd354;
	ld.global.f64 	%fd1162, [%rd361];
	fma.rn.f64 	%fd1163, %fd1162, 0d4000000000000000, %fd1161;
	add.s64 	%rd362, %rd9, %rd354;
	ld.global.f64 	%fd1164, [%rd362];
	fma.rn.f64 	%fd1165, %fd1164, 0dBFF61B58BA0961B6, %fd1163;
	add.s64 	%rd363, %rd8, %rd354;
	ld.global.f64 	%fd1166, [%rd363];
	fma.rn.f64 	%fd1167, %fd1166, 0d3FDCFD813F604FD8, %fd1165;
	add.s64 	%rd364, %rd7, %rd354;
	ld.global.f64 	%fd1168, [%rd364];
	fma.rn.f64 	%fd1169, %fd1168, 0dBFD199999999999A, %fd1167;
	fma.rn.f64 	%fd1170, %fd2010, %fd1169, %fd1159;
	add.s64 	%rd365, %rd11, %rd354;
	st.global.f64 	[%rd365], %fd1170;
$L__BB0_154:
	setp.lt.u32 	%p124, %r19, 3;
	mov.b32 	%r1371, 0;
	@%p124 bra 	$L__BB0_157;
	mov.b32 	%r1369, 0;
$L__BB0_156:
	.pragma "nounroll";
	mul.wide.u32 	%rd366, %r1369, 8;
	add.s64 	%rd367, %rd12, %rd366;
	ld.global.f64 	%fd1171, [%rd367];
	add.s64 	%rd368, %rd9, %rd366;
	ld.global.f64 	%fd1172, [%rd368];
	mul.f64 	%fd1173, %fd1172, 0d3FE09B89459AA352;
	fma.rn.f64 	%fd1174, %fd1171, 0d3FBE573AC901E574, %fd1173;
	add.s64 	%rd369, %rd8, %rd366;
	ld.global.f64 	%fd1175, [%rd369];
	fma.rn.f64 	%fd1176, %fd1175, 0d3FE0323AAACFD498, %fd1174;
	add.s64 	%rd370, %rd7, %rd366;
	ld.global.f64 	%fd1177, [%rd370];
	mul.f64 	%fd1178, %fd1177, 0d3FC70A3D70A3D70A;
	sub.f64 	%fd1179, %fd1176, %fd1178;
	add.s64 	%rd371, %rd6, %rd366;
	ld.global.f64 	%fd1180, [%rd371];
	fma.rn.f64 	%fd1181, %fd1180, 0d3FA29E4129E4129E, %fd1179;
	add.s64 	%rd372, %rd13, %rd366;
	ld.global.f64 	%fd1182, [%rd372];
	fma.rn.f64 	%fd1183, %fd2010, %fd1181, %fd1182;
	st.global.f64 	[%rd372], %fd1183;
	ld.global.f64 	%fd1184, [%rd367+8];
	ld.global.f64 	%fd1185, [%rd368+8];
	mul.f64 	%fd1186, %fd1185, 0d3FE09B89459AA352;
	fma.rn.f64 	%fd1187, %fd1184, 0d3FBE573AC901E574, %fd1186;
	ld.global.f64 	%fd1188, [%rd369+8];
	fma.rn.f64 	%fd1189, %fd1188, 0d3FE0323AAACFD498, %fd1187;
	ld.global.f64 	%fd1190, [%rd370+8];
	mul.f64 	%fd1191, %fd1190, 0d3FC70A3D70A3D70A;
	sub.f64 	%fd1192, %fd1189, %fd1191;
	ld.global.f64 	%fd1193, [%rd371+8];
	fma.rn.f64 	%fd1194, %fd1193, 0d3FA29E4129E4129E, %fd1192;
	ld.global.f64 	%fd1195, [%rd372+8];
	fma.rn.f64 	%fd1196, %fd2010, %fd1194, %fd1195;
	st.global.f64 	[%rd372+8], %fd1196;
	ld.global.f64 	%fd1197, [%rd367+16];
	ld.global.f64 	%fd1198, [%rd368+16];
	mul.f64 	%fd1199, %fd1198, 0d3FE09B89459AA352;
	fma.rn.f64 	%fd1200, %fd1197, 0d3FBE573AC901E574, %fd1199;
	ld.global.f64 	%fd1201, [%rd369+16];
	fma.rn.f64 	%fd1202, %fd1201, 0d3FE0323AAACFD498, %fd1200;
	ld.global.f64 	%fd1203, [%rd370+16];
	mul.f64 	%fd1204, %fd1203, 0d3FC70A3D70A3D70A;
	sub.f64 	%fd1205, %fd1202, %fd1204;
	ld.global.f64 	%fd1206, [%rd371+16];
	fma.rn.f64 	%fd1207, %fd1206, 0d3FA29E4129E4129E, %fd1205;
	ld.global.f64 	%fd1208, [%rd372+16];
	fma.rn.f64 	%fd1209, %fd2010, %fd1207, %fd1208;
	st.global.f64 	[%rd372+16], %fd1209;
	ld.global.f64 	%fd1210, [%rd367+24];
	ld.global.f64 	%fd1211, [%rd368+24];
	mul.f64 	%fd1212, %fd1211, 0d3FE09B89459AA352;
	fma.rn.f64 	%fd1213, %fd1210, 0d3FBE573AC901E574, %fd1212;
	ld.global.f64 	%fd1214, [%rd369+24];
	fma.rn.f64 	%fd1215, %fd1214, 0d3FE0323AAACFD498, %fd1213;
	ld.global.f64 	%fd1216, [%rd370+24];
	mul.f64 	%fd1217, %fd1216, 0d3FC70A3D70A3D70A;
	sub.f64 	%fd1218, %fd1215, %fd1217;
	ld.global.f64 	%fd1219, [%rd371+24];
	fma.rn.f64 	%fd1220, %fd1219, 0d3FA29E4129E4129E, %fd1218;
	ld.global.f64 	%fd1221, [%rd372+24];
	fma.rn.f64 	%fd1222, %fd2010, %fd1220, %fd1221;
	st.global.f64 	[%rd372+24], %fd1222;
	add.s32 	%r1369, %r1369, 4;
	setp.ne.s32 	%p125, %r1369, %r28;
	mov.u32 	%r1371, %r28;
	@%p125 bra 	$L__BB0_156;
$L__BB0_157:
	setp.eq.s32 	%p126, %r22, 0;
	@%p126 bra 	$L__BB0_162;
	setp.eq.s32 	%p127, %r23, 0;
	@%p127 bra 	$L__BB0_160;
	mul.wide.u32 	%rd373, %r1371, 8;
	add.s64 	%rd374, %rd12, %rd373;
	ld.global.f64 	%fd1223, [%rd374];
	add.s64 	%rd375, %rd9, %rd373;
	ld.global.f64 	%fd1224, [%rd375];
	mul.f64 	%fd1225, %fd1224, 0d3FE09B89459AA352;
	fma.rn.f64 	%fd1226, %fd1223, 0d3FBE573AC901E574, %fd1225;
	add.s64 	%rd376, %rd8, %rd373;
	ld.global.f64 	%fd1227, [%rd376];
	fma.rn.f64 	%fd1228, %fd1227, 0d3FE0323AAACFD498, %fd1226;
	add.s64 	%rd377, %rd7, %rd373;
	ld.global.f64 	%fd1229, [%rd377];
	mul.f64 	%fd1230, %fd1229, 0d3FC70A3D70A3D70A;
	sub.f64 	%fd1231, %fd1228, %fd1230;
	add.s64 	%rd378, %rd6, %rd373;
	ld.global.f64 	%fd1232, [%rd378];
	fma.rn.f64 	%fd1233, %fd1232, 0d3FA29E4129E4129E, %fd1231;
	add.s64 	%rd379, %rd13, %rd373;
	ld.global.f64 	%fd1234, [%rd379];
	fma.rn.f64 	%fd1235, %fd2010, %fd1233, %fd1234;
	st.global.f64 	[%rd379], %fd1235;
	ld.global.f64 	%fd1236, [%rd374+8];
	ld.global.f64 	%fd1237, [%rd375+8];
	mul.f64 	%fd1238, %fd1237, 0d3FE09B89459AA352;
	fma.rn.f64 	%fd1239, %fd1236, 0d3FBE573AC901E574, %fd1238;
	ld.global.f64 	%fd1240, [%rd376+8];
	fma.rn.f64 	%fd1241, %fd1240, 0d3FE0323AAACFD498, %fd1239;
	ld.global.f64 	%fd1242, [%rd377+8];
	mul.f64 	%fd1243, %fd1242, 0d3FC70A3D70A3D70A;
	sub.f64 	%fd1244, %fd1241, %fd1243;
	ld.global.f64 	%fd1245, [%rd378+8];
	fma.rn.f64 	%fd1246, %fd1245, 0d3FA29E4129E4129E, %fd1244;
	ld.global.f64 	%fd1247, [%rd379+8];
	fma.rn.f64 	%fd1248, %fd2010, %fd1246, %fd1247;
	st.global.f64 	[%rd379+8], %fd1248;
	add.s32 	%r1371, %r1371, 2;
$L__BB0_160:
	setp.eq.s32 	%p128, %r27, 0;
	@%p128 bra 	$L__BB0_162;
	mul.wide.u32 	%rd380, %r1371, 8;
	add.s64 	%rd381, %rd12, %rd380;
	ld.global.f64 	%fd1249, [%rd381];
	add.s64 	%rd382, %rd9, %rd380;
	ld.global.f64 	%fd1250, [%rd382];
	mul.f64 	%fd1251, %fd1250, 0d3FE09B89459AA352;
	fma.rn.f64 	%fd1252, %fd1249, 0d3FBE573AC901E574, %fd1251;
	add.s64 	%rd383, %rd8, %rd380;
	ld.global.f64 	%fd1253, [%rd383];
	fma.rn.f64 	%fd1254, %fd1253, 0d3FE0323AAACFD498, %fd1252;
	add.s64 	%rd384, %rd7, %rd380;
	ld.global.f64 	%fd1255, [%rd384];
	fma.rn.f64 	%fd1256, %fd1255, 0dBFC70A3D70A3D70A, %fd1254;
	add.s64 	%rd385, %rd6, %rd380;
	ld.global.f64 	%fd1257, [%rd385];
	fma.rn.f64 	%fd1258, %fd1257, 0d3FA29E4129E4129E, %fd1256;
	add.s64 	%rd386, %rd13, %rd380;
	ld.global.f64 	%fd1259, [%rd386];
	fma.rn.f64 	%fd1260, %fd2010, %fd1258, %fd1259;
	st.global.f64 	[%rd386], %fd1260;
$L__BB0_162:
	ld.global.f64 	%fd101, [%rd13+8];
	st.global.f64 	[%rd5], %fd101;
	ld.global.f64 	%fd102, [%rd13];
	abs.f64 	%fd103, %fd102;
	setp.neu.f64 	%p129, %fd103, 0d7FF0000000000000;
	@%p129 bra 	$L__BB0_164;
	mov.f64 	%fd1266, 0d0000000000000000;
	mul.rn.f64 	%fd1997, %fd102, %fd1266;
	mov.b32 	%r1372, 0;
	bra.uni 	$L__BB0_166;
$L__BB0_164:
	mul.f64 	%fd1261, %fd102, 0d3FE45F306DC9C883;
	cvt.rni.s32.f64 	%r1372, %fd1261;
	cvt.rn.f64.s32 	%fd1262, %r1372;
	fma.rn.f64 	%fd1263, %fd1262, 0dBFF921FB54442D18, %fd102;
	fma.rn.f64 	%fd1264, %fd1262, 0dBC91A62633145C00, %fd1263;
	fma.rn.f64 	%fd1997, %fd1262, 0dB97B839A252049C0, %fd1264;
	setp.ltu.f64 	%p130, %fd103, 0d41E0000000000000;
	@%p130 bra 	$L__BB0_166;
	{ // callseq 126, 0
	.param .b64 param0;
	st.param.f64 	[param0], %fd102;
	.param .align 16 .b8 retval0[16];
	call.uni (retval0), 
	__internal_trig_reduction_slowpathd, 
	(
	param0
	);
	ld.param.f64 	%fd1997, [retval0];
	ld.param.b32 	%r1372, [retval0+8];
	} // callseq 126
$L__BB0_166:
	setp.lt.s32 	%p131, %r207, 1;
	shl.b32 	%r577, %r1372, 6;
	cvt.u64.u32 	%rd387, %r577;
	and.b64  	%rd388, %rd387, 64;
	mov.u64 	%rd389, __cudart_sin_cos_coeffs;
	add.s64 	%rd390, %rd389, %rd388;
	mul.rn.f64 	%fd1267, %fd1997, %fd1997;
	and.b32  	%r578, %r1372, 1;
	setp.eq.b32 	%p132, %r578, 1;
	selp.f64 	%fd1268, 0dBDA8FF8320FD8164, 0d3DE5DB65F9785EBA, %p132;
	ld.global.nc.v2.f64 	{%fd1269, %fd1270}, [%rd390];
	fma.rn.f64 	%fd1271, %fd1268, %fd1267, %fd1269;
	fma.rn.f64 	%fd1272, %fd1271, %fd1267, %fd1270;
	ld.global.nc.v2.f64 	{%fd1273, %fd1274}, [%rd390+16];
	fma.rn.f64 	%fd1275, %fd1272, %fd1267, %fd1273;
	fma.rn.f64 	%fd1276, %fd1275, %fd1267, %fd1274;
	ld.global.nc.v2.f64 	{%fd1277, %fd1278}, [%rd390+32];
	fma.rn.f64 	%fd1279, %fd1276, %fd1267, %fd1277;
	fma.rn.f64 	%fd1280, %fd1279, %fd1267, %fd1278;
	fma.rn.f64 	%fd1281, %fd1280, %fd1997, %fd1997;
	fma.rn.f64 	%fd1282, %fd1280, %fd1267, 0d3FF0000000000000;
	selp.f64 	%fd1283, %fd1282, %fd1281, %p132;
	and.b32  	%r579, %r1372, 2;
	setp.eq.s32 	%p133, %r579, 0;
	mov.f64 	%fd1284, 0d0000000000000000;
	sub.f64 	%fd1285, %fd1284, %fd1283;
	selp.f64 	%fd1286, %fd1283, %fd1285, %p133;
	fma.rn.f64 	%fd1287, %fd101, 0dBFE0000000000000, %fd85;
	div.rn.f64 	%fd1288, %fd1287, 0d4034CCCCCCCCCCCD;
	fma.rn.f64 	%fd1289, %fd1286, 0d40139EB851EB851F, %fd1288;
	st.global.f64 	[%rd5+8], %fd1289;
	@%p131 bra 	$L__BB0_217;
	setp.lt.u32 	%p134, %r19, 7;
	mov.b32 	%r1374, 0;
	@%p134 bra 	$L__BB0_170;
	mov.b32 	%r1376, 0;
$L__BB0_169:
	.pragma "nounroll";
	mul.wide.u32 	%rd391, %r1376, 8;
	add.s64 	%rd392, %rd12, %rd391;
	ld.global.f64 	%fd1290, [%rd392];
	mul.f64 	%fd1291, %fd1290, 0d3F66C16C16C16C17;
	add.s64 	%rd393, %rd9, %rd391;
	ld.global.f64 	%fd1292, [%rd393];
	mul.f64 	%fd1293, %fd1292, 0d3F9EA8FD6CCEB75D;
	sub.f64 	%fd1294, %fd1291, %fd1293;
	add.s64 	%rd394, %rd8, %rd391;
	ld.global.f64 	%fd1295, [%rd394];
	mul.f64 	%fd1296, %fd1295, 0d3F9DE693B17FAFDE;
	sub.f64 	%fd1297, %fd1294, %fd1296;
	add.s64 	%rd395, %rd7, %rd391;
	ld.global.f64 	%fd1298, [%rd395];
	fma.rn.f64 	%fd1299, %fd1298, 0d3F947AE147AE147B, %fd1297;
	add.s64 	%rd396, %rd6, %rd391;
	ld.global.f64 	%fd1300, [%rd396];
	fma.rn.f64 	%fd1301, %fd1300, 0d3FA29E4129E4129E, %fd1299;
	mul.f64 	%fd1302, %fd2010, %fd1301;
	add.s64 	%rd397, %rd1, %rd391;
	st.global.f64 	[%rd397], %fd1302;
	ld.global.f64 	%fd1303, [%rd392+8];
	mul.f64 	%fd1304, %fd1303, 0d3F66C16C16C16C17;
	ld.global.f64 	%fd1305, [%rd393+8];
	mul.f64 	%fd1306, %fd1305, 0d3F9EA8FD6CCEB75D;
	sub.f64 	%fd1307, %fd1304, %fd1306;
	ld.global.f64 	%fd1308, [%rd394+8];
	mul.f64 	%fd1309, %fd1308, 0d3F9DE693B17FAFDE;
	sub.f64 	%fd1310, %fd1307, %fd1309;
	ld.global.f64 	%fd1311, [%rd395+8];
	fma.rn.f64 	%fd1312, %fd1311, 0d3F947AE147AE147B, %fd1310;
	ld.global.f64 	%fd1313, [%rd396+8];
	fma.rn.f64 	%fd1314, %fd1313, 0d3FA29E4129E4129E, %fd1312;
	mul.f64 	%fd1315, %fd2010, %fd1314;
	st.global.f64 	[%rd397+8], %fd1315;
	ld.global.f64 	%fd1316, [%rd392+16];
	mul.f64 	%fd1317, %fd1316, 0d3F66C16C16C16C17;
	ld.global.f64 	%fd1318, [%rd393+16];
	mul.f64 	%fd1319, %fd1318, 0d3F9EA8FD6CCEB75D;
	sub.f64 	%fd1320, %fd1317, %fd1319;
	ld.global.f64 	%fd1321, [%rd394+16];
	mul.f64 	%fd1322, %fd1321, 0d3F9DE693B17FAFDE;
	sub.f64 	%fd1323, %fd1320, %fd1322;
	ld.global.f64 	%fd1324, [%rd395+16];
	fma.rn.f64 	%fd1325, %fd1324, 0d3F947AE147AE147B, %fd1323;
	ld.global.f64 	%fd1326, [%rd396+16];
	fma.rn.f64 	%fd1327, %fd1326, 0d3FA29E4129E4129E, %fd1325;
	mul.f64 	%fd1328, %fd2010, %fd1327;
	st.global.f64 	[%rd397+16], %fd1328;
	ld.global.f64 	%fd1329, [%rd392+24];
	mul.f64 	%fd1330, %fd1329, 0d3F66C16C16C16C17;
	ld.global.f64 	%fd1331, [%rd393+24];
	mul.f64 	%fd1332, %fd1331, 0d3F9EA8FD6CCEB75D;
	sub.f64 	%fd1333, %fd1330, %fd1332;
	ld.global.f64 	%fd1334, [%rd394+24];
	mul.f64 	%fd1335, %fd1334, 0d3F9DE693B17FAFDE;
	sub.f64 	%fd1336, %fd1333, %fd1335;
	ld.global.f64 	%fd1337, [%rd395+24];
	fma.rn.f64 	%fd1338, %fd1337, 0d3F947AE147AE147B, %fd1336;
	ld.global.f64 	%fd1339, [%rd396+24];
	fma.rn.f64 	%fd1340, %fd1339, 0d3FA29E4129E4129E, %fd1338;
	mul.f64 	%fd1341, %fd2010, %fd1340;
	st.global.f64 	[%rd397+24], %fd1341;
	ld.global.f64 	%fd1342, [%rd392+32];
	mul.f64 	%fd1343, %fd1342, 0d3F66C16C16C16C17;
	ld.global.f64 	%fd1344, [%rd393+32];
	mul.f64 	%fd1345, %fd1344, 0d3F9EA8FD6CCEB75D;
	sub.f64 	%fd1346, %fd1343, %fd1345;
	ld.global.f64 	%fd1347, [%rd394+32];
	mul.f64 	%fd1348, %fd1347, 0d3F9DE693B17FAFDE;
	sub.f64 	%fd1349, %fd1346, %fd1348;
	ld.global.f64 	%fd1350, [%rd395+32];
	fma.rn.f64 	%fd1351, %fd1350, 0d3F947AE147AE147B, %fd1349;
	ld.global.f64 	%fd1352, [%rd396+32];
	fma.rn.f64 	%fd1353, %fd1352, 0d3FA29E4129E4129E, %fd1351;
	mul.f64 	%fd1354, %fd2010, %fd1353;
	st.global.f64 	[%rd397+32], %fd1354;
	ld.global.f64 	%fd1355, [%rd392+40];
	mul.f64 	%fd1356, %fd1355, 0d3F66C16C16C16C17;
	ld.global.f64 	%fd1357, [%rd393+40];
	mul.f64 	%fd1358, %fd1357, 0d3F9EA8FD6CCEB75D;
	sub.f64 	%fd1359, %fd1356, %fd1358;
	ld.global.f64 	%fd1360, [%rd394+40];
	mul.f64 	%fd1361, %fd1360, 0d3F9DE693B17FAFDE;
	sub.f64 	%fd1362, %fd1359, %fd1361;
	ld.global.f64 	%fd1363, [%rd395+40];
	fma.rn.f64 	%fd1364, %fd1363, 0d3F947AE147AE147B, %fd1362;
	ld.global.f64 	%fd1365, [%rd396+40];
	fma.rn.f64 	%fd1366, %fd1365, 0d3FA29E4129E4129E, %fd1364;
	mul.f64 	%fd1367, %fd2010, %fd1366;
	st.global.f64 	[%rd397+40], %fd1367;
	ld.global.f64 	%fd1368, [%rd392+48];
	mul.f64 	%fd1369, %fd1368, 0d3F66C16C16C16C17;
	ld.global.f64 	%fd1370, [%rd393+48];
	mul.f64 	%fd1371, %fd1370, 0d3F9EA8FD6CCEB75D;
	sub.f64 	%fd1372, %fd1369, %fd1371;
	ld.global.f64 	%fd1373, [%rd394+48];
	mul.f64 	%fd1374, %fd1373, 0d3F9DE693B17FAFDE;
	sub.f64 	%fd1375, %fd1372, %fd1374;
	ld.global.f64 	%fd1376, [%rd395+48];
	fma.rn.f64 	%fd1377, %fd1376, 0d3F947AE147AE147B, %fd1375;
	ld.global.f64 	%fd1378, [%rd396+48];
	fma.rn.f64 	%fd1379, %fd1378, 0d3FA29E4129E4129E, %fd1377;
	mul.f64 	%fd1380, %fd2010, %fd1379;
	st.global.f64 	[%rd397+48], %fd1380;
	ld.global.f64 	%fd1381, [%rd392+56];
	mul.f64 	%fd1382, %fd1381, 0d3F66C16C16C16C17;
	ld.global.f64 	%fd1383, [%rd393+56];
	mul.f64 	%fd1384, %fd1383, 0d3F9EA8FD6CCEB75D;
	sub.f64 	%fd1385, %fd1382, %fd1384;
	ld.global.f64 	%fd1386, [%rd394+56];
	mul.f64 	%fd1387, %fd1386, 0d3F9DE693B17FAFDE;
	sub.f64 	%fd1388, %fd1385, %fd1387;
	ld.global.f64 	%fd1389, [%rd395+56];
	fma.rn.f64 	%fd1390, %fd1389, 0d3F947AE147AE147B, %fd1388;
	ld.global.f64 	%fd1391, [%rd396+56];
	fma.rn.f64 	%fd1392, %fd1391, 0d3FA29E4129E4129E, %fd1390;
	mul.f64 	%fd1393, %fd2010, %fd1392;
	st.global.f64 	[%rd397+56], %fd1393;
	add.s32 	%r1376, %r1376, 8;
	setp.eq.s32 	%p135, %r1376, %r26;
	mov.u32 	%r1374, %r26;
	@%p135 bra 	$L__BB0_170;
	bra.uni 	$L__BB0_169;
$L__BB0_170:
	setp.eq.s32 	%p136, %r20, 0;
	@%p136 bra 	$L__BB0_178;
	setp.lt.u32 	%p137, %r21, 3;
	@%p137 bra 	$L__BB0_173;
	mul.wide.u32 	%rd398, %r1374, 8;
	add.s64 	%rd399, %rd12, %rd398;
	ld.global.f64 	%fd1394, [%rd399];
	mul.f64 	%fd1395, %fd1394, 0d3F66C16C16C16C17;
	add.s64 	%rd400, %rd9, %rd398;
	ld.global.f64 	%fd1396, [%rd400];
	mul.f64 	%fd1397, %fd1396, 0d3F9EA8FD6CCEB75D;
	sub.f64 	%fd1398, %fd1395, %fd1397;
	add.s64 	%rd401, %rd8, %rd398;
	ld.global.f64 	%fd1399, [%rd401];
	mul.f64 	%fd1400, %fd1399, 0d3F9DE693B17FAFDE;
	sub.f64 	%fd1401, %fd1398, %fd1400;
	add.s64 	%rd402, %rd7, %rd398;
	ld.global.f64 	%fd1402, [%rd402];
	fma.rn.f64 	%fd1403, %fd1402, 0d3F947AE147AE147B, %fd1401;
	add.s64 	%rd403, %rd6, %rd398;
	ld.global.f64 	%fd1404, [%rd403];
	fma.rn.f64 	%fd1405, %fd1404, 0d3FA29E4129E4129E, %fd1403;
	mul.f64 	%fd1406, %fd2010, %fd1405;
	add.s64 	%rd404, %rd1, %rd398;
	st.global.f64 	[%rd404], %fd1406;
	ld.global.f64 	%fd1407, [%rd399+8];
	mul.f64 	%fd1408, %fd1407, 0d3F66C16C16C16C17;
	ld.global.f64 	%fd1409, [%rd400+8];
	mul.f64 	%fd1410, %fd1409, 0d3F9EA8FD6CCEB75D;
	sub.f64 	%fd1411, %fd1408, %fd1410;
	ld.global.f64 	%fd1412, [%rd401+8];
	mul.f64 	%fd1413, %fd1412, 0d3F9DE693B17FAFDE;
	sub.f64 	%fd1414, %fd1411, %fd1413;
	ld.global.f64 	%fd1415, [%rd402+8];
	fma.rn.f64 	%fd1416, %fd1415, 0d3F947AE147AE147B, %fd1414;
	ld.global.f64 	%fd1417, [%rd403+8];
	fma.rn.f64 	%fd1418, %fd1417, 0d3FA29E4129E4129E, %fd1416;
	mul.f64 	%fd1419, %fd2010, %fd1418;
	st.global.f64 	[%rd404+8], %fd1419;
	ld.global.f64 	%fd1420, [%rd399+16];
	mul.f64 	%fd1421, %fd1420, 0d3F66C16C16C16C17;
	ld.global.f64 	%fd1422, [%rd400+16];
	mul.f64 	%fd1423, %fd1422, 0d3F9EA8FD6CCEB75D;
	sub.f64 	%fd1424, %fd1421, %fd1423;
	ld.global.f64 	%fd1425, [%rd401+16];
	mul.f64 	%fd1426, %fd1425, 0d3F9DE693B17FAFDE;
	sub.f64 	%fd1427, %fd1424, %fd1426;
	ld.global.f64 	%fd1428, [%rd402+16];
	fma.rn.f64 	%fd1429, %fd1428, 0d3F947AE147AE147B, %fd1427;
	ld.global.f64 	%fd1430, [%rd403+16];
	fma.rn.f64 	%fd1431, %fd1430, 0d3FA29E4129E4129E, %fd1429;
	mul.f64 	%fd1432, %fd2010, %fd1431;
	st.global.f64 	[%rd404+16], %fd1432;
	ld.global.f64 	%fd1433, [%rd399+24];
	mul.f64 	%fd1434, %fd1433, 0d3F66C16C16C16C17;
	ld.global.f64 	%fd1435, [%rd400+24];
	mul.f64 	%fd1436, %fd1435, 0d3F9EA8FD6CCEB75D;
	sub.f64 	%fd1437, %fd1434, %fd1436;
	ld.global.f64 	%fd1438, [%rd401+24];
	mul.f64 	%fd1439, %fd1438, 0d3F9DE693B17FAFDE;
	sub.f64 	%fd1440, %fd1437, %fd1439;
	ld.global.f64 	%fd1441, [%rd402+24];
	fma.rn.f64 	%fd1442, %fd1441, 0d3F947AE147AE147B, %fd1440;
	ld.global.f64 	%fd1443, [%rd403+24];
	fma.rn.f64 	%fd1444, %fd1443, 0d3FA29E4129E4129E, %fd1442;
	mul.f64 	%fd1445, %fd2010, %fd1444;
	st.global.f64 	[%rd404+24], %fd1445;
	add.s32 	%r1374, %r1374, 4;
$L__BB0_173:
	setp.eq.s32 	%p138, %r22, 0;
	@%p138 bra 	$L__BB0_178;
	setp.eq.s32 	%p139, %r23, 0;
	@%p139 bra 	$L__BB0_176;
	mul.wide.u32 	%rd405, %r1374, 8;
	add.s64 	%rd406, %rd12, %rd405;
	ld.global.f64 	%fd1446, [%rd406];
	mul.f64 	%fd1447, %fd1446, 0d3F66C16C16C16C17;
	add.s64 	%rd407, %rd9, %rd405;
	ld.global.f64 	%fd1448, [%rd407];
	mul.f64 	%fd1449, %fd1448, 0d3F9EA8FD6CCEB75D;
	sub.f64 	%fd1450, %fd1447, %fd1449;
	add.s64 	%rd408, %rd8, %rd405;
	ld.global.f64 	%fd1451, [%rd408];
	mul.f64 	%fd1452, %fd1451, 0d3F9DE693B17FAFDE;
	sub.f64 	%fd1453, %fd1450, %fd1452;
	add.s64 	%rd409, %rd7, %rd405;
	ld.global.f64 	%fd1454, [%rd409];
	fma.rn.f64 	%fd1455, %fd1454, 0d3F947AE147AE147B, %fd1453;
	add.s64 	%rd410, %rd6, %rd405;
	ld.global.f64 	%fd1456, [%rd410];
	fma.rn.f64 	%fd1457, %fd1456, 0d3FA29E4129E4129E, %fd1455;
	mul.f64 	%fd1458, %fd2010, %fd1457;
	add.s64 	%rd411, %rd1, %rd405;
	st.global.f64 	[%rd411], %fd1458;
	ld.global.f64 	%fd1459, [%rd406+8];
	mul.f64 	%fd1460, %fd1459, 0d3F66C16C16C16C17;
	ld.global.f64 	%fd1461, [%rd407+8];
	mul.f64 	%fd1462, %fd1461, 0d3F9EA8FD6CCEB75D;
	sub.f64 	%fd1463, %fd1460, %fd1462;
	ld.global.f64 	%fd1464, [%rd408+8];
	mul.f64 	%fd1465, %fd1464, 0d3F9DE693B17FAFDE;
	sub.f64 	%fd1466, %fd1463, %fd1465;
	ld.global.f64 	%fd1467, [%rd409+8];
	fma.rn.f64 	%fd1468, %fd1467, 0d3F947AE147AE147B, %fd1466;
	ld.global.f64 	%fd1469, [%rd410+8];
	fma.rn.f64 	%fd1470, %fd1469, 0d3FA29E4129E4129E, %fd1468;
	mul.f64 	%fd1471, %fd2010, %fd1470;
	st.global.f64 	[%rd411+8], %fd1471;
	add.s32 	%r1374, %r1374, 2;
$L__BB0_176:
	setp.eq.s32 	%p140, %r27, 0;
	@%p140 bra 	$L__BB0_178;
	mul.wide.u32 	%rd412, %r1374, 8;
	add.s64 	%rd413, %rd12, %rd412;
	ld.global.f64 	%fd1472, [%rd413];
	add.s64 	%rd414, %rd9, %rd412;
	ld.global.f64 	%fd1473, [%rd414];
	mul.f64 	%fd1474, %fd1473, 0dBF9EA8FD6CCEB75D;
	fma.rn.f64 	%fd1475, %fd1472, 0d3F66C16C16C16C17, %fd1474;
	add.s64 	%rd415, %rd8, %rd412;
	ld.global.f64 	%fd1476, [%rd415];
	fma.rn.f64 	%fd1477, %fd1476, 0dBF9DE693B17FAFDE, %fd1475;
	add.s64 	%rd416, %rd7, %rd412;
	ld.global.f64 	%fd1478, [%rd416];
	fma.rn.f64 	%fd1479, %fd1478, 0d3F947AE147AE147B, %fd1477;
	add.s64 	%rd417, %rd6, %rd412;
	ld.global.f64 	%fd1480, [%rd417];
	fma.rn.f64 	%fd1481, %fd1480, 0d3FA29E4129E4129E, %fd1479;
	mul.f64 	%fd1482, %fd2010, %fd1481;
	add.s64 	%rd418, %rd1, %rd412;
	st.global.f64 	[%rd418], %fd1482;
$L__BB0_178:
	setp.lt.u32 	%p141, %r19, 15;
	mov.b32 	%r1378, 0;
	@%p141 bra 	$L__BB0_181;
	mov.b32 	%r1380, 0;
$L__BB0_180:
	.pragma "nounroll";
	mul.wide.u32 	%rd419, %r1380, 8;
	add.s64 	%rd420, %rd13, %rd419;
	ld.global.f64 	%fd1483, [%rd420];
	st.local.u32 	[%rd18], %r1380;
	st.local.f64 	[%rd18+8], %fd1483;
	mov.u64 	%rd421, $str$1;
	cvta.global.u64 	%rd422, %rd421;
	add.u64 	%rd423, %SP, 0;
	{ // callseq 127, 0
	.param .b64 param0;
	st.param.b64 	[param0], %rd422;
	.param .b64 param1;
	st.param.b64 	[param1], %rd423;
	.param .b32 retval0;
	call.uni (retval0), 
	vprintf, 
	(
	param0, 
	param1
	);
	ld.param.b32 	%r584, [retval0];
	} // callseq 127
	add.s32 	%r586, %r1380, 1;
	ld.global.f64 	%fd1484, [%rd420+8];
	st.local.u32 	[%rd18], %r586;
	st.local.f64 	[%rd18+8], %fd1484;
	{ // callseq 128, 0
	.param .b64 param0;
	st.param.b64 	[param0], %rd422;
	.param .b64 param1;
	st.param.b64 	[param1], %rd423;
	.param .b32 retval0;
	call.uni (retval0), 
	vprintf, 
	(
	param0, 
	param1
	);
	ld.param.b32 	%r587, [retval0];
	} // callseq 128
	add.s32 	%r589, %r1380, 2;
	ld.global.f64 	%fd1485, [%rd420+16];
	st.local.u32 	[%rd18], %r589;
	st.local.f64 	[%rd18+8], %fd1485;
	{ // callseq 129, 0
	.param .b64 param0;
	st.param.b64 	[param0], %rd422;
	.param .b64 param1;
	st.param.b64 	[param1], %rd423;
	.param .b32 retval0;
	call.uni (retval0), 
	vprintf, 
	(
	param0, 
	param1
	);
	ld.param.b32 	%r590, [retval0];
	} // callseq 129
	add.s32 	%r592, %r1380, 3;
	ld.global.f64 	%fd1486, [%rd420+24];
	st.local.u32 	[%rd18], %r592;
	st.local.f64 	[%rd18+8], %fd1486;
	{ // callseq 130, 0
	.param .b64 param0;
	st.param.b64 	[param0], %rd422;
	.param .b64 param1;
	st.param.b64 	[param1], %rd423;
	.param .b32 retval0;
	call.uni (retval0), 
	vprintf, 
	(
	param0, 
	param1
	);
	ld.param.b32 	%r593, [retval0];
	} // callseq 130
	add.s32 	%r595, %r1380, 4;
	ld.global.f64 	%fd1487, [%rd420+32];
	st.local.u32 	[%rd18], %r595;
	st.local.f64 	[%rd18+8], %fd1487;
	{ // callseq 131, 0
	.param .b64 param0;
	st.param.b64 	[param0], %rd422;
	.param .b64 param1;
	st.param.b64 	[param1], %rd423;
	.param .b32 retval0;
	call.uni (retval0), 
	vprintf, 
	(
	param0, 
	param1
	);
	ld.param.b32 	%r596, [retval0];
	} // callseq 131
	add.s32 	%r598, %r1380, 5;
	ld.global.f64 	%fd1488, [%rd420+40];
	st.local.u32 	[%rd18], %r598;
	st.local.f64 	[%rd18+8], %fd1488;
	{ // callseq 132, 0
	.param .b64 param0;
	st.param.b64 	[param0], %rd422;
	.param .b64 param1;
	st.param.b64 	[param1], %rd423;
	.param .b32 retval0;
	call.uni (retval0), 
	vprintf, 
	(
	param0, 
	param1
	);
	ld.param.b32 	%r599, [retval0];
	} // callseq 132
	add.s32 	%r601, %r1380, 6;
	ld.global.f64 	%fd1489, [%rd420+48];
	st.local.u32 	[%rd18], %r601;
	st.local.f64 	[%rd18+8], %fd1489;
	{ // callseq 133, 0
	.param .b64 param0;
	st.param.b64 	[param0], %rd422;
	.param .b64 param1;
	st.param.b64 	[param1], %rd423;
	.param .b32 retval0;
	call.uni (retval0), 
	vprintf, 
	(
	param0, 
	param1
	);
	ld.param.b32 	%r602, [retval0];
	} // callseq 133
	add.s32 	%r604, %r1380, 7;
	ld.global.f64 	%fd1490, [%rd420+56];
	st.local.u32 	[%rd18], %r604;
	st.local.f64 	[%rd18+8], %fd1490;
	{ // callseq 134, 0
	.param .b64 param0;
	st.param.b64 	[param0], %rd422;
	.param .b64 param1;
	st.param.b64 	[param1], %rd423;
	.param .b32 retval0;
	call.uni (retval0), 
	vprintf, 
	(
	param0, 
	param1
	);
	ld.param.b32 	%r605, [retval0];
	} // callseq 134
	add.s32 	%r607, %r1380, 8;
	ld.global.f64 	%fd1491, [%rd420+64];
	st.local.u32 	[%rd18], %r607;
	st.local.f64 	[%rd18+8], %fd1491;
	{ // callseq 135, 0
	.param .b64 param0;
	st.param.b64 	[param0], %rd422;
	.param .b64 param1;
	st.param.b64 	[param1], %rd423;
	.param .b32 retval0;
	call.uni (retval0), 
	vprintf, 
	(
	param0, 
	param1
	);
	ld.param.b32 	%r608, [retval0];
	} // callseq 135
	add.s32 	%r610, %r1380, 9;
	ld.global.f64 	%fd1492, [%rd420+72];
	st.local.u32 	[%rd18], %r610;
	st.local.f64 	[%rd18+8], %fd1492;
	{ // callseq 136, 0
	.param .b64 param0;
	st.param.b64 	[param0], %rd422;
	.param .b64 param1;
	st.param.b64 	[param1], %rd423;
	.param .b32 retval0;
	call.uni (retval0), 
	vprintf, 
	(
	param0, 
	param1
	);
	ld.param.b32 	%r611, [retval0];
	} // callseq 136
	add.s32 	%r613, %r1380, 10;
	ld.global.f64 	%fd1493, [%rd420+80];
	st.local.u32 	[%rd18], %r613;
	st.local.f64 	[%rd18+8], %fd1493;
	{ // callseq 137, 0
	.param .b64 param0;
	st.param.b64 	[param0], %rd422;
	.param .b64 param1;
	st.param.b64 	[param1], %rd423;
	.param .b32 retval0;
	call.uni (retval0), 
	vprintf, 
	(
	param0, 
	param1
	);
	ld.param.b32 	%r614, [retval0];
	} // callseq 137
	add.s32 	%r616, %r1380, 11;
	ld.global.f64 	%fd1494, [%rd420+88];
	st.local.u32 	[%rd18], %r616;
	st.local.f64 	[%rd18+8], %fd1494;
	{ // callseq 138, 0
	.param .b64 param0;
	st.param.b64 	[param0], %rd422;
	.param .b64 param1;
	st.param.b64 	[param1], %rd423;
	.param .b32 retval0;
	call.uni (retval0), 
	vprintf, 
	(
	param0, 
	param1
	);
	ld.param.b32 	%r617, [retval0];
	} // callseq 138
	add.s32 	%r619, %r1380, 12;
	ld.global.f64 	%fd1495, [%rd420+96];
	st.local.u32 	[%rd18], %r619;
	st.local.f64 	[%rd18+8], %fd1495;
	{ // callseq 139, 0
	.param .b64 param0;
	st.param.b64 	[param0], %rd422;
	.param .b64 param1;
	st.param.b64 	[param1], %rd423;
	.param .b32 retval0;
	call.uni (retval0), 
	vprintf, 
	(
	param0, 
	param1
	);
	ld.param.b32 	%r620, [retval0];
	} // callseq 139
	add.s32 	%r622, %r1380, 13;
	ld.global.f64 	%fd1496, [%rd420+104];
	st.local.u32 	[%rd18], %r622;
	st.local.f64 	[%rd18+8], %fd1496;
	{ // callseq 140, 0
	.param .b64 param0;
	st.param.b64 	[param0], %rd422;
	.param .b64 param1;
	st.param.b64 	[param1], %rd423;
	.param .b32 retval0;
	call.uni (retval0), 
	vprintf, 
	(
	param0, 
	param1
	);
	ld.param.b32 	%r623, [retval0];
	} // callseq 140
	add.s32 	%r625, %r1380, 14;
	ld.global.f64 	%fd1497, [%rd420+112];
	st.local.u32 	[%rd18], %r625;
	st.local.f64 	[%rd18+8], %fd1497;
	{ // callseq 141, 0
	.param .b64 param0;
	st.param.b64 	[param0], %rd422;
	.param .b64 param1;
	st.param.b64 	[param1], %rd423;
	.param .b32 retval0;
	call.uni (retval0), 
	vprintf, 
	(
	param0, 
	param1
	);
	ld.param.b32 	%r626, [retval0];
	} // callseq 141
	add.s32 	%r628, %r1380, 15;
	ld.global.f64 	%fd1498, [%rd420+120];
	st.local.u32 	[%rd18], %r628;
	st.local.f64 	[%rd18+8], %fd1498;
	{ // callseq 142, 0
	.param .b64 param0;
	st.param.b64 	[param0], %rd422;
	.param .b64 param1;
	st.param.b64 	[param1], %rd423;
	.param .b32 retval0;
	call.uni (retval0), 
	vprintf, 
	(
	param0, 
	param1
	);
	ld.param.b32 	%r629, [retval0];
	} // callseq 142
	add.s32 	%r1380, %r1380, 16;
	setp.eq.s32 	%p142, %r1380, %r29;
	mov.u32 	%r1378, %r29;
	@%p142 bra 	$L__BB0_181;
	bra.uni 	$L__BB0_180;
$L__BB0_181:
	setp.eq.s32 	%p143, %r24, 0;
	@%p143 bra 	$L__BB0_191;
	setp.lt.u32 	%p144, %r25, 7;
	@%p144 bra 	$L__BB0_184;
	mul.wide.u32 	%rd424, %r1378, 8;
	add.s64 	%rd425, %rd13, %rd424;
	ld.global.f64 	%fd1499, [%rd425];
	st.local.u32 	[%rd18], %r1378;
	st.local.f64 	[%rd18+8], %fd1499;
	mov.u64 	%rd426, $str$1;
	cvta.global.u64 	%rd427, %rd426;
	add.u64 	%rd428, %SP, 0;
	{ // callseq 143, 0
	.param .b64 param0;
	st.param.b64 	[param0], %rd427;
	.param .b64 param1;
	st.param.b64 	[param1], %rd428;
	.param .b32 retval0;
	call.uni (retval0), 
	vprintf, 
	(
	param0, 
	param1
	);
	ld.param.b32 	%r631, [retval0];
	} // callseq 143
	add.s32 	%r633, %r1378, 1;
	ld.global.f64 	%fd1500, [%rd425+8];
	st.local.u32 	[%rd18], %r633;
	st.local.f64 	[%rd18+8], %fd1500;
	{ // callseq 144, 0
	.param .b64 param0;
	st.param.b64 	[param0], %rd427;
	.param .b64 param1;
	st.param.b64 	[param1], %rd428;
	.param .b32 retval0;
	call.uni (retval0), 
	vprintf, 
	(
	param0, 
	param1
	);
	ld.param.b32 	%r634, [retval0];
	} // callseq 144
	add.s32 	%r636, %r1378, 2;
	ld.global.f64 	%fd1501, [%rd425+16];
	st.local.u32 	[%rd18], %r636;
	st.local.f64 	[%rd18+8], %fd1501;
	{ // callseq 145, 0
	.param .b64 param0;
	st.param.b64 	[param0], %rd427;
	.param .b64 param1;
	st.param.b64 	[param1], %rd428;
	.param .b32 retval0;
	call.uni (retval0), 
	vprintf, 
	(
	param0, 
	param1
	);
	ld.param.b32 	%r637, [retval0];
	} // callseq 145
	add.s32 	%r639, %r1378, 3;
	ld.global.f64 	%fd1502, [%rd425+24];
	st.local.u32 	[%rd18], %r639;
	st.local.f64 	[%rd18+8], %fd1502;
	{ // callseq 146, 0
	.param .b64 param0;
	st.param.b64 	[param0], %rd427;
	.param .b64 param1;
	st.param.b64 	[param1], %rd428;
	.param .b32 retval0;
	call.uni (retval0), 
	vprintf, 
	(
	param0, 
	param1
	);
	ld.param.b32 	%r640, [retval0];
	} // callseq 146
	add.s32 	%r642, %r1378, 4;
	ld.global.f64 	%fd1503, [%rd425+32];
	st.local.u32 	[%rd18], %r642;
	st.local.f64 	[%rd18+8], %fd1503;
	{ // callseq 147, 0
	.param .b64 param0;
	st.param.b64 	[param0], %rd427;
	.param .b64 param1;
	st.param.b64 	[param1], %rd428;
	.param .b32 retval0;
	call.uni (retval0), 
	vprintf, 
	(
	param0, 
	param1
	);
	ld.param.b32 	%r643, [retval0];
	} // callseq 147
	add.s32 	%r645, %r1378, 5;
	ld.global.f64 	%fd1504, [%rd425+40];
	st.local.u32 	[%rd18], %r645;
	st.local.f64 	[%rd18+8], %fd1504;
	{ // callseq 148, 0
	.param .b64 param0;
	st.param.b64 	[param0], %rd427;
	.param .b64 param1;
	st.param.b64 	[param1], %rd428;
	.param .b32 retval0;
	call.uni (retval0), 
	vprintf, 
	(
	param0, 
	param1
	);
	ld.param.b32 	%r646, [retval0];
	} // callseq 148
	add.s32 	%r648, %r1378, 6;
	ld.global.f64 	%fd1505, [%rd425+48];
	st.local.u32 	[%rd18], %r648;
	st.local.f64 	[%rd18+8], %fd1505;
	{ // callseq 149, 0
	.param .b64 param0;
	st.param.b64 	[param0], %rd427;
	.param .b64 param1;
	st.param.b64 	[param1], %rd428;
	.param .b32 retval0;
	call.uni (retval0), 
	vprintf, 
	(
	param0, 
	param1
	);
	ld.param.b32 	%r649, [retval0];
	} // callseq 149
	add.s32 	%r651, %r1378, 7;
	ld.global.f64 	%fd1506, [%rd425+56];
	st.local.u32 	[%rd18], %r651;
	st.local.f64 	[%rd18+8], %fd1506;
	{ // callseq 150, 0
	.param .b64 param0;
	st.param.b64 	[param0], %rd427;
	.param .b64 param1;
	st.param.b64 	[param1], %rd428;
	.param .b32 retval0;
	call.uni (retval0), 
	vprintf, 
	(
	param0, 
	param1
	);
	ld.param.b32 	%r652, [retval0];
	} // callseq 150
	add.s32 	%r1378, %r1378, 8;
$L__BB0_184:
	setp.eq.s32 	%p145, %r20, 0;
	@%p145 bra 	$L__BB0_191;
	setp.lt.u32 	%p146, %r21, 3;
	@%p146 bra 	$L__BB0_187;
	mul.wide.u32 	%rd429, %r1378, 8;
	add.s64 	%rd430, %rd13, %rd429;
	ld.global.f64 	%fd1507, [%rd430];
	st.local.u32 	[%rd18], %r1378;
	st.local.f64 	[%rd18+8], %fd1507;
	mov.u64 	%rd431, $str$1;
	cvta.global.u64 	%rd432, %rd431;
	add.u64 	%rd433, %SP, 0;
	{ // callseq 151, 0
	.param .b64 param0;
	st.param.b64 	[param0], %rd432;
	.param .b64 param1;
	st.param.b64 	[param1], %rd433;
	.param .b32 retval0;
	call.uni (retval0), 
	vprintf, 
	(
	param0, 
	param1
	);
	ld.param.b32 	%r654, [retval0];
	} // callseq 151
	add.s32 	%r656, %r1378, 1;
	ld.global.f64 	%fd1508, [%rd430+8];
	st.local.u32 	[%rd18], %r656;
	st.local.f64 	[%rd18+8], %fd1508;
	{ // callseq 152, 0
	.param .b64 param0;
	st.param.b64 	[param0], %rd432;
	.param .b64 param1;
	st.param.b64 	[param1], %rd433;
	.param .b32 retval0;
	call.uni (retval0), 
	vprintf, 
	(
	param0, 
	param1
	);
	ld.param.b32 	%r657, [retval0];
	} // callseq 152
	add.s32 	%r659, %r1378, 2;
	ld.global.f64 	%fd1509, [%rd430+16];
	st.local.u32 	[%rd18], %r659;
	st.local.f64 	[%rd18+8], %fd1509;
	{ // callseq 153, 0
	.param .b64 param0;
	st.param.b64 	[param0], %rd432;
	.param .b64 param1;
	st.param.b64 	[param1], %rd433;
	.param .b32 retval0;
	call.uni (retval0), 
	vprintf, 
	(
	param0, 
	param1
	);
	ld.param.b32 	%r660, [retval0];
	} // callseq 153
	add.s32 	%r662, %r1378, 3;
	ld.global.f64 	%fd1510, [%rd430+24];
	st.local.u32 	[%rd18], %r662;
	st.local.f64 	[%rd18+8], %fd1510;
	{ // callseq 154, 0
	.param .b64 param0;
	st.param.b64 	[param0], %rd432;
	.param .b64 param1;
	st.param.b64 	[param1], %rd433;
	.param .b32 retval0;
	call.uni (retval0), 
	vprintf, 
	(
	param0, 
	param1
	);
	ld.param.b32 	%r663, [retval0];
	} // callseq 154
	add.s32 	%r1378, %r1378, 4;
$L__BB0_187:
	setp.eq.s32 	%p147, %r22, 0;
	@%p147 bra 	$L__BB0_191;
	setp.eq.s32 	%p148, %r22, 1;
	mul.wide.u32 	%rd434, %r1378, 8;
	add.s64 	%rd32, %rd13, %rd434;
	ld.global.f64 	%fd1511, [%rd32];
	st.local.u32 	[%rd18], %r1378;
	st.local.f64 	[%rd18+8], %fd1511;
	mov.u64 	%rd435, $str$1;
	cvta.global.u64 	%rd436, %rd435;
	add.u64 	%rd437, %SP, 0;
	{ // callseq 155, 0
	.param .b64 param0;
	st.param.b64 	[param0], %rd436;
	.param .b64 param1;
	st.param.b64 	[param1], %rd437;
	.param .b32 retval0;
	call.uni (retval0), 
	vprintf, 
	(
	param0, 
	param1
	);
	ld.param.b32 	%r665, [retval0];
	} // callseq 155
	@%p148 bra 	$L__BB0_191;
	setp.eq.s32 	%p149, %r22, 2;
	add.s32 	%r667, %r1378, 1;
	ld.global.f64 	%fd1512, [%rd32+8];
	st.local.u32 	[%rd18], %r667;
	st.local.f64 	[%rd18+8], %fd1512;
	cvta.global.u64 	%rd439, %rd435;
	{ // callseq 156, 0
	.param .b64 param0;
	st.param.b64 	[param0], %rd439;
	.param .b64 param1;
	st.param.b64 	[param1], %rd437;
	.param .b32 retval0;
	call.uni (retval0), 
	vprintf, 
	(
	param0, 
	param1
	);
	ld.param.b32 	%r668, [retval0];
	} // callseq 156
	@%p149 bra 	$L__BB0_191;
	add.s32 	%r670, %r1378, 2;
	ld.global.f64 	%fd1513, [%rd32+16];
	st.local.u32 	[%rd18], %r670;
	st.local.f64 	[%rd18+8], %fd1513;
	cvta.global.u64 	%rd442, %rd435;
	{ // callseq 157, 0
	.param .b64 param0;
	st.param.b64 	[param0], %rd442;
	.param .b64 param1;
	st.param.b64 	[param1], %rd437;
	.param .b32 retval0;
	call.uni (retval0), 
	vprintf, 
	(
	param0, 
	param1
	);
	ld.param.b32 	%r671, [retval0];
	} // callseq 157
$L__BB0_191:
	setp.lt.u32 	%p150, %r19, 15;
	mov.b32 	%r1382, 0;
	@%p150 bra 	$L__BB0_194;
	mov.b32 	%r1384, 0;
$L__BB0_193:
	.pragma "nounroll";
	mul.wide.u32 	%rd444, %r1384, 8;
	add.s64 	%rd445, %rd1, %rd444;
	ld.global.f64 	%fd1514, [%rd445];
	st.local.u32 	[%rd18], %r1384;
	st.local.f64 	[%rd18+8], %fd1514;
	mov.u64 	%rd446, $str$2;
	cvta.global.u64 	%rd447, %rd446;
	add.u64 	%rd448, %SP, 0;
	{ // callseq 158, 0
	.param .b64 param0;
	st.param.b64 	[param0], %rd447;
	.param .b64 param1;
	st.param.b64 	[param1], %rd448;
	.param .b32 retval0;
	call.uni (retval0), 
	vprintf, 
	(
	param0, 
	param1
	);
	ld.param.b32 	%r675, [retval0];
	} // callseq 158
	add.s32 	%r677, %r1384, 1;
	ld.global.f64 	%fd1515, [%rd445+8];
	st.local.u32 	[%rd18], %r677;
	st.local.f64 	[%rd18+8], %fd1515;
	{ // callseq 159, 0
	.param .b64 param0;
	st.param.b64 	[param0], %rd447;
	.param .b64 param1;
	st.param.b64 	[param1], %rd448;
	.param .b32 retval0;
	call.uni (retval0), 
	vprintf, 
	(
	param0, 
	param1
	);
	ld.param.b32 	%r678, [retval0];
	} // callseq 159
	add.s32 	%r680, %r1384, 2;
	ld.global.f64 	%fd1516, [%rd445+16];
	st.local.u32 	[%rd18], %r680;
	st.local.f64 	[%rd18+8], %fd1516;
	{ // callseq 160, 0
	.param .b64 param0;
	st.param.b64 	[param0], %rd447;
	.param .b64 param1;
	st.param.b64 	[param1], %rd448;
	.param .b32 retval0;
	call.uni (retval0), 
	vprintf, 
	(
	param0, 
	param1
	);
	ld.param.b32 	%r681, [retval0];
	} // callseq 160
	add.s32 	%r683, %r1384, 3;
	ld.global.f64 	%fd1517, [%rd445+24];
	st.local.u32 	[%rd18], %r683;
	st.local.f64 	[%rd18+8], %fd1517;
	{ // callseq 161, 0
	.param .b64 param0;
	st.param.b64 	[param0], %rd447;
	.param .b64 param1;
	st.param.b64 	[param1], %rd448;
	.param .b32 retval0;
	call.uni (retval0), 
	vprintf, 
	(
	param0, 
	param1
	);
	ld.param.b32 	%r684, [retval0];
	} // callseq 161
	add.s32 	%r686, %r1384, 4;
	ld.global.f64 	%fd1518, [%rd445+32];
	st.local.u32 	[%rd18], %r686;
	st.local.f64 	[%rd18+8], %fd1518;
	{ // callseq 162, 0
	.param .b64 param0;
	st.param.b64 	[param0], %rd447;
	.param .b64 param1;
	st.param.b64 	[param1], %rd448;
	.param .b32 retval0;
	call.uni (retval0), 
	vprintf, 
	(
	param0, 
	param1
	);
	ld.param.b32 	%r687, [retval0];
	} // callseq 162
	add.s32 	%r689, %r1384, 5;
	ld.global.f64 	%fd1519, [%rd445+40];
	st.local.u32 	[%rd18], %r689;
	st.local.f64 	[%rd18+8], %fd1519;
	{ // callseq 163, 0
	.param .b64 param0;
	st.param.b64 	[param0], %rd447;
	.param .b64 param1;
	st.param.b64 	[param1], %rd448;
	.param .b32 retval0;
	call.uni (retval0), 
	vprintf, 
	(
	param0, 
	param1
	);
	ld.param.b32 	%r690, [retval0];
	} // callseq 163
	add.s32 	%r692, %r1384, 6;
	ld.global.f64 	%fd1520, [%rd445+48];
	st.local.u32 	[%rd18], %r692;
	st.local.f64 	[%rd18+8], %fd1520;
	{ // callseq 164, 0
	.param .b64 param0;
	st.param.b64 	[param0], %rd447;
	.param .b64 param1;
	st.param.b64 	[param1], %rd448;
	.param .b32 retval0;
	call.uni (retval0), 
	vprintf, 
	(
	param0, 
	param1
	);
	ld.param.b32 	%r693, [retval0];
	} // callseq 164
	add.s32 	%r695, %r1384, 7;
	ld.global.f64 	%fd1521, [%rd445+56];
	st.local.u32 	[%rd18], %r695;
	st.local.f64 	[%rd18+8], %fd1521;
	{ // callseq 165, 0
	.param .b64 param0;
	st.param.b64 	[param0], %rd447;
	.param .b64 param1;
	st.param.b64 	[param1], %rd448;
	.param .b32 retval0;
	call.uni (retval0), 
	vprintf, 
	(
	param0, 
	param1
	);
	ld.param.b32 	%r696, [retval0];
	} // callseq 165
	add.s32 	%r698, %r1384, 8;
	ld.global.f64 	%fd1522, [%rd445+64];
	st.local.u32 	[%rd18], %r698;
	st.local.f64 	[%rd18+8], %fd1522;
	{ // callseq 166, 0
	.param .b64 param0;
	st.param.b64 	[param0], %rd447;
	.param .b64 param1;
	st.param.b64 	[param1], %rd448;
	.param .b32 retval0;
	call.uni (retval0), 
	vprintf, 
	(
	param0, 
	param1
	);
	ld.param.b32 	%r699, [retval0];
	} // callseq 166
	add.s32 	%r701, %r1384, 9;
	ld.global.f64 	%fd1523, [%rd445+72];
	st.local.u32 	[%rd18], %r701;
	st.local.f64 	[%rd18+8], %fd1523;
	{ // callseq 167, 0
	.param .b64 param0;
	st.param.b64 	[param0], %rd447;
	.param .b64 param1;
	st.param.b64 	[param1], %rd448;
	.param .b32 retval0;
	call.uni (retval0), 
	vprintf, 
	(
	param0, 
	param1
	);
	ld.param.b32 	%r702, [retval0];
	} // callseq 167
	add.s32 	%r704, %r1384, 10;
	ld.global.f64 	%fd1524, [%rd445+80];
	st.local.u32 	[%rd18], %r704;
	st.local.f64 	[%rd18+8], %fd1524;
	{ // callseq 168, 0
	.param .b64 param0;
	st.param.b64 	[param0], %rd447;
	.param .b64 param1;
	st.param.b64 	[param1], %rd448;
	.param .b32 retval0;
	call.uni (retval0), 
	vprintf, 
	(
	param0, 
	param1
	);
	ld.param.b32 	%r705, [retval0];
	} // callseq 168
	add.s32 	%r707, %r1384, 11;
	ld.global.f64 	%fd1525, [%rd445+88];
	st.local.u32 	[%rd18], %r707;
	st.local.f64 	[%rd18+8], %fd1525;
	{ // callseq 169, 0
	.param .b64 param0;
	st.param.b64 	[param0], %rd447;
	.param .b64 param1;
	st.param.b64 	[param1], %rd448;
	.param .b32 retval0;
	call.uni (retval0), 
	vprintf, 
	(
	param0, 
	param1
	);
	ld.param.b32 	%r708, [retval0];
	} // callseq 169
	add.s32 	%r710, %r1384, 12;
	ld.global.f64 	%fd1526, [%rd445+96];
	st.local.u32 	[%rd18], %r710;
	st.local.f64 	[%rd18+8], %fd1526;
	{ // callseq 170, 0
	.param .b64 param0;
	st.param.b64 	[param0], %rd447;
	.param .b64 param1;
	st.param.b64 	[param1], %rd448;
	.param .b32 retval0;
	call.uni (retval0), 
	vprintf, 
	(
	param0, 
	param1
	);
	ld.param.b32 	%r711, [retval0];
	} // callseq 170
	add.s32 	%r713, %r1384, 13;
	ld.global.f64 	%fd1527, [%rd445+104];
	st.local.u32 	[%rd18], %r713;
	st.local.f64 	[%rd18+8], %fd1527;
	{ // callseq 171, 0
	.param .b64 param0;
	st.param.b64 	[param0], %rd447;
	.param .b64 param1;
	st.param.b64 	[param1], %rd448;
	.param .b32 retval0;
	call.uni (retval0), 
	vprintf, 
	(
	param0, 
	param1
	);
	ld.param.b32 	%r714, [retval0];
	} // callseq 171
	add.s32 	%r716, %r1384, 14;
	ld.global.f64 	%fd1528, [%rd445+112];
	st.local.u32 	[%rd18], %r716;
	st.local.f64 	[%rd18+8], %fd1528;
	{ // callseq 172, 0
	.param .b64 param0;
	st.param.b64 	[param0], %rd447;
	.param .b64 param1;
	st.param.b64 	[param1], %rd448;
	.param .b32 retval0;
	call.uni (retval0), 
	vprintf, 
	(
	param0, 
	param1
	);
	ld.param.b32 	%r717, [retval0];
	} // callseq 172
	add.s32 	%r719, %r1384, 15;
	ld.global.f64 	%fd1529, [%rd445+120];
	st.local.u32 	[%rd18], %r719;
	st.local.f64 	[%rd18+8], %fd1529;
	{ // callseq 173, 0
	.param .b64 param0;
	st.param.b64 	[param0], %rd447;
	.param .b64 param1;
	st.param.b64 	[param1], %rd448;
	.param .b32 retval0;
	call.uni (retval0), 
	vprintf, 
	(
	param0, 
	param1
	);
	ld.param.b32 	%r720, [retval0];
	} // callseq 173
	add.s32 	%r1384, %r1384, 16;
	setp.eq.s32 	%p151, %r1384, %r29;
	mov.u32 	%r1382, %r29;
	@%p151 bra 	$L__BB0_194;
	bra.uni 	$L__BB0_193;
$L__BB0_194:
	setp.eq.s32 	%p152, %r24, 0;
	@%p152 bra 	$L__BB0_204;
	setp.lt.u32 	%p153, %r25, 7;
	@%p153 bra 	$L__BB0_197;
	mul.wide.u32 	%rd449, %r1382, 8;
	add.s64 	%rd450, %rd1, %rd449;
	ld.global.f64 	%fd1530, [%rd450];
	st.local.u32 	[%rd18], %r1382;
	st.local.f64 	[%rd18+8], %fd1530;
	mov.u64 	%rd451, $str$2;
	cvta.global.u64 	%rd452, %rd451;
	add.u64 	%rd453, %SP, 0;
	{ // callseq 174, 0
	.param .b64 param0;
	st.param.b64 	[param0], %rd452;
	.param .b64 param1;
	st.param.b64 	[param1], %rd453;
	.param .b32 retval0;
	call.uni (retval0), 
	vprintf, 
	(
	param0, 
	param1
	);
	ld.param.b32 	%r722, [retval0];
	} // callseq 174
	add.s32 	%r724, %r1382, 1;
	ld.global.f64 	%fd1531, [%rd450+8];
	st.local.u32 	[%rd18], %r724;
	st.local.f64 	[%rd18+8], %fd1531;
	{ // callseq 175, 0
	.param .b64 param0;
	st.param.b64 	[param0], %rd452;
	.param .b64 param1;
	st.param.b64 	[param1], %rd453;
	.param .b32 retval0;
	call.uni (retval0), 
	vprintf, 
	(
	param0, 
	param1
	);
	ld.param.b32 	%r725, [retval0];
	} // callseq 175
	add.s32 	%r727, %r1382, 2;
	ld.global.f64 	%fd1532, [%rd450+16];
	st.local.u32 	[%rd18], %r727;
	st.local.f64 	[%rd18+8], %fd1532;
	{ // callseq 176, 0
	.param .b64 param0;
	st.param.b64 	[param0], %rd452;
	.param .b64 param1;
	st.param.b64 	[param1], %rd453;
	.param .b32 retval0;
	call.uni (retval0), 
	vprintf, 
	(
	param0, 
	param1
	);
	ld.param.b32 	%r728, [retval0];
	} // callseq 176
	add.s32 	%r730, %r1382, 3;
	ld.global.f64 	%fd1533, [%rd450+24];
	st.local.u32 	[%rd18], %r730;
	st.local.f64 	[%rd18+8], %fd1533;
	{ // callseq 177, 0
	.param .b64 param0;
	st.param.b64 	[param0], %rd452;
	.param .b64 param1;
	st.param.b64 	[param1], %rd453;
	.param .b32 retval0;
	call.uni (retval0), 
	vprintf, 
	(
	param0, 
	param1
	);
	ld.param.b32 	%r731, [retval0];
	} // callseq 177
	add.s32 	%r733, %r1382, 4;
	ld.global.f64 	%fd1534, [%rd450+32];
	st.local.u32 	[%rd18], %r733;
	st.local.f64 	[%rd18+8], %fd1534;
	{ // callseq 178, 0
	.param .b64 param0;
	st.param.b64 	[param0], %rd452;
	.param .b64 param1;
	st.param.b64 	[param1], %rd453;
	.param .b32 retval0;
	call.uni (retval0), 
	vprintf, 
	(
	param0, 
	param1
	);
	ld.param.b32 	%r734, [retval0];
	} // callseq 178
	add.s32 	%r736, %r1382, 5;
	ld.global.f64 	%fd1535, [%rd450+40];
	st.local.u32 	[%rd18], %r736;
	st.local.f64 	[%rd18+8], %fd1535;
	{ // callseq 179, 0
	.param .b64 param0;
	st.param.b64 	[param0], %rd452;
	.param .b64 param1;
	st.param.b64 	[param1], %rd453;
	.param .b32 retval0;
	call.uni (retval0), 
	vprintf, 
	(
	param0, 
	param1
	);
	ld.param.b32 	%r737, [retval0];
	} // callseq 179
	add.s32 	%r739, %r1382, 6;
	ld.global.f64 	%fd1536, [%rd450+48];
	st.local.u32 	[%rd18], %r739;
	st.local.f64 	[%rd18+8], %fd1536;
	{ // callseq 180, 0
	.param .b64 param0;
	st.param.b64 	[param0], %rd452;
	.param .b64 param1;
	st.param.b64 	[param1], %rd453;
	.param .b32 retval0;
	call.uni (retval0), 
	vprintf, 
	(
	param0, 
	param1
	);
	ld.param.b32 	%r740, [retval0];
	} // callseq 180
	add.s32 	%r742, %r1382, 7;
	ld.global.f64 	%fd1537, [%rd450+56];
	st.local.u32 	[%rd18], %r742;
	st.local.f64 	[%rd18+8], %fd1537;
	{ // callseq 181, 0
	.param .b64 param0;
	st.param.b64 	[param0], %rd452;
	.param .b64 param1;
	st.param.b64 	[param1], %rd453;
	.param .b32 retval0;
	call.uni (retval0), 
	vprintf, 
	(
	param0, 
	param1
	);
	ld.param.b32 	%r743, [retval0];
	} // callseq 181
	add.s32 	%r1382, %r1382, 8;
$L__BB0_197:
	setp.eq.s32 	%p154, %r20, 0;
	@%p154 bra 	$L__BB0_204;
	setp.lt.u32 	%p155, %r21, 3;
	@%p155 bra 	$L__BB0_200;
	mul.wide.u32 	%rd454, %r1382, 8;
	add.s64 	%rd455, %rd1, %rd454;
	ld.global.f64 	%fd1538, [%rd455];
	st.local.u32 	[%rd18], %r1382;
	st.local.f64 	[%rd18+8], %fd1538;
	mov.u64 	%rd456, $str$2;
	cvta.global.u64 	%rd457, %rd456;
	add.u64 	%rd458, %SP, 0;
	{ // callseq 182, 0
	.param .b64 param0;
	st.param.b64 	[param0], %rd457;
	.param .b64 param1;
	st.param.b64 	[param1], %rd458;
	.param .b32 retval0;
	call.uni (retval0), 
	vprintf, 
	(
	param0, 
	param1
	);
	ld.param.b32 	%r745, [retval0];
	} // callseq 182
	add.s32 	%r747, %r1382, 1;
	ld.global.f64 	%fd1539, [%rd455+8];
	st.local.u32 	[%rd18], %r747;
	st.local.f64 	[%rd18+8], %fd1539;
	{ // callseq 183, 0
	.param .b64 param0;
	st.param.b64 	[param0], %rd457;
	.param .b64 param1;
	st.param.b64 	[param1], %rd458;
	.param .b32 retval0;
	call.uni (retval0), 
	vprintf, 
	(
	param0, 
	param1
	);
	ld.param.b32 	%r748, [retval0];
	} // callseq 183
	add.s32 	%r750, %r1382, 2;
	ld.global.f64 	%fd1540, [%rd455+16];
	st.local.u32 	[%rd18], %r750;
	st.local.f64 	[%rd18+8], %fd1540;
	{ // callseq 184, 0
	.param .b64 param0;
	st.param.b64 	[param0], %rd457;
	.param .b64 param1;
	st.param.b64 	[param1], %rd458;
	.param .b32 retval0;
	call.uni (retval0), 
	vprintf, 
	(
	param0, 
	param1
	);
	ld.param.b32 	%r751, [retval0];
	} // callseq 184
	add.s32 	%r753, %r1382, 3;
	ld.global.f64 	%fd1541, [%rd455+24];
	st.local.u32 	[%rd18], %r753;
	st.local.f64 	[%rd18+8], %fd1541;
	{ // callseq 185, 0
	.param .b64 param0;
	st.param.b64 	[param0], %rd457;
	.param .b64 param1;
	st.param.b64 	[param1], %rd458;
	.param .b32 retval0;
	call.uni (retval0), 
	vprintf, 
	(
	param0, 
	param1
	);
	ld.param.b32 	%r754, [retval0];
	} // callseq 185
	add.s32 	%r1382, %r1382, 4;
$L__BB0_200:
	setp.eq.s32 	%p156, %r22, 0;
	@%p156 bra 	$L__BB0_204;
	setp.eq.s32 	%p157, %r22, 1;
	mul.wide.u32 	%rd459, %r1382, 8;
	add.s64 	%rd33, %rd1, %rd459;
	ld.global.f64 	%fd1542, [%rd33];
	st.local.u32 	[%rd18], %r1382;
	st.local.f64 	[%rd18+8], %fd1542;
	mov.u64 	%rd460, $str$2;
	cvta.global.u64 	%rd461, %rd460;
	add.u64 	%rd462, %SP, 0;
	{ // callseq 186, 0
	.param .b64 param0;
	st.param.b64 	[param0], %rd461;
	.param .b64 param1;
	st.param.b64 	[param1], %rd462;
	.param .b32 retval0;
	call.uni (retval0), 
	vprintf, 
	(
	param0, 
	param1
	);
	ld.param.b32 	%r756, [retval0];
	} // callseq 186
	@%p157 bra 	$L__BB0_204;
	setp.eq.s32 	%p158, %r22, 2;
	add.s32 	%r758, %r1382, 1;
	ld.global.f64 	%fd1543, [%rd33+8];
	st.local.u32 	[%rd18], %r758;
	st.local.f64 	[%rd18+8], %fd1543;
	cvta.global.u64 	%rd464, %rd460;
	{ // callseq 187, 0
	.param .b64 param0;
	st.param.b64 	[param0], %rd464;
	.param .b64 param1;
	st.param.b64 	[param1], %rd462;
	.param .b32 retval0;
	call.uni (retval0), 
	vprintf, 
	(
	param0, 
	param1
	);
	ld.param.b32 	%r759, [retval0];
	} // callseq 187
	@%p158 bra 	$L__BB0_204;
	add.s32 	%r761, %r1382, 2;
	ld.global.f64 	%fd1544, [%rd33+16];
	st.local.u32 	[%rd18], %r761;
	st.local.f64 	[%rd18+8], %fd1544;
	cvta.global.u64 	%rd467, %rd460;
	{ // callseq 188, 0
	.param .b64 param0;
	st.param.b64 	[param0], %rd467;
	.param .b64 param1;
	st.param.b64 	[param1], %rd462;
	.param .b32 retval0;
	call.uni (retval0), 
	vprintf, 
	(
	param0, 
	param1
	);
	ld.param.b32 	%r762, [retval0];
	} // callseq 188
$L__BB0_204:
	setp.lt.u32 	%p159, %r19, 15;
	mov.b32 	%r1387, 0;
	@%p159 bra 	$L__BB0_207;
	mov.b32 	%r1385, 0;
$L__BB0_206:
	.pragma "nounroll";
	mul.wide.u32 	%rd469, %r1385, 8;
	add.s64 	%rd470, %rd5, %rd469;
	ld.global.f64 	%fd1545, [%rd470];
	st.local.u32 	[%rd18], %r1385;
	st.local.f64 	[%rd18+8], %fd1545;
	mov.u64 	%rd471, $str$3;
	cvta.global.u64 	%rd472, %rd471;
	add.u64 	%rd473, %SP, 0;
	{ // callseq 189, 0
	.param .b64 param0;
	st.param.b64 	[param0], %rd472;
	.param .b64 param1;
	st.param.b64 	[param1], %rd473;
	.param .b32 retval0;
	call.uni (retval0), 
	vprintf, 
	(
	param0, 
	param1
	);
	ld.param.b32 	%r766, [retval0];
	} // callseq 189
	add.s32 	%r768, %r1385, 1;
	ld.global.f64 	%fd1546, [%rd470+8];
	st.local.u32 	[%rd18], %r768;
	st.local.f64 	[%rd18+8], %fd1546;
	{ // callseq 190, 0
	.param .b64 param0;
	st.param.b64 	[param0], %rd472;
	.param .b64 param1;
	st.param.b64 	[param1], %rd473;
	.param .b32 retval0;
	call.uni (retval0), 
	vprintf, 
	(
	param0, 
	param1
	);
	ld.param.b32 	%r769, [retval0];
	} // callseq 190
	add.s32 	%r771, %r1385, 2;
	ld.global.f64 	%fd1547, [%rd470+16];
	st.local.u32 	[%rd18], %r771;
	st.local.f64 	[%rd18+8], %fd1547;
	{ // callseq 191, 0
	.param .b64 param0;
	st.param.b64 	[param0], %rd472;
	.param .b64 param1;
	st.param.b64 	[param1], %rd473;
	.param .b32 retval0;
	call.uni (retval0), 
	vprintf, 
	(
	param0, 
	param1
	);
	ld.param.b32 	%r772, [retval0];
	} // callseq 191
	add.s32 	%r774, %r1385, 3;
	ld.global.f64 	%fd1548, [%rd470+24];
	st.local.u32 	[%rd18], %r774;
	st.local.f64 	[%rd18+8], %fd1548;
	{ // callseq 192, 0
	.param .b64 param0;
	st.param.b64 	[param0], %rd472;
	.param .b64 param1;
	st.param.b64 	[param1], %rd473;
	.param .b32 retval0;
	call.uni (retval0), 
	vprintf, 
	(
	param0, 
	param1
	);
	ld.param.b32 	%r775, [retval0];
	} // callseq 192
	add.s32 	%r777, %r1385, 4;
	ld.global.f64 	%fd1549, [%rd470+32];
	st.local.u32 	[%rd18], %r777;
	st.local.f64 	[%rd18+8], %fd1549;
	{ // callseq 193, 0
	.param .b64 param0;
	st.param.b64 	[param0], %rd472;
	.param .b64 param1;
	st.param.b64 	[param1], %rd473;
	.param .b32 retval0;
	call.uni (retval0), 
	vprintf, 
	(
	param0, 
	param1
	);
	ld.param.b32 	%r778, [retval0];
	} // callseq 193
	add.s32 	%r780, %r1385, 5;
	ld.global.f64 	%fd1550, [%rd470+40];
	st.local.u32 	[%rd18], %r780;
	st.local.f64 	[%rd18+8], %fd1550;
	{ // callseq 194, 0
	.param .b64 param0;
	st.param.b64 	[param0], %rd472;
	.param .b64 param1;
	st.param.b64 	[param1], %rd473;
	.param .b32 retval0;
	call.uni (retval0), 
	vprintf, 
	(
	param0, 
	param1
	);
	ld.param.b32 	%r781, [retval0];
	} // callseq 194
	add.s32 	%r783, %r1385, 6;
	ld.global.f64 	%fd1551, [%rd470+48];
	st.local.u32 	[%rd18], %r783;
	st.local.f64 	[%rd18+8], %fd1551;
	{ // callseq 195, 0
	.param .b64 param0;
	st.param.b64 	[param0], %rd472;
	.param .b64 param1;
	st.param.b64 	[param1], %rd473;
	.param .b32 retval0;
	call.uni (retval0), 
	vprintf, 
	(
	param0, 
	param1
	);
	ld.param.b32 	%r784, [retval0];
	} // callseq 195
	add.s32 	%r786, %r1385, 7;
	ld.global.f64 	%fd1552, [%rd470+56];
	st.local.u32 	[%rd18], %r786;
	st.local.f64 	[%rd18+8], %fd1552;
	{ // callseq 196, 0
	.param .b64 param0;
	st.param.b64 	[param0], %rd472;
	.param .b64 param1;
	st.param.b64 	[param1], %rd473;
	.param .b32 retval0;
	call.uni (retval0), 
	vprintf, 
	(
	param0, 
	param1
	);
	ld.param.b32 	%r787, [retval0];
	} // callseq 196
	add.s32 	%r789, %r1385, 8;
	ld.global.f64 	%fd1553, [%rd470+64];
	st.local.u32 	[%rd18], %r789;
	st.local.f64 	[%rd18+8], %fd1553;
	{ // callseq 197, 0
	.param .b64 param0;
	st.param.b64 	[param0], %rd472;
	.param .b64 param1;
	st.param.b64 	[param1], %rd473;
	.param .b32 retval0;
	call.uni (retval0), 
	vprintf, 
	(
	param0, 
	param1
	);
	ld.param.b32 	%r790, [retval0];
	} // callseq 197
	add.s32 	%r792, %r1385, 9;
	ld.global.f64 	%fd1554, [%rd470+72];
	st.local.u32 	[%rd18], %r792;
	st.local.f64 	[%rd18+8], %fd1554;
	{ // callseq 198, 0
	.param .b64 param0;
	st.param.b64 	[param0], %rd472;
	.param .b64 param1;
	st.param.b64 	[param1], %rd473;
	.param .b32 retval0;
	call.uni (retval0), 
	vprintf, 
	(
	param0, 
	param1
	);
	ld.param.b32 	%r793, [retval0];
	} // callseq 198
	add.s32 	%r795, %r1385, 10;
	ld.global.f64 	%fd1555, [%rd470+80];
	st.local.u32 	[%rd18], %r795;
	st.local.f64 	[%rd18+8], %fd1555;
	{ // callseq 199, 0
	.param .b64 param0;
	st.param.b64 	[param0], %rd472;
	.param .b64 param1;
	st.param.b64 	[param1], %rd473;
	.param .b32 retval0;
	call.uni (retval0), 
	vprintf, 
	(
	param0, 
	param1
	);
	ld.param.b32 	%r796, [retval0];
	} // callseq 199
	add.s32 	%r798, %r1385, 11;
	ld.global.f64 	%fd1556, [%rd470+88];
	st.local.u32 	[%rd18], %r798;
	st.local.f64 	[%rd18+8], %fd1556;
	{ // callseq 200, 0
	.param .b64 param0;
	st.param.b64 	[param0], %rd472;
	.param .b64 param1;
	st.param.b64 	[param1], %rd473;
	.param .b32 retval0;
	call.uni (retval0), 
	vprintf, 
	(
	param0, 
	param1
	);
	ld.param.b32 	%r799, [retval0];
	} // callseq 200
	add.s32 	%r801, %r1385, 12;
	ld.global.f64 	%fd1557, [%rd470+96];
	st.local.u32 	[%rd18], %r801;
	st.local.f64 	[%rd18+8], %fd1557;
	{ // callseq 201, 0
	.param .b64 param0;
	st.param.b64 	[param0], %rd472;
	.param .b64 param1;
	st.param.b64 	[param1], %rd473;
	.param .b32 retval0;
	call.uni (retval0), 
	vprintf, 
	(
	param0, 
	param1
	);
	ld.param.b32 	%r802, [retval0];
	} // callseq 201
	add.s32 	%r804, %r1385, 13;
	ld.global.f64 	%fd1558, [%rd470+104];
	st.local.u32 	[%rd18], %r804;
	st.local.f64 	[%rd18+8], %fd1558;
	{ // callseq 202, 0
	.param .b64 param0;
	st.param.b64 	[param0], %rd472;
	.param .b64 param1;
	st.param.b64 	[param1], %rd473;
	.param .b32 retval0;
	call.uni (retval0), 
	vprintf, 
	(
	param0, 
	param1
	);
	ld.param.b32 	%r805, [retval0];
	} // callseq 202
	add.s32 	%r807, %r1385, 14;
	ld.global.f64 	%fd1559, [%rd470+112];
	st.local.u32 	[%rd18], %r807;
	st.local.f64 	[%rd18+8], %fd1559;
	{ // callseq 203, 0
	.param .b64 param0;
	st.param.b64 	[param0], %rd472;
	.param .b64 param1;
	st.param.b64 	[param1], %rd473;
	.param .b32 retval0;
	call.uni (retval0), 
	vprintf, 
	(
	param0, 
	param1
	);
	ld.param.b32 	%r808, [retval0];
	} // callseq 203
	add.s32 	%r810, %r1385, 15;
	ld.global.f64 	%fd1560, [%rd470+120];
	st.local.u32 	[%rd18], %r810;
	st.local.f64 	[%rd18+8], %fd1560;
	{ // callseq 204, 0
	.param .b64 param0;
	st.param.b64 	[param0], %rd472;
	.param .b64 param1;
	st.param.b64 	[param1], %rd473;
	.param .b32 retval0;
	call.uni (retval0), 
	vprintf, 
	(
	param0, 
	param1
	);
	ld.param.b32 	%r811, [retval0];
	} // callseq 204
	add.s32 	%r1385, %r1385, 16;
	setp.ne.s32 	%p160, %r1385, %r29;
	mov.u32 	%r1387, %r29;
	@%p160 bra 	$L__BB0_206;
$L__BB0_207:
	setp.eq.s32 	%p161, %r24, 0;
	@%p161 bra 	$L__BB0_217;
	setp.lt.u32 	%p162, %r25, 7;
	@%p162 bra 	$L__BB0_210;
	mul.wide.u32 	%rd474, %r1387, 8;
	add.s64 	%rd475, %rd5, %rd474;
	ld.global.f64 	%fd1561, [%rd475];
	st.local.u32 	[%rd18], %r1387;
	st.local.f64 	[%rd18+8], %fd1561;
	mov.u64 	%rd476, $str$3;
	cvta.global.u64 	%rd477, %rd476;
	add.u64 	%rd478, %SP, 0;
	{ // callseq 205, 0
	.param .b64 param0;
	st.param.b64 	[param0], %rd477;
	.param .b64 param1;
	st.param.b64 	[param1], %rd478;
	.param .b32 retval0;
	call.uni (retval0), 
	vprintf, 
	(
	param0, 
	param1
	);
	ld.param.b32 	%r813, [retval0];
	} // callseq 205
	add.s32 	%r815, %r1387, 1;
	ld.global.f64 	%fd1562, [%rd475+8];
	st.local.u32 	[%rd18], %r815;
	st.local.f64 	[%rd18+8], %fd1562;
	{ // callseq 206, 0
	.param .b64 param0;
	st.param.b64 	[param0], %rd477;
	.param .b64 param1;
	st.param.b64 	[param1], %rd478;
	.param .b32 retval0;
	call.uni (retval0), 
	vprintf, 
	(
	param0, 
	param1
	);
	ld.param.b32 	%r816, [retval0];
	} // callseq 206
	add.s32 	%r818, %r1387, 2;
	ld.global.f64 	%fd1563, [%rd475+16];
	st.local.u32 	[%rd18], %r818;
	st.local.f64 	[%rd18+8], %fd1563;
	{ // callseq 207, 0
	.param .b64 param0;
	st.param.b64 	[param0], %rd477;
	.param .b64 param1;
	st.param.b64 	[param1], %rd478;
	.param .b32 retval0;
	call.uni (retval0), 
	vprintf, 
	(
	param0, 
	param1
	);
	ld.param.b32 	%r819, [retval0];
	} // callseq 207
	add.s32 	%r821, %r1387, 3;
	ld.global.f64 	%fd1564, [%rd475+24];
	st.local.u32 	[%rd18], %r821;
	st.local.f64 	[%rd18+8], %fd1564;
	{ // callseq 208, 0
	.param .b64 param0;
	st.param.b64 	[param0], %rd477;
	.param .b64 param1;
	st.param.b64 	[param1], %rd478;
	.param .b32 retval0;
	call.uni (retval0), 
	vprintf, 
	(
	param0, 
	param1
	);
	ld.param.b32 	%r822, [retval0];
	} // callseq 208
	add.s32 	%r824, %r1387, 4;
	ld.global.f64 	%fd1565, [%rd475+32];
	st.local.u32 	[%rd18], %r824;
	st.local.f64 	[%rd18+8], %fd1565;
	{ // callseq 209, 0
	.param .b64 param0;
	st.param.b64 	[param0], %rd477;
	.param .b64 param1;
	st.param.b64 	[param1], %rd478;
	.param .b32 retval0;
	call.uni (retval0), 
	vprintf, 
	(
	param0, 
	param1
	);
	ld.param.b32 	%r825, [retval0];
	} // callseq 209
	add.s32 	%r827, %r1387, 5;
	ld.global.f64 	%fd1566, [%rd475+40];
	st.local.u32 	[%rd18], %r827;
	st.local.f64 	[%rd18+8], %fd1566;
	{ // callseq 210, 0
	.param .b64 param0;
	st.param.b64 	[param0], %rd477;
	.param .b64 param1;
	st.param.b64 	[param1], %rd478;
	.param .b32 retval0;
	call.uni (retval0), 
	vprintf, 
	(
	param0, 
	param1
	);
	ld.param.b32 	%r828, [retval0];
	} // callseq 210
	add.s32 	%r830, %r1387, 6;
	ld.global.f64 	%fd1567, [%rd475+48];
	st.local.u32 	[%rd18], %r830;
	st.local.f64 	[%rd18+8], %fd1567;
	{ // callseq 211, 0
	.param .b64 param0;
	st.param.b64 	[param0], %rd477;
	.param .b64 param1;
	st.param.b64 	[param1], %rd478;
	.param .b32 retval0;
	call.uni (retval0), 
	vprintf, 
	(
	param0, 
	param1
	);
	ld.param.b32 	%r831, [retval0];
	} // callseq 211
	add.s32 	%r833, %r1387, 7;
	ld.global.f64 	%fd1568, [%rd475+56];
	st.local.u32 	[%rd18], %r833;
	st.local.f64 	[%rd18+8], %fd1568;
	{ // callseq 212, 0
	.param .b64 param0;
	st.param.b64 	[param0], %rd477;
	.param .b64 param1;
	st.param.b64 	[param1], %rd478;
	.param .b32 retval0;
	call.uni (retval0), 
	vprintf, 
	(
	param0, 
	param1
	);
	ld.param.b32 	%r834, [retval0];
	} // callseq 212
	add.s32 	%r1387, %r1387, 8;
$L__BB0_210:
	setp.eq.s32 	%p163, %r20, 0;
	@%p163 bra 	$L__BB0_217;
	setp.lt.u32 	%p164, %r21, 3;
	@%p164 bra 	$L__BB0_213;
	mul.wide.u32 	%rd479, %r1387, 8;
	add.s64 	%rd480, %rd5, %rd479;
	ld.global.f64 	%fd1569, [%rd480];
	st.local.u32 	[%rd18], %r1387;
	st.local.f64 	[%rd18+8], %fd1569;
	mov.u64 	%rd481, $str$3;
	cvta.global.u64 	%rd482, %rd481;
	add.u64 	%rd483, %SP, 0;
	{ // callseq 213, 0
	.param .b64 param0;
	st.param.b64 	[param0], %rd482;
	.param .b64 param1;
	st.param.b64 	[param1], %rd483;
	.param .b32 retval0;
	call.uni (retval0), 
	vprintf, 
	(
	param0, 
	param1
	);
	ld.param.b32 	%r836, [retval0];
	} // callseq 213
	add.s32 	%r838, %r1387, 1;
	ld.global.f64 	%fd1570, [%rd480+8];
	st.local.u32 	[%rd18], %r838;
	st.local.f64 	[%rd18+8], %fd1570;
	{ // callseq 214, 0
	.param .b64 param0;
	st.param.b64 	[param0], %rd482;
	.param .b64 param1;
	st.param.b64 	[param1], %rd483;
	.param .b32 retval0;
	call.uni (retval0), 
	vprintf, 
	(
	param0, 
	param1
	);
	ld.param.b32 	%r839, [retval0];
	} // callseq 214
	add.s32 	%r841, %r1387, 2;
	ld.global.f64 	%fd1571, [%rd480+16];
	st.local.u32 	[%rd18], %r841;
	st.local.f64 	[%rd18+8], %fd1571;
	{ // callseq 215, 0
	.param .b64 param0;
	st.param.b64 	[param0], %rd482;
	.param .b64 param1;
	st.param.b64 	[param1], %rd483;
	.param .b32 retval0;
	call.uni (retval0), 
	vprintf, 
	(
	param0, 
	param1
	);
	ld.param.b32 	%r842, [retval0];
	} // callseq 215
	add.s32 	%r844, %r1387, 3;
	ld.global.f64 	%fd1572, [%rd480+24];
	st.local.u32 	[%rd18], %r844;
	st.local.f64 	[%rd18+8], %fd1572;
	{ // callseq 216, 0
	.param .b64 param0;
	st.param.b64 	[param0], %rd482;
	.param .b64 param1;
	st.param.b64 	[param1], %rd483;
	.param .b32 retval0;
	call.uni (retval0), 
	vprintf, 
	(
	param0, 
	param1
	);
	ld.param.b32 	%r845, [retval0];
	} // callseq 216
	add.s32 	%r1387, %r1387, 4;
$L__BB0_213:
	setp.eq.s32 	%p165, %r22, 0;
	@%p165 bra 	$L__BB0_217;
	setp.eq.s32 	%p166, %r22, 1;
	mul.wide.u32 	%rd484, %r1387, 8;
	add.s64 	%rd34, %rd5, %rd484;
	ld.global.f64 	%fd1573, [%rd34];
	st.local.u32 	[%rd18], %r1387;
	st.local.f64 	[%rd18+8], %fd1573;
	mov.u64 	%rd485, $str$3;
	cvta.global.u64 	%rd486, %rd485;
	add.u64 	%rd487, %SP, 0;
	{ // callseq 217, 0
	.param .b64 param0;
	st.param.b64 	[param0], %rd486;
	.param .b64 param1;
	st.param.b64 	[param1], %rd487;
	.param .b32 retval0;
	call.uni (retval0), 
	vprintf, 
	(
	param0, 
	param1
	);
	ld.param.b32 	%r847, [retval0];
	} // callseq 217
	@%p166 bra 	$L__BB0_217;
	setp.eq.s32 	%p167, %r22, 2;
	add.s32 	%r849, %r1387, 1;
	ld.global.f64 	%fd1574, [%rd34+8];
	st.local.u32 	[%rd18], %r849;
	st.local.f64 	[%rd18+8], %fd1574;
	cvta.global.u64 	%rd489, %rd485;
	{ // callseq 218, 0
	.param .b64 param0;
	st.param.b64 	[param0], %rd489;
	.param .b64 param1;
	st.param.b64 	[param1], %rd487;
	.param .b32 retval0;
	call.uni (retval0), 
	vprintf, 
	(
	param0, 
	param1
	);
	ld.param.b32 	%r850, [retval0];
	} // callseq 218
	@%p167 bra 	$L__BB0_217;
	add.s32 	%r852, %r1387, 2;
	ld.global.f64 	%fd1575, [%rd34+16];
	st.local.u32 	[%rd18], %r852;
	st.local.f64 	[%rd18+8], %fd1575;
	cvta.global.u64 	%rd492, %rd485;
	{ // callseq 219, 0
	.param .b64 param0;
	st.param.b64 	[param0], %rd492;
	.param .b64 param1;
	st.param.b64 	[param1], %rd487;
	.param .b32 retval0;
	call.uni (retval0), 
	vprintf, 
	(
	param0, 
	param1
	);
	ld.param.b32 	%r853, [retval0];
	} // callseq 219
$L__BB0_217:
	mov.u64 	%rd494, $str$18;
	cvta.global.u64 	%rd495, %rd494;
	{ // callseq 220, 0
	.param .b64 param0;
	st.param.b64 	[param0], %rd495;
	.param .b64 param1;
	st.param.b64 	[param1], 0;
	.param .b32 retval0;
	call.uni (retval0), 
	vprintf, 
	(
	param0, 
	param1
	);
	ld.param.b32 	%r855, [retval0];
	} // callseq 220
	not.pred 	%p168, %p258;
	@%p168 bra 	$L__BB0_219;
	ld.global.f64 	%fd1577, [%rd14];
	st.global.f64 	[%rd16], %fd1577;
	ld.global.f64 	%fd1578, [%rd15];
	st.local.f64 	[%rd19], %fd1577;
	st.local.f64 	[%rd19+8], %fd1;
	st.local.f64 	[%rd19+16], %fd1578;
	st.local.f64 	[%rd19+24], %fd3;
	st.local.f64 	[%rd19+32], %fd3;
	mov.u64 	%rd499, $str$20;
	cvta.global.u64 	%rd500, %rd499;
	add.u64 	%rd501, %SP, 24;
	{ // callseq 222, 0
	.param .b64 param0;
	st.param.b64 	[param0], %rd500;
	.param .b64 param1;
	st.param.b64 	[param1], %rd501;
	.param .b32 retval0;
	call.uni (retval0), 
	vprintf, 
	(
	param0, 
	param1
	);
	ld.param.b32 	%r859, [retval0];
	} // callseq 222
	mov.f64 	%fd1998, %fd3;
	bra.uni 	$L__BB0_220;
$L__BB0_219:
	st.global.f64 	[%rd16], %fd70;
	ld.global.f64 	%fd1576, [%rd15];
	st.local.f64 	[%rd19], %fd70;
	st.local.f64 	[%rd19+8], %fd1;
	st.local.f64 	[%rd19+16], %fd1576;
	st.local.f64 	[%rd19+24], %fd1978;
	st.local.f64 	[%rd19+32], %fd1978;
	mov.u64 	%rd496, $str$20;
	cvta.global.u64 	%rd497, %rd496;
	add.u64 	%rd498, %SP, 24;
	{ // callseq 221, 0
	.param .b64 param0;
	st.param.b64 	[param0], %rd497;
	.param .b64 param1;
	st.param.b64 	[param1], %rd498;
	.param .b32 retval0;
	call.uni (retval0), 
	vprintf, 
	(
	param0, 
	param1
	);
	ld.param.b32 	%r857, [retval0];
	} // callseq 221
	ld.global.f64 	%fd1998, [%rd15];
$L__BB0_220:
	setp.lt.s32 	%p169, %r207, 1;
	mov.u64 	%rd502, $str;
	cvta.global.u64 	%rd503, %rd502;
	{ // callseq 223, 0
	.param .b64 param0;
	st.param.b64 	[param0], %rd503;
	.param .b64 param1;
	st.param.b64 	[param1], 0;
	.param .b32 retval0;
	call.uni (retval0), 
	vprintf, 
	(
	param0, 
	param1
	);
	ld.param.b32 	%r861, [retval0];
	} // callseq 223
	mov.f64 	%fd2006, 0d0000000000000000;
	@%p169 bra 	$L__BB0_271;
	setp.lt.u32 	%p170, %r19, 15;
	mov.b32 	%r1390, 0;
	@%p170 bra 	$L__BB0_224;
	mov.b32 	%r1392, 0;
$L__BB0_223:
	.pragma "nounroll";
	mul.wide.u32 	%rd504, %r1392, 8;
	add.s64 	%rd505, %rd13, %rd504;
	ld.global.f64 	%fd1580, [%rd505];
	st.local.u32 	[%rd17], %r1392;
	st.local.f64 	[%rd17+8], %fd1580;
	mov.u64 	%rd506, $str$1;
	cvta.global.u64 	%rd507, %rd506;
	add.u64 	%rd508, %SP, 0;
	{ // callseq 224, 0
	.param .b64 param0;
	st.param.b64 	[param0], %rd507;
	.param .b64 param1;
	st.param.b64 	[param1], %rd508;
	.param .b32 retval0;
	call.uni (retval0), 
	vprintf, 
	(
	param0, 
	param1
	);
	ld.param.b32 	%r865, [retval0];
	} // callseq 224
	add.s32 	%r867, %r1392, 1;
	ld.global.f64 	%fd1581, [%rd505+8];
	st.local.u32 	[%rd17], %r867;
	st.local.f64 	[%rd17+8], %fd1581;
	{ // callseq 225, 0
	.param .b64 param0;
	st.param.b64 	[param0], %rd507;
	.param .b64 param1;
	st.param.b64 	[param1], %rd508;
	.param .b32 retval0;
	call.uni (retval0), 
	vprintf, 
	(
	param0, 
	param1
	);
	ld.param.b32 	%r868, [retval0];
	} // callseq 225
	add.s32 	%r870, %r1392, 2;
	ld.global.f64 	%fd1582, [%rd505+16];
	st.local.u32 	[%rd17], %r870;
	st.local.f64 	[%rd17+8], %fd1582;
	{ // callseq 226, 0
	.param .b64 param0;
	st.param.b64 	[param0], %rd507;
	.param .b64 param1;
	st.param.b64 	[param1], %rd508;
	.param .b32 retval0;
	call.uni (retval0), 
	vprintf, 
	(
	param0, 
	param1
	);
	ld.param.b32 	%r871, [retval0];
	} // callseq 226
	add.s32 	%r873, %r1392, 3;
	ld.global.f64 	%fd1583, [%rd505+24];
	st.local.u32 	[%rd17], %r873;
	st.local.f64 	[%rd17+8], %fd1583;
	{ // callseq 227, 0
	.param .b64 param0;
	st.param.b64 	[param0], %rd507;
	.param .b64 param1;
	st.param.b64 	[param1], %rd508;
	.param .b32 retval0;
	call.uni (retval0), 
	vprintf, 
	(
	param0, 
	param1
	);
	ld.param.b32 	%r874, [retval0];
	} // callseq 227
	add.s32 	%r876, %r1392, 4;
	ld.global.f64 	%fd1584, [%rd505+32];
	st.local.u32 	[%rd17], %r876;
	st.local.f64 	[%rd17+8], %fd1584;
	{ // callseq 228, 0
	.param .b64 param0;
	st.param.b64 	[param0], %rd507;
	.param .b64 param1;
	st.param.b64 	[param1], %rd508;
	.param .b32 retval0;
	call.uni (retval0), 
	vprintf, 
	(
	param0, 
	param1
	);
	ld.param.b32 	%r877, [retval0];
	} // callseq 228
	add.s32 	%r879, %r1392, 5;
	ld.global.f64 	%fd1585, [%rd505+40];
	st.local.u32 	[%rd17], %r879;
	st.local.f64 	[%rd17+8], %fd1585;
	{ // callseq 229, 0
	.param .b64 param0;
	st.param.b64 	[param0], %rd507;
	.param .b64 param1;
	st.param.b64 	[param1], %rd508;
	.param .b32 retval0;
	call.uni (retval0), 
	vprintf, 
	(
	param0, 
	param1
	);
	ld.param.b32 	%r880, [retval0];
	} // callseq 229
	add.s32 	%r882, %r1392, 6;
	ld.global.f64 	%fd1586, [%rd505+48];
	st.local.u32 	[%rd17], %r882;
	st.local.f64 	[%rd17+8], %fd1586;
	{ // callseq 230, 0
	.param .b64 param0;
	st.param.b64 	[param0], %rd507;
	.param .b64 param1;
	st.param.b64 	[param1], %rd508;
	.param .b32 retval0;
	call.uni (retval0), 
	vprintf, 
	(
	param0, 
	param1
	);
	ld.param.b32 	%r883, [retval0];
	} // callseq 230
	add.s32 	%r885, %r1392, 7;
	ld.global.f64 	%fd1587, [%rd505+56];
	st.local.u32 	[%rd17], %r885;
	st.local.f64 	[%rd17+8], %fd1587;
	{ // callseq 231, 0
	.param .b64 param0;
	st.param.b64 	[param0], %rd507;
	.param .b64 param1;
	st.param.b64 	[param1], %rd508;
	.param .b32 retval0;
	call.uni (retval0), 
	vprintf, 
	(
	param0, 
	param1
	);
	ld.param.b32 	%r886, [retval0];
	} // callseq 231
	add.s32 	%r888, %r1392, 8;
	ld.global.f64 	%fd1588, [%rd505+64];
	st.local.u32 	[%rd17], %r888;
	st.local.f64 	[%rd17+8], %fd1588;
	{ // callseq 232, 0
	.param .b64 param0;
	st.param.b64 	[param0], %rd507;
	.param .b64 param1;
	st.param.b64 	[param1], %rd508;
	.param .b32 retval0;
	call.uni (retval0), 
	vprintf, 
	(
	param0, 
	param1
	);
	ld.param.b32 	%r889, [retval0];
	} // callseq 232
	add.s32 	%r891, %r1392, 9;
	ld.global.f64 	%fd1589, [%rd505+72];
	st.local.u32 	[%rd17], %r891;
	st.local.f64 	[%rd17+8], %fd1589;
	{ // callseq 233, 0
	.param .b64 param0;
	st.param.b64 	[param0], %rd507;
	.param .b64 param1;
	st.param.b64 	[param1], %rd508;
	.param .b32 retval0;
	call.uni (retval0), 
	vprintf, 
	(
	param0, 
	param1
	);
	ld.param.b32 	%r892, [retval0];
	} // callseq 233
	add.s32 	%r894, %r1392, 10;
	ld.global.f64 	%fd1590, [%rd505+80];
	st.local.u32 	[%rd17], %r894;
	st.local.f64 	[%rd17+8], %fd1590;
	{ // callseq 234, 0
	.param .b64 param0;
	st.param.b64 	[param0], %rd507;
	.param .b64 param1;
	st.param.b64 	[param1], %rd508;
	.param .b32 retval0;
	call.uni (retval0), 
	vprintf, 
	(
	param0, 
	param1
	);
	ld.param.b32 	%r895, [retval0];
	} // callseq 234
	add.s32 	%r897, %r1392, 11;
	ld.global.f64 	%fd1591, [%rd505+88];
	st.local.u32 	[%rd17], %r897;
	st.local.f64 	[%rd17+8], %fd1591;
	{ // callseq 235, 0
	.param .b64 param0;
	st.param.b64 	[param0], %rd507;
	.param .b64 param1;
	st.param.b64 	[param1], %rd508;
	.param .b32 retval0;
	call.uni (retval0), 
	vprintf, 
	(
	param0, 
	param1
	);
	ld.param.b32 	%r898, [retval0];
	} // callseq 235
	add.s32 	%r900, %r1392, 12;
	ld.global.f64 	%fd1592, [%rd505+96];
	st.local.u32 	[%rd17], %r900;
	st.local.f64 	[%rd17+8], %fd1592;
	{ // callseq 236, 0
	.param .b64 param0;
	st.param.b64 	[param0], %rd507;
	.param .b64 param1;
	st.param.b64 	[param1], %rd508;
	.param .b32 retval0;
	call.uni (retval0), 
	vprintf, 
	(
	param0, 
	param1
	);
	ld.param.b32 	%r901, [retval0];
	} // callseq 236
	add.s32 	%r903, %r1392, 13;
	ld.global.f64 	%fd1593, [%rd505+104];
	st.local.u32 	[%rd17], %r903;
	st.local.f64 	[%rd17+8], %fd1593;
	{ // callseq 237, 0
	.param .b64 param0;
	st.param.b64 	[param0], %rd507;
	.param .b64 param1;
	st.param.b64 	[param1], %rd508;
	.param .b32 retval0;
	call.uni (retval0), 
	vprintf, 
	(
	param0, 
	param1
	);
	ld.param.b32 	%r904, [retval0];
	} // callseq 237
	add.s32 	%r906, %r1392, 14;
	ld.global.f64 	%fd1594, [%rd505+112];
	st.local.u32 	[%rd17], %r906;
	st.local.f64 	[%rd17+8], %fd1594;
	{ // callseq 238, 0
	.param .b64 param0;
	st.param.b64 	[param0], %rd507;
	.param .b64 param1;
	st.param.b64 	[param1], %rd508;
	.param .b32 retval0;
	call.uni (retval0), 
	vprintf, 
	(
	param0, 
	param1
	);
	ld.param.b32 	%r907, [retval0];
	} // callseq 238
	add.s32 	%r909, %r1392, 15;
	ld.global.f64 	%fd1595, [%rd505+120];
	st.local.u32 	[%rd17], %r909;
	st.local.f64 	[%rd17+8], %fd1595;
	{ // callseq 239, 0
	.param .b64 param0;
	st.param.b64 	[param0], %rd507;
	.param .b64 param1;
	st.param.b64 	[param1], %rd508;
	.param .b32 retval0;
	call.uni (retval0), 
	vprintf, 
	(
	param0, 
	param1
	);
	ld.param.b32 	%r910, [retval0];
	} // callseq 239
	add.s32 	%r1392, %r1392, 16;
	setp.eq.s32 	%p171, %r1392, %r29;
	mov.u32 	%r1390, %r29;
	@%p171 bra 	$L__BB0_224;
	bra.uni 	$L__BB0_223;
$L__BB0_224:
	setp.eq.s32 	%p172, %r24, 0;
	@%p172 bra 	$L__BB0_234;
	setp.lt.u32 	%p173, %r25, 7;
	@%p173 bra 	$L__BB0_227;
	mul.wide.u32 	%rd509, %r1390, 8;
	add.s64 	%rd510, %rd13, %rd509;
	ld.global.f64 	%fd1596, [%rd510];
	st.local.u32 	[%rd17], %r1390;
	st.local.f64 	[%rd17+8], %fd1596;
	mov.u64 	%rd511, $str$1;
	cvta.global.u64 	%rd512, %rd511;
	add.u64 	%rd513, %SP, 0;
	{ // callseq 240, 0
	.param .b64 param0;
	st.param.b64 	[param0], %rd512;
	.param .b64 param1;
	st.param.b64 	[param1], %rd513;
	.param .b32 retval0;
	call.uni (retval0), 
	vprintf, 
	(
	param0, 
	param1
	);
	ld.param.b32 	%r912, [retval0];
	} // callseq 240
	add.s32 	%r914, %r1390, 1;
	ld.global.f64 	%fd1597, [%rd510+8];
	st.local.u32 	[%rd17], %r914;
	st.local.f64 	[%rd17+8], %fd1597;
	{ // callseq 241, 0
	.param .b64 param0;
	st.param.b64 	[param0], %rd512;
	.param .b64 param1;
	st.param.b64 	[param1], %rd513;
	.param .b32 retval0;
	call.uni (retval0), 
	vprintf, 
	(
	param0, 
	param1
	);
	ld.param.b32 	%r915, [retval0];
	} // callseq 241
	add.s32 	%r917, %r1390, 2;
	ld.global.f64 	%fd1598, [%rd510+16];
	st.local.u32 	[%rd17], %r917;
	st.local.f64 	[%rd17+8], %fd1598;
	{ // callseq 242, 0
	.param .b64 param0;
	st.param.b64 	[param0], %rd512;
	.param .b64 param1;
	st.param.b64 	[param1], %rd513;
	.param .b32 retval0;
	call.uni (retval0), 
	vprintf, 
	(
	param0, 
	param1
	);
	ld.param.b32 	%r918, [retval0];
	} // callseq 242
	add.s32 	%r920, %r1390, 3;
	ld.global.f64 	%fd1599, [%rd510+24];
	st.local.u32 	[%rd17], %r920;
	st.local.f64 	[%rd17+8], %fd1599;
	{ // callseq 243, 0
	.param .b64 param0;
	st.param.b64 	[param0], %rd512;
	.param .b64 param1;
	st.param.b64 	[param1], %rd513;
	.param .b32 retval0;
	call.uni (retval0), 
	vprintf, 
	(
	param0, 
	param1
	);
	ld.param.b32 	%r921, [retval0];
	} // callseq 243
	add.s32 	%r923, %r1390, 4;
	ld.global.f64 	%fd1600, [%rd510+32];
	st.local.u32 	[%rd17], %r923;
	st.local.f64 	[%rd17+8], %fd1600;
	{ // callseq 244, 0
	.param .b64 param0;
	st.param.b64 	[param0], %rd512;
	.param .b64 param1;
	st.param.b64 	[param1], %rd513;
	.param .b32 retval0;
	call.uni (retval0), 
	vprintf, 
	(
	param0, 
	param1
	);
	ld.param.b32 	%r924, [retval0];
	} // callseq 244
	add.s32 	%r926, %r1390, 5;
	ld.global.f64 	%fd1601, [%rd510+40];
	st.local.u32 	[%rd17], %r926;
	st.local.f64 	[%rd17+8], %fd1601;
	{ // callseq 245, 0
	.param .b64 param0;
	st.param.b64 	[param0], %rd512;
	.param .b64 param1;
	st.param.b64 	[param1], %rd513;
	.param .b32 retval0;
	call.uni (retval0), 
	vprintf, 
	(
	param0, 
	param1
	);
	ld.param.b32 	%r927, [retval0];
	} // callseq 245
	add.s32 	%r929, %r1390, 6;
	ld.global.f64 	%fd1602, [%rd510+48];
	st.local.u32 	[%rd17], %r929;
	st.local.f64 	[%rd17+8], %fd1602;
	{ // callseq 246, 0
	.param .b64 param0;
	st.param.b64 	[param0], %rd512;
	.param .b64 param1;
	st.param.b64 	[param1], %rd513;
	.param .b32 retval0;
	call.uni (retval0), 
	vprintf, 
	(
	param0, 
	param1
	);
	ld.param.b32 	%r930, [retval0];
	} // callseq 246
	add.s32 	%r932, %r1390, 7;
	ld.global.f64 	%fd1603, [%rd510+56];
	st.local.u32 	[%rd17], %r932;
	st.local.f64 	[%rd17+8], %fd1603;
	{ // callseq 247, 0
	.param .b64 param0;
	st.param.b64 	[param0], %rd512;
	.param .b64 param1;
	st.param.b64 	[param1], %rd513;
	.param .b32 retval0;
	call.uni (retval0), 
	vprintf, 
	(
	param0, 
	param1
	);
	ld.param.b32 	%r933, [retval0];
	} // callseq 247
	add.s32 	%r1390, %r1390, 8;
$L__BB0_227:
	setp.eq.s32 	%p174, %r20, 0;
	@%p174 bra 	$L__BB0_234;
	setp.lt.u32 	%p175, %r21, 3;
	@%p175 bra 	$L__BB0_230;
	mul.wide.u32 	%rd514, %r1390, 8;
	add.s64 	%rd515, %rd13, %rd514;
	ld.global.f64 	%fd1604, [%rd515];
	st.local.u32 	[%rd17], %r1390;
	st.local.f64 	[%rd17+8], %fd1604;
	mov.u64 	%rd516, $str$1;
	cvta.global.u64 	%rd517, %rd516;
	add.u64 	%rd518, %SP, 0;
	{ // callseq 248, 0
	.param .b64 param0;
	st.param.b64 	[param0], %rd517;
	.param .b64 param1;
	st.param.b64 	[param1], %rd518;
	.param .b32 retval0;
	call.uni (retval0), 
	vprintf, 
	(
	param0, 
	param1
	);
	ld.param.b32 	%r935, [retval0];
	} // callseq 248
	add.s32 	%r937, %r1390, 1;
	ld.global.f64 	%fd1605, [%rd515+8];
	st.local.u32 	[%rd17], %r937;
	st.local.f64 	[%rd17+8], %fd1605;
	{ // callseq 249, 0
	.param .b64 param0;
	st.param.b64 	[param0], %rd517;
	.param .b64 param1;
	st.param.b64 	[param1], %rd518;
	.param .b32 retval0;
	call.uni (retval0), 
	vprintf, 
	(
	param0, 
	param1
	);
	ld.param.b32 	%r938, [retval0];
	} // callseq 249
	add.s32 	%r940, %r1390, 2;
	ld.global.f64 	%fd1606, [%rd515+16];
	st.local.u32 	[%rd17], %r940;
	st.local.f64 	[%rd17+8], %fd1606;
	{ // callseq 250, 0
	.param .b64 param0;
	st.param.b64 	[param0], %rd517;
	.param .b64 param1;
	st.param.b64 	[param1], %rd518;
	.param .b32 retval0;
	call.uni (retval0), 
	vprintf, 
	(
	param0, 
	param1
	);
	ld.param.b32 	%r941, [retval0];
	} // callseq 250
	add.s32 	%r943, %r1390, 3;
	ld.global.f64 	%fd1607, [%rd515+24];
	st.local.u32 	[%rd17], %r943;
	st.local.f64 	[%rd17+8], %fd1607;
	{ // callseq 251, 0
	.param .b64 param0;
	st.param.b64 	[param0], %rd517;
	.param .b64 param1;
	st.param.b64 	[param1], %rd518;
	.param .b32 retval0;
	call.uni (retval0), 
	vprintf, 
	(
	param0, 
	param1
	);
	ld.param.b32 	%r944, [retval0];
	} // callseq 251
	add.s32 	%r1390, %r1390, 4;
$L__BB0_230:
	setp.eq.s32 	%p176, %r22, 0;
	@%p176 bra 	$L__BB0_234;
	setp.eq.s32 	%p177, %r22, 1;
	mul.wide.u32 	%rd519, %r1390, 8;
	add.s64 	%rd35, %rd13, %rd519;
	ld.global.f64 	%fd1608, [%rd35];
	st.local.u32 	[%rd17], %r1390;
	st.local.f64 	[%rd17+8], %fd1608;
	mov.u64 	%rd520, $str$1;
	cvta.global.u64 	%rd521, %rd520;
	add.u64 	%rd522, %SP, 0;
	{ // callseq 252, 0
	.param .b64 param0;
	st.param.b64 	[param0], %rd521;
	.param .b64 param1;
	st.param.b64 	[param1], %rd522;
	.param .b32 retval0;
	call.uni (retval0), 
	vprintf, 
	(
	param0, 
	param1
	);
	ld.param.b32 	%r946, [retval0];
	} // callseq 252
	@%p177 bra 	$L__BB0_234;
	setp.eq.s32 	%p178, %r22, 2;
	add.s32 	%r948, %r1390, 1;
	ld.global.f64 	%fd1609, [%rd35+8];
	st.local.u32 	[%rd17], %r948;
	st.local.f64 	[%rd17+8], %fd1609;
	cvta.global.u64 	%rd524, %rd520;
	{ // callseq 253, 0
	.param .b64 param0;
	st.param.b64 	[param0], %rd524;
	.param .b64 param1;
	st.param.b64 	[param1], %rd522;
	.param .b32 retval0;
	call.uni (retval0), 
	vprintf, 
	(
	param0, 
	param1
	);
	ld.param.b32 	%r949, [retval0];
	} // callseq 253
	@%p178 bra 	$L__BB0_234;
	add.s32 	%r951, %r1390, 2;
	ld.global.f64 	%fd1610, [%rd35+16];
	st.local.u32 	[%rd17], %r951;
	st.local.f64 	[%rd17+8], %fd1610;
	cvta.global.u64 	%rd527, %rd520;
	{ // callseq 254, 0
	.param .b64 param0;
	st.param.b64 	[param0], %rd527;
	.param .b64 param1;
	st.param.b64 	[param1], %rd522;
	.param .b32 retval0;
	call.uni (retval0), 
	vprintf, 
	(
	param0, 
	param1
	);
	ld.param.b32 	%r952, [retval0];
	} // callseq 254
$L__BB0_234:
	setp.lt.u32 	%p179, %r19, 15;
	mov.b32 	%r1394, 0;
	@%p179 bra 	$L__BB0_237;
	mov.b32 	%r1396, 0;
$L__BB0_236:
	.pragma "nounroll";
	mul.wide.u32 	%rd529, %r1396, 8;
	add.s64 	%rd530, %rd1, %rd529;
	ld.global.f64 	%fd1611, [%rd530];
	st.local.u32 	[%rd17], %r1396;
	st.local.f64 	[%rd17+8], %fd1611;
	mov.u64 	%rd531, $str$2;
	cvta.global.u64 	%rd532, %rd531;
	add.u64 	%rd533, %SP, 0;
	{ // callseq 255, 0
	.param .b64 param0;
	st.param.b64 	[param0], %rd532;
	.param .b64 param1;
	st.param.b64 	[param1], %rd533;
	.param .b32 retval0;
	call.uni (retval0), 
	vprintf, 
	(
	param0, 
	param1
	);
	ld.param.b32 	%r956, [retval0];
	} // callseq 255
	add.s32 	%r958, %r1396, 1;
	ld.global.f64 	%fd1612, [%rd530+8];
	st.local.u32 	[%rd17], %r958;
	st.local.f64 	[%rd17+8], %fd1612;
	{ // callseq 256, 0
	.param .b64 param0;
	st.param.b64 	[param0], %rd532;
	.param .b64 param1;
	st.param.b64 	[param1], %rd533;
	.param .b32 retval0;
	call.uni (retval0), 
	vprintf, 
	(
	param0, 
	param1
	);
	ld.param.b32 	%r959, [retval0];
	} // callseq 256
	add.s32 	%r961, %r1396, 2;
	ld.global.f64 	%fd1613, [%rd530+16];
	st.local.u32 	[%rd17], %r961;
	st.local.f64 	[%rd17+8], %fd1613;
	{ // callseq 257, 0
	.param .b64 param0;
	st.param.b64 	[param0], %rd532;
	.param .b64 param1;
	st.param.b64 	[param1], %rd533;
	.param .b32 retval0;
	call.uni (retval0), 
	vprintf, 
	(
	param0, 
	param1
	);
	ld.param.b32 	%r962, [retval0];
	} // callseq 257
	add.s32 	%r964, %r1396, 3;
	ld.global.f64 	%fd1614, [%rd530+24];
	st.local.u32 	[%rd17], %r964;
	st.local.f64 	[%rd17+8], %fd1614;
	{ // callseq 258, 0
	.param .b64 param0;
	st.param.b64 	[param0], %rd532;
	.param .b64 param1;
	st.param.b64 	[param1], %rd533;
	.param .b32 retval0;
	call.uni (retval0), 
	vprintf, 
	(
	param0, 
	param1
	);
	ld.param.b32 	%r965, [retval0];
	} // callseq 258
	add.s32 	%r967, %r1396, 4;
	ld.global.f64 	%fd1615, [%rd530+32];
	st.local.u32 	[%rd17], %r967;
	st.local.f64 	[%rd17+8], %fd1615;
	{ // callseq 259, 0
	.param .b64 param0;
	st.param.b64 	[param0], %rd532;
	.param .b64 param1;
	st.param.b64 	[param1], %rd533;
	.param .b32 retval0;
	call.uni (retval0), 
	vprintf, 
	(
	param0, 
	param1
	);
	ld.param.b32 	%r968, [retval0];
	} // callseq 259
	add.s32 	%r970, %r1396, 5;
	ld.global.f64 	%fd1616, [%rd530+40];
	st.local.u32 	[%rd17], %r970;
	st.local.f64 	[%rd17+8], %fd1616;
	{ // callseq 260, 0
	.param .b64 param0;
	st.param.b64 	[param0], %rd532;
	.param .b64 param1;
	st.param.b64 	[param1], %rd533;
	.param .b32 retval0;
	call.uni (retval0), 
	vprintf, 
	(
	param0, 
	param1
	);
	ld.param.b32 	%r971, [retval0];
	} // callseq 260
	add.s32 	%r973, %r1396, 6;
	ld.global.f64 	%fd1617, [%rd530+48];
	st.local.u32 	[%rd17], %r973;
	st.local.f64 	[%rd17+8], %fd1617;
	{ // callseq 261, 0
	.param .b64 param0;
	st.param.b64 	[param0], %rd532;
	.param .b64 param1;
	st.param.b64 	[param1], %rd533;
	.param .b32 retval0;
	call.uni (retval0), 
	vprintf, 
	(
	param0, 
	param1
	);
	ld.param.b32 	%r974, [retval0];
	} // callseq 261
	add.s32 	%r976, %r1396, 7;
	ld.global.f64 	%fd1618, [%rd530+56];
	st.local.u32 	[%rd17], %r976;
	st.local.f64 	[%rd17+8], %fd1618;
	{ // callseq 262, 0
	.param .b64 param0;
	st.param.b64 	[param0], %rd532;
	.param .b64 param1;
	st.param.b64 	[param1], %rd533;
	.param .b32 retval0;
	call.uni (retval0), 
	vprintf, 
	(
	param0, 
	param1
	);
	ld.param.b32 	%r977, [retval0];
	} // callseq 262
	add.s32 	%r979, %r1396, 8;
	ld.global.f64 	%fd1619, [%rd530+64];
	st.local.u32 	[%rd17], %r979;
	st.local.f64 	[%rd17+8], %fd1619;
	{ // callseq 263, 0
	.param .b64 param0;
	st.param.b64 	[param0], %rd532;
	.param .b64 param1;
	st.param.b64 	[param1], %rd533;
	.param .b32 retval0;
	call.uni (retval0), 
	vprintf, 
	(
	param0, 
	param1
	);
	ld.param.b32 	%r980, [retval0];
	} // callseq 263
	add.s32 	%r982, %r1396, 9;
	ld.global.f64 	%fd1620, [%rd530+72];
	st.local.u32 	[%rd17], %r982;
	st.local.f64 	[%rd17+8], %fd1620;
	{ // callseq 264, 0
	.param .b64 param0;
	st.param.b64 	[param0], %rd532;
	.param .b64 param1;
	st.param.b64 	[param1], %rd533;
	.param .b32 retval0;
	call.uni (retval0), 
	vprintf, 
	(
	param0, 
	param1
	);
	ld.param.b32 	%r983, [retval0];
	} // callseq 264
	add.s32 	%r985, %r1396, 10;
	ld.global.f64 	%fd1621, [%rd530+80];
	st.local.u32 	[%rd17], %r985;
	st.local.f64 	[%rd17+8], %fd1621;
	{ // callseq 265, 0
	.param .b64 param0;
	st.param.b64 	[param0], %rd532;
	.param .b64 param1;
	st.param.b64 	[param1], %rd533;
	.param .b32 retval0;
	call.uni (retval0), 
	vprintf, 
	(
	param0, 
	param1
	);
	ld.param.b32 	%r986, [retval0];
	} // callseq 265
	add.s32 	%r988, %r1396, 11;
	ld.global.f64 	%fd1622, [%rd530+88];
	st.local.u32 	[%rd17], %r988;
	st.local.f64 	[%rd17+8], %fd1622;
	{ // callseq 266, 0
	.param .b64 param0;
	st.param.b64 	[param0], %rd532;
	.param .b64 param1;
	st.param.b64 	[param1], %rd533;
	.param .b32 retval0;
	call.uni (retval0), 
	vprintf, 
	(
	param0, 
	param1
	);
	ld.param.b32 	%r989, [retval0];
	} // callseq 266
	add.s32 	%r991, %r1396, 12;
	ld.global.f64 	%fd1623, [%rd530+96];
	st.local.u32 	[%rd17], %r991;
	st.local.f64 	[%rd17+8], %fd1623;
	{ // callseq 267, 0
	.param .b64 param0;
	st.param.b64 	[param0], %rd532;
	.param .b64 param1;
	st.param.b64 	[param1], %rd533;
	.param .b32 retval0;
	call.uni (retval0), 
	vprintf, 
	(
	param0, 
	param1
	);
	ld.param.b32 	%r992, [retval0];
	} // callseq 267
	add.s32 	%r994, %r1396, 13;
	ld.global.f64 	%fd1624, [%rd530+104];
	st.local.u32 	[%rd17], %r994;
	st.local.f64 	[%rd17+8], %fd1624;
	{ // callseq 268, 0
	.param .b64 param0;
	st.param.b64 	[param0], %rd532;
	.param .b64 param1;
	st.param.b64 	[param1], %rd533;
	.param .b32 retval0;
	call.uni (retval0), 
	vprintf, 
	(
	param0, 
	param1
	);
	ld.param.b32 	%r995, [retval0];
	} // callseq 268
	add.s32 	%r997, %r1396, 14;
	ld.global.f64 	%fd1625, [%rd530+112];
	st.local.u32 	[%rd17], %r997;
	st.local.f64 	[%rd17+8], %fd1625;
	{ // callseq 269, 0
	.param .b64 param0;
	st.param.b64 	[param0], %rd532;
	.param .b64 param1;
	st.param.b64 	[param1], %rd533;
	.param .b32 retval0;
	call.uni (retval0), 
	vprintf, 
	(
	param0, 
	param1
	);
	ld.param.b32 	%r998, [retval0];
	} // callseq 269
	add.s32 	%r1000, %r1396, 15;
	ld.global.f64 	%fd1626, [%rd530+120];
	st.local.u32 	[%rd17], %r1000;
	st.local.f64 	[%rd17+8], %fd1626;
	{ // callseq 270, 0
	.param .b64 param0;
	st.param.b64 	[param0], %rd532;
	.param .b64 param1;
	st.param.b64 	[param1], %rd533;
	.param .b32 retval0;
	call.uni (retval0), 
	vprintf, 
	(
	param0, 
	param1
	);
	ld.param.b32 	%r1001, [retval0];
	} // callseq 270
	add.s32 	%r1396, %r1396, 16;
	setp.eq.s32 	%p180, %r1396, %r29;
	mov.u32 	%r1394, %r29;
	@%p180 bra 	$L__BB0_237;
	bra.uni 	$L__BB0_236;
$L__BB0_237:
	setp.eq.s32 	%p181, %r24, 0;
	@%p181 bra 	$L__BB0_247;
	setp.lt.u32 	%p182, %r25, 7;
	@%p182 bra 	$L__BB0_240;
	mul.wide.u32 	%rd534, %r1394, 8;
	add.s64 	%rd535, %rd1, %rd534;
	ld.global.f64 	%fd1627, [%rd535];
	st.local.u32 	[%rd17], %r1394;
	st.local.f64 	[%rd17+8], %fd1627;
	mov.u64 	%rd536, $str$2;
	cvta.global.u64 	%rd537, %rd536;
	add.u64 	%rd538, %SP, 0;
	{ // callseq 271, 0
	.param .b64 param0;
	st.param.b64 	[param0], %rd537;
	.param .b64 param1;
	st.param.b64 	[param1], %rd538;
	.param .b32 retval0;
	call.uni (retval0), 
	vprintf, 
	(
	param0, 
	param1
	);
	ld.param.b32 	%r1003, [retval0];
	} // callseq 271
	add.s32 	%r1005, %r1394, 1;
	ld.global.f64 	%fd1628, [%rd535+8];
	st.local.u32 	[%rd17], %r1005;
	st.local.f64 	[%rd17+8], %fd1628;
	{ // callseq 272, 0
	.param .b64 param0;
	st.param.b64 	[param0], %rd537;
	.param .b64 param1;
	st.param.b64 	[param1], %rd538;
	.param .b32 retval0;
	call.uni (retval0), 
	vprintf, 
	(
	param0, 
	param1
	);
	ld.param.b32 	%r1006, [retval0];
	} // callseq 272
	add.s32 	%r1008, %r1394, 2;
	ld.global.f64 	%fd1629, [%rd535+16];
	st.local.u32 	[%rd17], %r1008;
	st.local.f64 	[%rd17+8], %fd1629;
	{ // callseq 273, 0
	.param .b64 param0;
	st.param.b64 	[param0], %rd537;
	.param .b64 param1;
	st.param.b64 	[param1], %rd538;
	.param .b32 retval0;
	call.uni (retval0), 
	vprintf, 
	(
	param0, 
	param1
	);
	ld.param.b32 	%r1009, [retval0];
	} // callseq 273
	add.s32 	%r1011, %r1394, 3;
	ld.global.f64 	%fd1630, [%rd535+24];
	st.local.u32 	[%rd17], %r1011;
	st.local.f64 	[%rd17+8], %fd1630;
	{ // callseq 274, 0
	.param .b64 param0;
	st.param.b64 	[param0], %rd537;
	.param .b64 param1;
	st.param.b64 	[param1], %rd538;
	.param .b32 retval0;
	call.uni (retval0), 
	vprintf, 
	(
	param0, 
	param1
	);
	ld.param.b32 	%r1012, [retval0];
	} // callseq 274
	add.s32 	%r1014, %r1394, 4;
	ld.global.f64 	%fd1631, [%rd535+32];
	st.local.u32 	[%rd17], %r1014;
	st.local.f64 	[%rd17+8], %fd1631;
	{ // callseq 275, 0
	.param .b64 param0;
	st.param.b64 	[param0], %rd537;
	.param .b64 param1;
	st.param.b64 	[param1], %rd538;
	.param .b32 retval0;
	call.uni (retval0), 
	vprintf, 
	(
	param0, 
	param1
	);
	ld.param.b32 	%r1015, [retval0];
	} // callseq 275
	add.s32 	%r1017, %r1394, 5;
	ld.global.f64 	%fd1632, [%rd535+40];
	st.local.u32 	[%rd17], %r1017;
	st.local.f64 	[%rd17+8], %fd1632;
	{ // callseq 276, 0
	.param .b64 param0;
	st.param.b64 	[param0], %rd537;
	.param .b64 param1;
	st.param.b64 	[param1], %rd538;
	.param .b32 retval0;
	call.uni (retval0), 
	vprintf, 
	(
	param0, 
	param1
	);
	ld.param.b32 	%r1018, [retval0];
	} // callseq 276
	add.s32 	%r1020, %r1394, 6;
	ld.global.f64 	%fd1633, [%rd535+48];
	st.local.u32 	[%rd17], %r1020;
	st.local.f64 	[%rd17+8], %fd1633;
	{ // callseq 277, 0
	.param .b64 param0;
	st.param.b64 	[param0], %rd537;
	.param .b64 param1;
	st.param.b64 	[param1], %rd538;
	.param .b32 retval0;
	call.uni (retval0), 
	vprintf, 
	(
	param0, 
	param1
	);
	ld.param.b32 	%r1021, [retval0];
	} // callseq 277
	add.s32 	%r1023, %r1394, 7;
	ld.global.f64 	%fd1634, [%rd535+56];
	st.local.u32 	[%rd17], %r1023;
	st.local.f64 	[%rd17+8], %fd1634;
	{ // callseq 278, 0
	.param .b64 param0;
	st.param.b64 	[param0], %rd537;
	.param .b64 param1;
	st.param.b64 	[param1], %rd538;
	.param .b32 retval0;
	call.uni (retval0), 
	vprintf, 
	(
	param0, 
	param1
	);
	ld.param.b32 	%r1024, [retval0];
	} // callseq 278
	add.s32 	%r1394, %r1394, 8;
$L__BB0_240:
	setp.eq.s32 	%p183, %r20, 0;
	@%p183 bra 	$L__BB0_247;
	setp.lt.u32 	%p184, %r21, 3;
	@%p184 bra 	$L__BB0_243;
	mul.wide.u32 	%rd539, %r1394, 8;
	add.s64 	%rd540, %rd1, %rd539;
	ld.global.f64 	%fd1635, [%rd540];
	st.local.u32 	[%rd17], %r1394;
	st.local.f64 	[%rd17+8], %fd1635;
	mov.u64 	%rd541, $str$2;
	cvta.global.u64 	%rd542, %rd541;
	add.u64 	%rd543, %SP, 0;
	{ // callseq 279, 0
	.param .b64 param0;
	st.param.b64 	[param0], %rd542;
	.param .b64 param1;
	st.param.b64 	[param1], %rd543;
	.param .b32 retval0;
	call.uni (retval0), 
	vprintf, 
	(
	param0, 
	param1
	);
	ld.param.b32 	%r1026, [retval0];
	} // callseq 279
	add.s32 	%r1028, %r1394, 1;
	ld.global.f64 	%fd1636, [%rd540+8];
	st.local.u32 	[%rd17], %r1028;
	st.local.f64 	[%rd17+8], %fd1636;
	{ // callseq 280, 0
	.param .b64 param0;
	st.param.b64 	[param0], %rd542;
	.param .b64 param1;
	st.param.b64 	[param1], %rd543;
	.param .b32 retval0;
	call.uni (retval0), 
	vprintf, 
	(
	param0, 
	param1
	);
	ld.param.b32 	%r1029, [retval0];
	} // callseq 280
	add.s32 	%r1031, %r1394, 2;
	ld.global.f64 	%fd1637, [%rd540+16];
	st.local.u32 	[%rd17], %r1031;
	st.local.f64 	[%rd17+8], %fd1637;
	{ // callseq 281, 0
	.param .b64 param0;
	st.param.b64 	[param0], %rd542;
	.param .b64 param1;
	st.param.b64 	[param1], %rd543;
	.param .b32 retval0;
	call.uni (retval0), 
	vprintf, 
	(
	param0, 
	param1
	);
	ld.param.b32 	%r1032, [retval0];
	} // callseq 281
	add.s32 	%r1034, %r1394, 3;
	ld.global.f64 	%fd1638, [%rd540+24];
	st.local.u32 	[%rd17], %r1034;
	st.local.f64 	[%rd17+8], %fd1638;
	{ // callseq 282, 0
	.param .b64 param0;
	st.param.b64 	[param0], %rd542;
	.param .b64 param1;
	st.param.b64 	[param1], %rd543;
	.param .b32 retval0;
	call.uni (retval0), 
	vprintf, 
	(
	param0, 
	param1
	);
	ld.param.b32 	%r1035, [retval0];
	} // callseq 282
	add.s32 	%r1394, %r1394, 4;
$L__BB0_243:
	setp.eq.s32 	%p185, %r22, 0;
	@%p185 bra 	$L__BB0_247;
	setp.eq.s32 	%p186, %r22, 1;
	mul.wide.u32 	%rd544, %r1394, 8;
	add.s64 	%rd36, %rd1, %rd544;
	ld.global.f64 	%fd1639, [%rd36];
	st.local.u32 	[%rd17], %r1394;
	st.local.f64 	[%rd17+8], %fd1639;
	mov.u64 	%rd545, $str$2;
	cvta.global.u64 	%rd546, %rd545;
	add.u64 	%rd547, %SP, 0;
	{ // callseq 283, 0
	.param .b64 param0;
	st.param.b64 	[param0], %rd546;
	.param .b64 param1;
	st.param.b64 	[param1], %rd547;
	.param .b32 retval0;
	call.uni (retval0), 
	vprintf, 
	(
	param0, 
	param1
	);
	ld.param.b32 	%r1037, [retval0];
	} // callseq 283
	@%p186 bra 	$L__BB0_247;
	setp.eq.s32 	%p187, %r22, 2;
	add.s32 	%r1039, %r1394, 1;
	ld.global.f64 	%fd1640, [%rd36+8];
	st.local.u32 	[%rd17], %r1039;
	st.local.f64 	[%rd17+8], %fd1640;
	cvta.global.u64 	%rd549, %rd545;
	{ // callseq 284, 0
	.param .b64 param0;
	st.param.b64 	[param0], %rd549;
	.param .b64 param1;
	st.param.b64 	[param1], %rd547;
	.param .b32 retval0;
	call.uni (retval0), 
	vprintf, 
	(
	param0, 
	param1
	);
	ld.param.b32 	%r1040, [retval0];
	} // callseq 284
	@%p187 bra 	$L__BB0_247;
	add.s32 	%r1042, %r1394, 2;
	ld.global.f64 	%fd1641, [%rd36+16];
	st.local.u32 	[%rd17], %r1042;
	st.local.f64 	[%rd17+8], %fd1641;
	cvta.global.u64 	%rd552, %rd545;
	{ // callseq 285, 0
	.param .b64 param0;
	st.param.b64 	[param0], %rd552;
	.param .b64 param1;
	st.param.b64 	[param1], %rd547;
	.param .b32 retval0;
	call.uni (retval0), 
	vprintf, 
	(
	param0, 
	param1
	);
	ld.param.b32 	%r1043, [retval0];
	} // callseq 285
$L__BB0_247:
	setp.lt.u32 	%p188, %r19, 15;
	mov.b32 	%r1398, 0;
	@%p188 bra 	$L__BB0_250;
	mov.b32 	%r1400, 0;
$L__BB0_249:
	.pragma "nounroll";
	mul.wide.u32 	%rd554, %r1400, 8;
	add.s64 	%rd555, %rd5, %rd554;
	ld.global.f64 	%fd1642, [%rd555];
	st.local.u32 	[%rd17], %r1400;
	st.local.f64 	[%rd17+8], %fd1642;
	mov.u64 	%rd556, $str$3;
	cvta.global.u64 	%rd557, %rd556;
	add.u64 	%rd558, %SP, 0;
	{ // callseq 286, 0
	.param .b64 param0;
	st.param.b64 	[param0], %rd557;
	.param .b64 param1;
	st.param.b64 	[param1], %rd558;
	.param .b32 retval0;
	call.uni (retval0), 
	vprintf, 
	(
	param0, 
	param1
	);
	ld.param.b32 	%r1047, [retval0];
	} // callseq 286
	add.s32 	%r1049, %r1400, 1;
	ld.global.f64 	%fd1643, [%rd555+8];
	st.local.u32 	[%rd17], %r1049;
	st.local.f64 	[%rd17+8], %fd1643;
	{ // callseq 287, 0
	.param .b64 param0;
	st.param.b64 	[param0], %rd557;
	.param .b64 param1;
	st.param.b64 	[param1], %rd558;
	.param .b32 retval0;
	call.uni (retval0), 
	vprintf, 
	(
	param0, 
	param1
	);
	ld.param.b32 	%r1050, [retval0];
	} // callseq 287
	add.s32 	%r1052, %r1400, 2;
	ld.global.f64 	%fd1644, [%rd555+16];
	st.local.u32 	[%rd17], %r1052;
	st.local.f64 	[%rd17+8], %fd1644;
	{ // callseq 288, 0
	.param .b64 param0;
	st.param.b64 	[param0], %rd557;
	.param .b64 param1;
	st.param.b64 	[param1], %rd558;
	.param .b32 retval0;
	call.uni (retval0), 
	vprintf, 
	(
	param0, 
	param1
	);
	ld.param.b32 	%r1053, [retval0];
	} // callseq 288
	add.s32 	%r1055, %r1400, 3;
	ld.global.f64 	%fd1645, [%rd555+24];
	st.local.u32 	[%rd17], %r1055;
	st.local.f64 	[%rd17+8], %fd1645;
	{ // callseq 289, 0
	.param .b64 param0;
	st.param.b64 	[param0], %rd557;
	.param .b64 param1;
	st.param.b64 	[param1], %rd558;
	.param .b32 retval0;
	call.uni (retval0), 
	vprintf, 
	(
	param0, 
	param1
	);
	ld.param.b32 	%r1056, [retval0];
	} // callseq 289
	add.s32 	%r1058, %r1400, 4;
	ld.global.f64 	%fd1646, [%rd555+32];
	st.local.u32 	[%rd17], %r1058;
	st.local.f64 	[%rd17+8], %fd1646;
	{ // callseq 290, 0
	.param .b64 param0;
	st.param.b64 	[param0], %rd557;
	.param .b64 param1;
	st.param.b64 	[param1], %rd558;
	.param .b32 retval0;
	call.uni (retval0), 
	vprintf, 
	(
	param0, 
	param1
	);
	ld.param.b32 	%r1059, [retval0];
	} // callseq 290
	add.s32 	%r1061, %r1400, 5;
	ld.global.f64 	%fd1647, [%rd555+40];
	st.local.u32 	[%rd17], %r1061;
	st.local.f64 	[%rd17+8], %fd1647;
	{ // callseq 291, 0
	.param .b64 param0;
	st.param.b64 	[param0], %rd557;
	.param .b64 param1;
	st.param.b64 	[param1], %rd558;
	.param .b32 retval0;
	call.uni (retval0), 
	vprintf, 
	(
	param0, 
	param1
	);
	ld.param.b32 	%r1062, [retval0];
	} // callseq 291
	add.s32 	%r1064, %r1400, 6;
	ld.global.f64 	%fd1648, [%rd555+48];
	st.local.u32 	[%rd17], %r1064;
	st.local.f64 	[%rd17+8], %fd1648;
	{ // callseq 292, 0
	.param .b64 param0;
	st.param.b64 	[param0], %rd557;
	.param .b64 param1;
	st.param.b64 	[param1], %rd558;
	.param .b32 retval0;
	call.uni (retval0), 
	vprintf, 
	(
	param0, 
	param1
	);
	ld.param.b32 	%r1065, [retval0];
	} // callseq 292
	add.s32 	%r1067, %r1400, 7;
	ld.global.f64 	%fd1649, [%rd555+56];
	st.local.u32 	[%rd17], %r1067;
	st.local.f64 	[%rd17+8], %fd1649;
	{ // callseq 293, 0
	.param .b64 param0;
	st.param.b64 	[param0], %rd557;
	.param .b64 param1;
	st.param.b64 	[param1], %rd558;
	.param .b32 retval0;
	call.uni (retval0), 
	vprintf, 
	(
	param0, 
	param1
	);
	ld.param.b32 	%r1068, [retval0];
	} // callseq 293
	add.s32 	%r1070, %r1400, 8;
	ld.global.f64 	%fd1650, [%rd555+64];
	st.local.u32 	[%rd17], %r1070;
	st.local.f64 	[%rd17+8], %fd1650;
	{ // callseq 294, 0
	.param .b64 param0;
	st.param.b64 	[param0], %rd557;
	.param .b64 param1;
	st.param.b64 	[param1], %rd558;
	.param .b32 retval0;
	call.uni (retval0), 
	vprintf, 
	(
	param0, 
	param1
	);
	ld.param.b32 	%r1071, [retval0];
	} // callseq 294
	add.s32 	%r1073, %r1400, 9;
	ld.global.f64 	%fd1651, [%rd555+72];
	st.local.u32 	[%rd17], %r1073;
	st.local.f64 	[%rd17+8], %fd1651;
	{ // callseq 295, 0
	.param .b64 param0;
	st.param.b64 	[param0], %rd557;
	.param .b64 param1;
	st.param.b64 	[param1], %rd558;
	.param .b32 retval0;
	call.uni (retval0), 
	vprintf, 
	(
	param0, 
	param1
	);
	ld.param.b32 	%r1074, [retval0];
	} // callseq 295
	add.s32 	%r1076, %r1400, 10;
	ld.global.f64 	%fd1652, [%rd555+80];
	st.local.u32 	[%rd17], %r1076;
	st.local.f64 	[%rd17+8], %fd1652;
	{ // callseq 296, 0
	.param .b64 param0;
	st.param.b64 	[param0], %rd557;
	.param .b64 param1;
	st.param.b64 	[param1], %rd558;
	.param .b32 retval0;
	call.uni (retval0), 
	vprintf, 
	(
	param0, 
	param1
	);
	ld.param.b32 	%r1077, [retval0];
	} // callseq 296
	add.s32 	%r1079, %r1400, 11;
	ld.global.f64 	%fd1653, [%rd555+88];
	st.local.u32 	[%rd17], %r1079;
	st.local.f64 	[%rd17+8], %fd1653;
	{ // callseq 297, 0
	.param .b64 param0;
	st.param.b64 	[param0], %rd557;
	.param .b64 param1;
	st.param.b64 	[param1], %rd558;
	.param .b32 retval0;
	call.uni (retval0), 
	vprintf, 
	(
	param0, 
	param1
	);
	ld.param.b32 	%r1080, [retval0];
	} // callseq 297
	add.s32 	%r1082, %r1400, 12;
	ld.global.f64 	%fd1654, [%rd555+96];
	st.local.u32 	[%rd17], %r1082;
	st.local.f64 	[%rd17+8], %fd1654;
	{ // callseq 298, 0
	.param .b64 param0;
	st.param.b64 	[param0], %rd557;
	.param .b64 param1;
	st.param.b64 	[param1], %rd558;
	.param .b32 retval0;
	call.uni (retval0), 
	vprintf, 
	(
	param0, 
	param1
	);
	ld.param.b32 	%r1083, [retval0];
	} // callseq 298
	add.s32 	%r1085, %r1400, 13;
	ld.global.f64 	%fd1655, [%rd555+104];
	st.local.u32 	[%rd17], %r1085;
	st.local.f64 	[%rd17+8], %fd1655;
	{ // callseq 299, 0
	.param .b64 param0;
	st.param.b64 	[param0], %rd557;
	.param .b64 param1;
	st.param.b64 	[param1], %rd558;
	.param .b32 retval0;
	call.uni (retval0), 
	vprintf, 
	(
	param0, 
	param1
	);
	ld.param.b32 	%r1086, [retval0];
	} // callseq 299
	add.s32 	%r1088, %r1400, 14;
	ld.global.f64 	%fd1656, [%rd555+112];
	st.local.u32 	[%rd17], %r1088;
	st.local.f64 	[%rd17+8], %fd1656;
	{ // callseq 300, 0
	.param .b64 param0;
	st.param.b64 	[param0], %rd557;
	.param .b64 param1;
	st.param.b64 	[param1], %rd558;
	.param .b32 retval0;
	call.uni (retval0), 
	vprintf, 
	(
	param0, 
	param1
	);
	ld.param.b32 	%r1089, [retval0];
	} // callseq 300
	add.s32 	%r1091, %r1400, 15;
	ld.global.f64 	%fd1657, [%rd555+120];
	st.local.u32 	[%rd17], %r1091;
	st.local.f64 	[%rd17+8], %fd1657;
	{ // callseq 301, 0
	.param .b64 param0;
	st.param.b64 	[param0], %rd557;
	.param .b64 param1;
	st.param.b64 	[param1], %rd558;
	.param .b32 retval0;
	call.uni (retval0), 
	vprintf, 
	(
	param0, 
	param1
	);
	ld.param.b32 	%r1092, [retval0];
	} // callseq 301
	add.s32 	%r1400, %r1400, 16;
	setp.eq.s32 	%p189, %r1400, %r29;
	mov.u32 	%r1398, %r29;
	@%p189 bra 	$L__BB0_250;
	bra.uni 	$L__BB0_249;
$L__BB0_250:
	setp.eq.s32 	%p190, %r24, 0;
	@%p190 bra 	$L__BB0_260;
	setp.lt.u32 	%p191, %r25, 7;
	@%p191 bra 	$L__BB0_253;
	mul.wide.u32 	%rd559, %r1398, 8;
	add.s64 	%rd560, %rd5, %rd559;
	ld.global.f64 	%fd1658, [%rd560];
	st.local.u32 	[%rd17], %r1398;
	st.local.f64 	[%rd17+8], %fd1658;
	mov.u64 	%rd561, $str$3;
	cvta.global.u64 	%rd562, %rd561;
	add.u64 	%rd563, %SP, 0;
	{ // callseq 302, 0
	.param .b64 param0;
	st.param.b64 	[param0], %rd562;
	.param .b64 param1;
	st.param.b64 	[param1], %rd563;
	.param .b32 retval0;
	call.uni (retval0), 
	vprintf, 
	(
	param0, 
	param1
	);
	ld.param.b32 	%r1094, [retval0];
	} // callseq 302
	add.s32 	%r1096, %r1398, 1;
	ld.global.f64 	%fd1659, [%rd560+8];
	st.local.u32 	[%rd17], %r1096;
	st.local.f64 	[%rd17+8], %fd1659;
	{ // callseq 303, 0
	.param .b64 param0;
	st.param.b64 	[param0], %rd562;
	.param .b64 param1;
	st.param.b64 	[param1], %rd563;
	.param .b32 retval0;
	call.uni (retval0), 
	vprintf, 
	(
	param0, 
	param1
	);
	ld.param.b32 	%r1097, [retval0];
	} // callseq 303
	add.s32 	%r1099, %r1398, 2;
	ld.global.f64 	%fd1660, [%rd560+16];
	st.local.u32 	[%rd17], %r1099;
	st.local.f64 	[%rd17+8], %fd1660;
	{ // callseq 304, 0
	.param .b64 param0;
	st.param.b64 	[param0], %rd562;
	.param .b64 param1;
	st.param.b64 	[param1], %rd563;
	.param .b32 retval0;
	call.uni (retval0), 
	vprintf, 
	(
	param0, 
	param1
	);
	ld.param.b32 	%r1100, [retval0];
	} // callseq 304
	add.s32 	%r1102, %r1398, 3;
	ld.global.f64 	%fd1661, [%rd560+24];
	st.local.u32 	[%rd17], %r1102;
	st.local.f64 	[%rd17+8], %fd1661;
	{ // callseq 305, 0
	.param .b64 param0;
	st.param.b64 	[param0], %rd562;
	.param .b64 param1;
	st.param.b64 	[param1], %rd563;
	.param .b32 retval0;
	call.uni (retval0), 
	vprintf, 
	(
	param0, 
	param1
	);
	ld.param.b32 	%r1103, [retval0];
	} // callseq 305
	add.s32 	%r1105, %r1398, 4;
	ld.global.f64 	%fd1662, [%rd560+32];
	st.local.u32 	[%rd17], %r1105;
	st.local.f64 	[%rd17+8], %fd1662;
	{ // callseq 306, 0
	.param .b64 param0;
	st.param.b64 	[param0], %rd562;
	.param .b64 param1;
	st.param.b64 	[param1], %rd563;
	.param .b32 retval0;
	call.uni (retval0), 
	vprintf, 
	(
	param0, 
	param1
	);
	ld.param.b32 	%r1106, [retval0];
	} // callseq 306
	add.s32 	%r1108, %r1398, 5;
	ld.global.f64 	%fd1663, [%rd560+40];
	st.local.u32 	[%rd17], %r1108;
	st.local.f64 	[%rd17+8], %fd1663;
	{ // callseq 307, 0
	.param .b64 param0;
	st.param.b64 	[param0], %rd562;
	.param .b64 param1;
	st.param.b64 	[param1], %rd563;
	.param .b32 retval0;
	call.uni (retval0), 
	vprintf, 
	(
	param0, 
	param1
	);
	ld.param.b32 	%r1109, [retval0];
	} // callseq 307
	add.s32 	%r1111, %r1398, 6;
	ld.global.f64 	%fd1664, [%rd560+48];
	st.local.u32 	[%rd17], %r1111;
	st.local.f64 	[%rd17+8], %fd1664;
	{ // callseq 308, 0
	.param .b64 param0;
	st.param.b64 	[param0], %rd562;
	.param .b64 param1;
	st.param.b64 	[param1], %rd563;
	.param .b32 retval0;
	call.uni (retval0), 
	vprintf, 
	(
	param0, 
	param1
	);
	ld.param.b32 	%r1112, [retval0];
	} // callseq 308
	add.s32 	%r1114, %r1398, 7;
	ld.global.f64 	%fd1665, [%rd560+56];
	st.local.u32 	[%rd17], %r1114;
	st.local.f64 	[%rd17+8], %fd1665;
	{ // callseq 309, 0
	.param .b64 param0;
	st.param.b64 	[param0], %rd562;
	.param .b64 param1;
	st.param.b64 	[param1], %rd563;
	.param .b32 retval0;
	call.uni (retval0), 
	vprintf, 
	(
	param0, 
	param1
	);
	ld.param.b32 	%r1115, [retval0];
	} // callseq 309
	add.s32 	%r1398, %r1398, 8;
$L__BB0_253:
	setp.eq.s32 	%p192, %r20, 0;
	@%p192 bra 	$L__BB0_260;
	setp.lt.u32 	%p193, %r21, 3;
	@%p193 bra 	$L__BB0_256;
	mul.wide.u32 	%rd564, %r1398, 8;
	add.s64 	%rd565, %rd5, %rd564;
	ld.global.f64 	%fd1666, [%rd565];
	st.local.u32 	[%rd17], %r1398;
	st.local.f64 	[%rd17+8], %fd1666;
	mov.u64 	%rd566, $str$3;
	cvta.global.u64 	%rd567, %rd566;
	add.u64 	%rd568, %SP, 0;
	{ // callseq 310, 0
	.param .b64 param0;
	st.param.b64 	[param0], %rd567;
	.param .b64 param1;
	st.param.b64 	[param1], %rd568;
	.param .b32 retval0;
	call.uni (retval0), 
	vprintf, 
	(
	param0, 
	param1
	);
	ld.param.b32 	%r1117, [retval0];
	} // callseq 310
	add.s32 	%r1119, %r1398, 1;
	ld.global.f64 	%fd1667, [%rd565+8];
	st.local.u32 	[%rd17], %r1119;
	st.local.f64 	[%rd17+8], %fd1667;
	{ // callseq 311, 0
	.param .b64 param0;
	st.param.b64 	[param0], %rd567;
	.param .b64 param1;
	st.param.b64 	[param1], %rd568;
	.param .b32 retval0;
	call.uni (retval0), 
	vprintf, 
	(
	param0, 
	param1
	);
	ld.param.b32 	%r1120, [retval0];
	} // callseq 311
	add.s32 	%r1122, %r1398, 2;
	ld.global.f64 	%fd1668, [%rd565+16];
	st.local.u32 	[%rd17], %r1122;
	st.local.f64 	[%rd17+8], %fd1668;
	{ // callseq 312, 0
	.param .b64 param0;
	st.param.b64 	[param0], %rd567;
	.param .b64 param1;
	st.param.b64 	[param1], %rd568;
	.param .b32 retval0;
	call.uni (retval0), 
	vprintf, 
	(
	param0, 
	param1
	);
	ld.param.b32 	%r1123, [retval0];
	} // callseq 312
	add.s32 	%r1125, %r1398, 3;
	ld.global.f64 	%fd1669, [%rd565+24];
	st.local.u32 	[%rd17], %r1125;
	st.local.f64 	[%rd17+8], %fd1669;
	{ // callseq 313, 0
	.param .b64 param0;
	st.param.b64 	[param0], %rd567;
	.param .b64 param1;
	st.param.b64 	[param1], %rd568;
	.param .b32 retval0;
	call.uni (retval0), 
	vprintf, 
	(
	param0, 
	param1
	);
	ld.param.b32 	%r1126, [retval0];
	} // callseq 313
	add.s32 	%r1398, %r1398, 4;
$L__BB0_256:
	setp.eq.s32 	%p194, %r22, 0;
	@%p194 bra 	$L__BB0_260;
	setp.eq.s32 	%p195, %r22, 1;
	mul.wide.u32 	%rd569, %r1398, 8;
	add.s64 	%rd37, %rd5, %rd569;
	ld.global.f64 	%fd1670, [%rd37];
	st.local.u32 	[%rd17], %r1398;
	st.local.f64 	[%rd17+8], %fd1670;
	mov.u64 	%rd570, $str$3;
	cvta.global.u64 	%rd571, %rd570;
	add.u64 	%rd572, %SP, 0;
	{ // callseq 314, 0
	.param .b64 param0;
	st.param.b64 	[param0], %rd571;
	.param .b64 param1;
	st.param.b64 	[param1], %rd572;
	.param .b32 retval0;
	call.uni (retval0), 
	vprintf, 
	(
	param0, 
	param1
	);
	ld.param.b32 	%r1128, [retval0];
	} // callseq 314
	@%p195 bra 	$L__BB0_260;
	setp.eq.s32 	%p196, %r22, 2;
	add.s32 	%r1130, %r1398, 1;
	ld.global.f64 	%fd1671, [%rd37+8];
	st.local.u32 	[%rd17], %r1130;
	st.local.f64 	[%rd17+8], %fd1671;
	cvta.global.u64 	%rd574, %rd570;
	{ // callseq 315, 0
	.param .b64 param0;
	st.param.b64 	[param0], %rd574;
	.param .b64 param1;
	st.param.b64 	[param1], %rd572;
	.param .b32 retval0;
	call.uni (retval0), 
	vprintf, 
	(
	param0, 
	param1
	);
	ld.param.b32 	%r1131, [retval0];
	} // callseq 315
	@%p196 bra 	$L__BB0_260;
	add.s32 	%r1133, %r1398, 2;
	ld.global.f64 	%fd1672, [%rd37+16];
	st.local.u32 	[%rd17], %r1133;
	st.local.f64 	[%rd17+8], %fd1672;
	cvta.global.u64 	%rd577, %rd570;
	{ // callseq 316, 0
	.param .b64 param0;
	st.param.b64 	[param0], %rd577;
	.param .b64 param1;
	st.param.b64 	[param1], %rd572;
	.param .b32 retval0;
	call.uni (retval0), 
	vprintf, 
	(
	param0, 
	param1
	);
	ld.param.b32 	%r1134, [retval0];
	} // callseq 316
$L__BB0_260:
	setp.lt.u32 	%p197, %r19, 7;
	mov.f64 	%fd2006, 0d0000000000000000;
	mov.b32 	%r1403, 0;
	@%p197 bra 	$L__BB0_263;
	mov.f64 	%fd2006, 0d0000000000000000;
	mov.b32 	%r1401, 0;
$L__BB0_262:
	.pragma "nounroll";
	mul.wide.u32 	%rd579, %r1401, 8;
	add.s64 	%rd580, %rd13, %rd579;
	ld.global.f64 	%fd1676, [%rd580];
	abs.f64 	%fd1677, %fd1676;
	add.s64 	%rd581, %rd5, %rd579;
	ld.global.f64 	%fd1678, [%rd581];
	mul.f64 	%fd1679, %fd1998, %fd1678;
	abs.f64 	%fd1680, %fd1679;
	mul.f64 	%fd1681, %fd138, %fd1680;
	fma.rn.f64 	%fd1682, %fd137, %fd1677, %fd1681;
	mul.f64 	%fd1683, %fd136, %fd1682;
	add.s64 	%rd582, %rd2, %rd579;
	ld.global.f64 	%fd1684, [%rd582];
	fma.rn.f64 	%fd1685, %fd135, %fd1684, %fd1683;
	add.s64 	%rd583, %rd1, %rd579;
	ld.global.f64 	%fd1686, [%rd583];
	div.rn.f64 	%fd1687, %fd1686, %fd1685;
	abs.f64 	%fd1688, %fd1687;
	st.local.f64 	[%rd17], %fd1688;
	st.local.f64 	[%rd17+8], %fd2006;
	mov.u64 	%rd584, $str$4;
	cvta.global.u64 	%rd585, %rd584;
	add.u64 	%rd586, %SP, 0;
	{ // callseq 317, 0
	.param .b64 param0;
	st.param.b64 	[param0], %rd585;
	.param .b64 param1;
	st.param.b64 	[param1], %rd586;
	.param .b32 retval0;
	call.uni (retval0), 
	vprintf, 
	(
	param0, 
	param1
	);
	ld.param.b32 	%r1138, [retval0];
	} // callseq 317
	max.f64 	%fd1689, %fd1688, %fd2006;
	ld.global.f64 	%fd1690, [%rd580+8];
	abs.f64 	%fd1691, %fd1690;
	ld.global.f64 	%fd1692, [%rd581+8];
	mul.f64 	%fd1693, %fd1998, %fd1692;
	abs.f64 	%fd1694, %fd1693;
	mul.f64 	%fd1695, %fd138, %fd1694;
	fma.rn.f64 	%fd1696, %fd137, %fd1691, %fd1695;
	mul.f64 	%fd1697, %fd136, %fd1696;
	ld.global.f64 	%fd1698, [%rd582+8];
	fma.rn.f64 	%fd1699, %fd135, %fd1698, %fd1697;
	ld.global.f64 	%fd1700, [%rd583+8];
	div.rn.f64 	%fd1701, %fd1700, %fd1699;
	abs.f64 	%fd1702, %fd1701;
	st.local.f64 	[%rd17], %fd1702;
	st.local.f64 	[%rd17+8], %fd1689;
	{ // callseq 318, 0
	.param .b64 param0;
	st.param.b64 	[param0], %rd585;
	.param .b64 param1;
	st.param.b64 	[param1], %rd586;
	.param .b32 retval0;
	call.uni (retval0), 
	vprintf, 
	(
	param0, 
	param1
	);
	ld.param.b32 	%r1140, [retval0];
	} // callseq 318
	max.f64 	%fd1703, %fd1702, %fd1689;
	ld.global.f64 	%fd1704, [%rd580+16];
	abs.f64 	%fd1705, %fd1704;
	ld.global.f64 	%fd1706, [%rd581+16];
	mul.f64 	%fd1707, %fd1998, %fd1706;
	abs.f64 	%fd1708, %fd1707;
	mul.f64 	%fd1709, %fd138, %fd1708;
	fma.rn.f64 	%fd1710, %fd137, %fd1705, %fd1709;
	mul.f64 	%fd1711, %fd136, %fd1710;
	ld.global.f64 	%fd1712, [%rd582+16];
	fma.rn.f64 	%fd1713, %fd135, %fd1712, %fd1711;
	ld.global.f64 	%fd1714, [%rd583+16];
	div.rn.f64 	%fd1715, %fd1714, %fd1713;
	abs.f64 	%fd1716, %fd1715;
	st.local.f64 	[%rd17], %fd1716;
	st.local.f64 	[%rd17+8], %fd1703;
	{ // callseq 319, 0
	.param .b64 param0;
	st.param.b64 	[param0], %rd585;
	.param .b64 param1;
	st.param.b64 	[param1], %rd586;
	.param .b32 retval0;
	call.uni (retval0), 
	vprintf, 
	(
	param0, 
	param1
	);
	ld.param.b32 	%r1142, [retval0];
	} // callseq 319
	max.f64 	%fd1717, %fd1716, %fd1703;
	ld.global.f64 	%fd1718, [%rd580+24];
	abs.f64 	%fd1719, %fd1718;
	ld.global.f64 	%fd1720, [%rd581+24];
	mul.f64 	%fd1721, %fd1998, %fd1720;
	abs.f64 	%fd1722, %fd1721;
	mul.f64 	%fd1723, %fd138, %fd1722;
	fma.rn.f64 	%fd1724, %fd137, %fd1719, %fd1723;
	mul.f64 	%fd1725, %fd136, %fd1724;
	ld.global.f64 	%fd1726, [%rd582+24];
	fma.rn.f64 	%fd1727, %fd135, %fd1726, %fd1725;
	ld.global.f64 	%fd1728, [%rd583+24];
	div.rn.f64 	%fd1729, %fd1728, %fd1727;
	abs.f64 	%fd1730, %fd1729;
	st.local.f64 	[%rd17], %fd1730;
	st.local.f64 	[%rd17+8], %fd1717;
	{ // callseq 320, 0
	.param .b64 param0;
	st.param.b64 	[param0], %rd585;
	.param .b64 param1;
	st.param.b64 	[param1], %rd586;
	.param .b32 retval0;
	call.uni (retval0), 
	vprintf, 
	(
	param0, 
	param1
	);
	ld.param.b32 	%r1144, [retval0];
	} // callseq 320
	max.f64 	%fd1731, %fd1730, %fd1717;
	ld.global.f64 	%fd1732, [%rd580+32];
	abs.f64 	%fd1733, %fd1732;
	ld.global.f64 	%fd1734, [%rd581+32];
	mul.f64 	%fd1735, %fd1998, %fd1734;
	abs.f64 	%fd1736, %fd1735;
	mul.f64 	%fd1737, %fd138, %fd1736;
	fma.rn.f64 	%fd1738, %fd137, %fd1733, %fd1737;
	mul.f64 	%fd1739, %fd136, %fd1738;
	ld.global.f64 	%fd1740, [%rd582+32];
	fma.rn.f64 	%fd1741, %fd135, %fd1740, %fd1739;
	ld.global.f64 	%fd1742, [%rd583+32];
	div.rn.f64 	%fd1743, %fd1742, %fd1741;
	abs.f64 	%fd1744, %fd1743;
	st.local.f64 	[%rd17], %fd1744;
	st.local.f64 	[%rd17+8], %fd1731;
	{ // callseq 321, 0
	.param .b64 param0;
	st.param.b64 	[param0], %rd585;
	.param .b64 param1;
	st.param.b64 	[param1], %rd586;
	.param .b32 retval0;
	call.uni (retval0), 
	vprintf, 
	(
	param0, 
	param1
	);
	ld.param.b32 	%r1146, [retval0];
	} // callseq 321
	max.f64 	%fd1745, %fd1744, %fd1731;
	ld.global.f64 	%fd1746, [%rd580+40];
	abs.f64 	%fd1747, %fd1746;
	ld.global.f64 	%fd1748, [%rd581+40];
	mul.f64 	%fd1749, %fd1998, %fd1748;
	abs.f64 	%fd1750, %fd1749;
	mul.f64 	%fd1751, %fd138, %fd1750;
	fma.rn.f64 	%fd1752, %fd137, %fd1747, %fd1751;
	mul.f64 	%fd1753, %fd136, %fd1752;
	ld.global.f64 	%fd1754, [%rd582+40];
	fma.rn.f64 	%fd1755, %fd135, %fd1754, %fd1753;
	ld.global.f64 	%fd1756, [%rd583+40];
	div.rn.f64 	%fd1757, %fd1756, %fd1755;
	abs.f64 	%fd1758, %fd1757;
	st.local.f64 	[%rd17], %fd1758;
	st.local.f64 	[%rd17+8], %fd1745;
	{ // callseq 322, 0
	.param .b64 param0;
	st.param.b64 	[param0], %rd585;
	.param .b64 param1;
	st.param.b64 	[param1], %rd586;
	.param .b32 retval0;
	call.uni (retval0), 
	vprintf, 
	(
	param0, 
	param1
	);
	ld.param.b32 	%r1148, [retval0];
	} // callseq 322
	max.f64 	%fd1759, %fd1758, %fd1745;
	ld.global.f64 	%fd1760, [%rd580+48];
	abs.f64 	%fd1761, %fd1760;
	ld.global.f64 	%fd1762, [%rd581+48];
	mul.f64 	%fd1763, %fd1998, %fd1762;
	abs.f64 	%fd1764, %fd1763;
	mul.f64 	%fd1765, %fd138, %fd1764;
	fma.rn.f64 	%fd1766, %fd137, %fd1761, %fd1765;
	mul.f64 	%fd1767, %fd136, %fd1766;
	ld.global.f64 	%fd1768, [%rd582+48];
	fma.rn.f64 	%fd1769, %fd135, %fd1768, %fd1767;
	ld.global.f64 	%fd1770, [%rd583+48];
	div.rn.f64 	%fd1771, %fd1770, %fd1769;
	abs.f64 	%fd1772, %fd1771;
	st.local.f64 	[%rd17], %fd1772;
	st.local.f64 	[%rd17+8], %fd1759;
	{ // callseq 323, 0
	.param .b64 param0;
	st.param.b64 	[param0], %rd585;
	.param .b64 param1;
	st.param.b64 	[param1], %rd586;
	.param .b32 retval0;
	call.uni (retval0), 
	vprintf, 
	(
	param0, 
	param1
	);
	ld.param.b32 	%r1150, [retval0];
	} // callseq 323
	max.f64 	%fd1773, %fd1772, %fd1759;
	ld.global.f64 	%fd1774, [%rd580+56];
	abs.f64 	%fd1775, %fd1774;
	ld.global.f64 	%fd1776, [%rd581+56];
	mul.f64 	%fd1777, %fd1998, %fd1776;
	abs.f64 	%fd1778, %fd1777;
	mul.f64 	%fd1779, %fd138, %fd1778;
	fma.rn.f64 	%fd1780, %fd137, %fd1775, %fd1779;
	mul.f64 	%fd1781, %fd136, %fd1780;
	ld.global.f64 	%fd1782, [%rd582+56];
	fma.rn.f64 	%fd1783, %fd135, %fd1782, %fd1781;
	ld.global.f64 	%fd1784, [%rd583+56];
	div.rn.f64 	%fd1785, %fd1784, %fd1783;
	abs.f64 	%fd1786, %fd1785;
	st.local.f64 	[%rd17], %fd1786;
	st.local.f64 	[%rd17+8], %fd1773;
	{ // callseq 324, 0
	.param .b64 param0;
	st.param.b64 	[param0], %rd585;
	.param .b64 param1;
	st.param.b64 	[param1], %rd586;
	.param .b32 retval0;
	call.uni (retval0), 
	vprintf, 
	(
	param0, 
	param1
	);
	ld.param.b32 	%r1152, [retval0];
	} // callseq 324
	max.f64 	%fd2006, %fd1786, %fd1773;
	add.s32 	%r1401, %r1401, 8;
	setp.ne.s32 	%p198, %r1401, %r26;
	mov.u32 	%r1403, %r26;
	@%p198 bra 	$L__BB0_262;
$L__BB0_263:
	setp.eq.s32 	%p199, %r20, 0;
	@%p199 bra 	$L__BB0_271;
	setp.lt.u32 	%p200, %r21, 3;
	@%p200 bra 	$L__BB0_266;
	mul.wide.u32 	%rd587, %r1403, 8;
	add.s64 	%rd588, %rd13, %rd587;
	ld.global.f64 	%fd1788, [%rd588];
	abs.f64 	%fd1789, %fd1788;
	add.s64 	%rd589, %rd5, %rd587;
	ld.global.f64 	%fd1790, [%rd589];
	mul.f64 	%fd1791, %fd1998, %fd1790;
	abs.f64 	%fd1792, %fd1791;
	mul.f64 	%fd1793, %fd138, %fd1792;
	fma.rn.f64 	%fd1794, %fd137, %fd1789, %fd1793;
	mul.f64 	%fd1795, %fd136, %fd1794;
	add.s64 	%rd590, %rd2, %rd587;
	ld.global.f64 	%fd1796, [%rd590];
	fma.rn.f64 	%fd1797, %fd135, %fd1796, %fd1795;
	add.s64 	%rd591, %rd1, %rd587;
	ld.global.f64 	%fd1798, [%rd591];
	div.rn.f64 	%fd1799, %fd1798, %fd1797;
	abs.f64 	%fd1800, %fd1799;
	st.local.f64 	[%rd17], %fd1800;
	st.local.f64 	[%rd17+8], %fd2006;
	mov.u64 	%rd592, $str$4;
	cvta.global.u64 	%rd593, %rd592;
	add.u64 	%rd594, %SP, 0;
	{ // callseq 325, 0
	.param .b64 param0;
	st.param.b64 	[param0], %rd593;
	.param .b64 param1;
	st.param.b64 	[param1], %rd594;
	.param .b32 retval0;
	call.uni (retval0), 
	vprintf, 
	(
	param0, 
	param1
	);
	ld.param.b32 	%r1154, [retval0];
	} // callseq 325
	max.f64 	%fd1801, %fd1800, %fd2006;
	ld.global.f64 	%fd1802, [%rd588+8];
	abs.f64 	%fd1803, %fd1802;
	ld.global.f64 	%fd1804, [%rd589+8];
	mul.f64 	%fd1805, %fd1998, %fd1804;
	abs.f64 	%fd1806, %fd1805;
	mul.f64 	%fd1807, %fd138, %fd1806;
	fma.rn.f64 	%fd1808, %fd137, %fd1803, %fd1807;
	mul.f64 	%fd1809, %fd136, %fd1808;
	ld.global.f64 	%fd1810, [%rd590+8];
	fma.rn.f64 	%fd1811, %fd135, %fd1810, %fd1809;
	ld.global.f64 	%fd1812, [%rd591+8];
	div.rn.f64 	%fd1813, %fd1812, %fd1811;
	abs.f64 	%fd1814, %fd1813;
	st.local.f64 	[%rd17], %fd1814;
	st.local.f64 	[%rd17+8], %fd1801;
	{ // callseq 326, 0
	.param .b64 param0;
	st.param.b64 	[param0], %rd593;
	.param .b64 param1;
	st.param.b64 	[param1], %rd594;
	.param .b32 retval0;
	call.uni (retval0), 
	vprintf, 
	(
	param0, 
	param1
	);
	ld.param.b32 	%r1156, [retval0];
	} // callseq 326
	max.f64 	%fd1815, %fd1814, %fd1801;
	ld.global.f64 	%fd1816, [%rd588+16];
	abs.f64 	%fd1817, %fd1816;
	ld.global.f64 	%fd1818, [%rd589+16];
	mul.f64 	%fd1819, %fd1998, %fd1818;
	abs.f64 	%fd1820, %fd1819;
	mul.f64 	%fd1821, %fd138, %fd1820;
	fma.rn.f64 	%fd1822, %fd137, %fd1817, %fd1821;
	mul.f64 	%fd1823, %fd136, %fd1822;
	ld.global.f64 	%fd1824, [%rd590+16];
	fma.rn.f64 	%fd1825, %fd135, %fd1824, %fd1823;
	ld.global.f64 	%fd1826, [%rd591+16];
	div.rn.f64 	%fd1827, %fd1826, %fd1825;
	abs.f64 	%fd1828, %fd1827;
	st.local.f64 	[%rd17], %fd1828;
	st.local.f64 	[%rd17+8], %fd1815;
	{ // callseq 327, 0
	.param .b64 param0;
	st.param.b64 	[param0], %rd593;
	.param .b64 param1;
	st.param.b64 	[param1], %rd594;
	.param .b32 retval0;
	call.uni (retval0), 
	vprintf, 
	(
	param0, 
	param1
	);
	ld.param.b32 	%r1158, [retval0];
	} // callseq 327
	max.f64 	%fd1829, %fd1828, %fd1815;
	ld.global.f64 	%fd1830, [%rd588+24];
	abs.f64 	%fd1831, %fd1830;
	ld.global.f64 	%fd1832, [%rd589+24];
	mul.f64 	%fd1833, %fd1998, %fd1832;
	abs.f64 	%fd1834, %fd1833;
	mul.f64 	%fd1835, %fd138, %fd1834;
	fma.rn.f64 	%fd1836, %fd137, %fd1831, %fd1835;
	mul.f64 	%fd1837, %fd136, %fd1836;
	ld.global.f64 	%fd1838, [%rd590+24];
	fma.rn.f64 	%fd1839, %fd135, %fd1838, %fd1837;
	ld.global.f64 	%fd1840, [%rd591+24];
	div.rn.f64 	%fd1841, %fd1840, %fd1839;
	abs.f64 	%fd1842, %fd1841;
	st.local.f64 	[%rd17], %fd1842;
	st.local.f64 	[%rd17+8], %fd1829;
	{ // callseq 328, 0
	.param .b64 param0;
	st.param.b64 	[param0], %rd593;
	.param .b64 param1;
	st.param.b64 	[param1], %rd594;
	.param .b32 retval0;
	call.uni (retval0), 
	vprintf, 
	(
	param0, 
	param1
	);
	ld.param.b32 	%r1160, [retval0];
	} // callseq 328
	max.f64 	%fd2006, %fd1842, %fd1829;
	add.s32 	%r1403, %r1403, 4;
$L__BB0_266:
	setp.eq.s32 	%p201, %r22, 0;
	@%p201 bra 	$L__BB0_271;
	setp.eq.s32 	%p202, %r23, 0;
	@%p202 bra 	$L__BB0_269;
	mul.wide.u32 	%rd595, %r1403, 8;
	add.s64 	%rd596, %rd13, %rd595;
	ld.global.f64 	%fd1844, [%rd596];
	abs.f64 	%fd1845, %fd1844;
	add.s64 	%rd597, %rd5, %rd595;
	ld.global.f64 	%fd1846, [%rd597];
	mul.f64 	%fd1847, %fd1998, %fd1846;
	abs.f64 	%fd1848, %fd1847;
	mul.f64 	%fd1849, %fd138, %fd1848;
	fma.rn.f64 	%fd1850, %fd137, %fd1845, %fd1849;
	mul.f64 	%fd1851, %fd136, %fd1850;
	add.s64 	%rd598, %rd2, %rd595;
	ld.global.f64 	%fd1852, [%rd598];
	fma.rn.f64 	%fd1853, %fd135, %fd1852, %fd1851;
	add.s64 	%rd599, %rd1, %rd595;
	ld.global.f64 	%fd1854, [%rd599];
	div.rn.f64 	%fd1855, %fd1854, %fd1853;
	abs.f64 	%fd1856, %fd1855;
	st.local.f64 	[%rd17], %fd1856;
	st.local.f64 	[%rd17+8], %fd2006;
	mov.u64 	%rd600, $str$4;
	cvta.global.u64 	%rd601, %rd600;
	add.u64 	%rd602, %SP, 0;
	{ // callseq 329, 0
	.param .b64 param0;
	st.param.b64 	[param0], %rd601;
	.param .b64 param1;
	st.param.b64 	[param1], %rd602;
	.param .b32 retval0;
	call.uni (retval0), 
	vprintf, 
	(
	param0, 
	param1
	);
	ld.param.b32 	%r1162, [retval0];
	} // callseq 329
	max.f64 	%fd1857, %fd1856, %fd2006;
	ld.global.f64 	%fd1858, [%rd596+8];
	abs.f64 	%fd1859, %fd1858;
	ld.global.f64 	%fd1860, [%rd597+8];
	mul.f64 	%fd1861, %fd1998, %fd1860;
	abs.f64 	%fd1862, %fd1861;
	mul.f64 	%fd1863, %fd138, %fd1862;
	fma.rn.f64 	%fd1864, %fd137, %fd1859, %fd1863;
	mul.f64 	%fd1865, %fd136, %fd1864;
	ld.global.f64 	%fd1866, [%rd598+8];
	fma.rn.f64 	%fd1867, %fd135, %fd1866, %fd1865;
	ld.global.f64 	%fd1868, [%rd599+8];
	div.rn.f64 	%fd1869, %fd1868, %fd1867;
	abs.f64 	%fd1870, %fd1869;
	st.local.f64 	[%rd17], %fd1870;
	st.local.f64 	[%rd17+8], %fd1857;
	{ // callseq 330, 0
	.param .b64 param0;
	st.param.b64 	[param0], %rd601;
	.param .b64 param1;
	st.param.b64 	[param1], %rd602;
	.param .b32 retval0;
	call.uni (retval0), 
	vprintf, 
	(
	param0, 
	param1
	);
	ld.param.b32 	%r1164, [retval0];
	} // callseq 330
	max.f64 	%fd2006, %fd1870, %fd1857;
	add.s32 	%r1403, %r1403, 2;
$L__BB0_269:
	setp.eq.s32 	%p203, %r27, 0;
	@%p203 bra 	$L__BB0_271;
	mul.wide.u32 	%rd603, %r1403, 8;
	add.s64 	%rd604, %rd13, %rd603;
	ld.global.f64 	%fd1871, [%rd604];
	abs.f64 	%fd1872, %fd1871;
	add.s64 	%rd605, %rd5, %rd603;
	ld.global.f64 	%fd1873, [%rd605];
	mul.f64 	%fd1874, %fd1998, %fd1873;
	abs.f64 	%fd1875, %fd1874;
	mul.f64 	%fd1876, %fd138, %fd1875;
	fma.rn.f64 	%fd1877, %fd137, %fd1872, %fd1876;
	mul.f64 	%fd1878, %fd136, %fd1877;
	add.s64 	%rd606, %rd2, %rd603;
	ld.global.f64 	%fd1879, [%rd606];
	fma.rn.f64 	%fd1880, %fd135, %fd1879, %fd1878;
	add.s64 	%rd607, %rd1, %rd603;
	ld.global.f64 	%fd1881, [%rd607];
	div.rn.f64 	%fd1882, %fd1881, %fd1880;
	abs.f64 	%fd1883, %fd1882;
	st.local.f64 	[%rd17], %fd1883;
	st.local.f64 	[%rd17+8], %fd2006;
	mov.u64 	%rd608, $str$4;
	cvta.global.u64 	%rd609, %rd608;
	add.u64 	%rd610, %SP, 0;
	{ // callseq 331, 0
	.param .b64 param0;
	st.param.b64 	[param0], %rd609;
	.param .b64 param1;
	st.param.b64 	[param1], %rd610;
	.param .b32 retval0;
	call.uni (retval0), 
	vprintf, 
	(
	param0, 
	param1
	);
	ld.param.b32 	%r1166, [retval0];
	} // callseq 331
	max.f64 	%fd2006, %fd1883, %fd2006;
$L__BB0_271:
	st.local.f64 	[%rd17], %fd2006;
	mov.u64 	%rd611, $str$5;
	cvta.global.u64 	%rd612, %rd611;
	add.u64 	%rd613, %SP, 0;
	{ // callseq 332, 0
	.param .b64 param0;
	st.param.b64 	[param0], %rd612;
	.param .b64 param1;
	st.param.b64 	[param1], %rd613;
	.param .b32 retval0;
	call.uni (retval0), 
	vprintf, 
	(
	param0, 
	param1
	);
	ld.param.b32 	%r1168, [retval0];
	} // callseq 332
	setp.leu.f64 	%p204, %fd2006, 0d3FF199999999999A;
	@%p204 bra 	$L__BB0_278;
	setp.neu.f64 	%p223, %fd8, %fd9;
	mov.b64 	%rd619, %fd8;
	shr.u32 	%r1193, %r17, 20;
	and.b32  	%r1194, %r1193, 2047;
	add.s32 	%r1195, %r1194, -1012;
	shl.b64 	%rd620, %rd619, %r1195;
	setp.eq.s64 	%p224, %rd620, -9223372036854775808;
	{
	.reg .b32 %temp; 
	mov.b64 	{%temp, %r1196}, %fd2006;
	}
	{ // callseq 336, 0
	.param .b64 param0;
	st.param.f64 	[param0], %fd2006;
	.param .b64 param1;
	st.param.f64 	[param1], %fd8;
	.param .b64 retval0;
	call.uni (retval0), 
	__internal_accurate_pow, 
	(
	param0, 
	param1
	);
	ld.param.f64 	%fd1898, [retval0];
	} // callseq 336
	setp.lt.s32 	%p225, %r1196, 0;
	and.pred  	%p5, %p225, %p224;
	neg.f64 	%fd1900, %fd1898;
	selp.f64 	%fd1901, %fd1900, %fd1898, %p5;
	selp.f64 	%fd1902, 0dFFF8000000000000, %fd1901, %p225;
	selp.f64 	%fd2007, %fd1902, %fd1901, %p223;
	add.f64 	%fd1903, %fd8, %fd2006;
	{
	.reg .b32 %temp; 
	mov.b64 	{%temp, %r1197}, %fd1903;
	}
	and.b32  	%r1198, %r1197, 2146435072;
	setp.ne.s32 	%p226, %r1198, 2146435072;
	@%p226 bra 	$L__BB0_277;
	setp.neu.f64 	%p227, %fd8, 0d7FF0000000000000;
	@%p227 bra 	$L__BB0_275;
	setp.lt.s32 	%p230, %r17, 0;
	setp.gt.f64 	%p231, %fd2006, 0d3FF0000000000000;
	selp.b32 	%r1204, 2146435072, 0, %p231;
	xor.b32  	%r1205, %r1204, 2146435072;
	selp.b32 	%r1206, %r1205, %r1204, %p230;
	mov.b32 	%r1207, 0;
	mov.b64 	%fd2007, {%r1207, %r1206};
	bra.uni 	$L__BB0_277;
$L__BB0_275:
	setp.neu.f64 	%p228, %fd2006, 0d7FF0000000000000;
	@%p228 bra 	$L__BB0_277;
	and.b32  	%r1199, %r17, 2147483647;
	setp.ne.s32 	%p229, %r1199, 1071644672;
	or.b32  	%r1200, %r18, -2147483648;
	selp.b32 	%r1201, %r1200, %r18, %p229;
	selp.b32 	%r1202, %r1201, %r18, %p5;
	mov.b32 	%r1203, 0;
	mov.b64 	%fd2007, {%r1203, %r1202};
$L__BB0_277:
	setp.eq.f64 	%p232, %fd8, 0d0000000000000000;
	setp.eq.f64 	%p233, %fd2006, 0d3FF0000000000000;
	mov.f64 	%fd1904, 0d3FECCCCCCCCCCCCD;
	div.rn.f64 	%fd1905, %fd1904, %fd2007;
	selp.f64 	%fd1906, 0d3FECCCCCCCCCCCCD, %fd1905, %p233;
	selp.f64 	%fd1907, 0d3FECCCCCCCCCCCCD, %fd1906, %p232;
	setp.lt.f64 	%p234, %fd1907, 0d3FC999999999999A;
	selp.f64 	%fd1908, 0d3FC999999999999A, %fd1907, %p234;
	mul.f64 	%fd1909, %fd1998, %fd1908;
	st.global.f64 	[%rd15], %fd1909;
	st.local.f64 	[%rd17], %fd1908;
	st.local.f64 	[%rd17+8], %fd1998;
	st.local.f64 	[%rd17+16], %fd1909;
	mov.u64 	%rd622, $str$6;
	cvta.global.u64 	%rd623, %rd622;
	{ // callseq 337, 0
	.param .b64 param0;
	st.param.b64 	[param0], %rd623;
	.param .b64 param1;
	st.param.b64 	[param1], %rd613;
	.param .b32 retval0;
	call.uni (retval0), 
	vprintf, 
	(
	param0, 
	param1
	);
	ld.param.b32 	%r1208, [retval0];
	} // callseq 337
	mov.b32 	%r1210, -1;
	st.global.u32 	[%rd4], %r1210;
	bra.uni 	$L__BB0_289;
$L__BB0_278:
	setp.geu.f64 	%p205, %fd2006, 0d3FE0000000000000;
	@%p205 bra 	$L__BB0_288;
	{
	.reg .b32 %temp; 
	mov.b64 	{%temp, %r191}, %fd2006;
	}
	abs.f64 	%fd126, %fd2006;
	setp.neu.f64 	%p206, %fd2006, 0d0000000000000000;
	@%p206 bra 	$L__BB0_281;
	setp.lt.s32 	%p210, %r15, 0;
	selp.b32 	%r1173, %r191, 0, %p2;
	or.b32  	%r1174, %r1173, 2146435072;
	selp.b32 	%r1175, %r1174, %r1173, %p210;
	mov.b32 	%r1176, 0;
	mov.b64 	%fd2009, {%r1176, %r1175};
	mov.pred 	%p259, %p2;
	bra.uni 	$L__BB0_282;
$L__BB0_281:
	{ // callseq 334, 0
	.param .b64 param0;
	st.param.f64 	[param0], %fd126;
	.param .b64 param1;
	st.param.f64 	[param1], %fd6;
	.param .b64 retval0;
	call.uni (retval0), 
	__internal_accurate_pow, 
	(
	param0, 
	param1
	);
	ld.param.f64 	%fd1884, [retval0];
	} // callseq 334
	setp.lt.s32 	%p207, %r191, 0;
	setp.neu.f64 	%p208, %fd6, %fd7;
	neg.f64 	%fd1886, %fd1884;
	setp.eq.s64 	%p209, %rd20, -9223372036854775808;
	selp.f64 	%fd1887, %fd1886, %fd1884, %p209;
	selp.f64 	%fd1888, %fd1887, %fd1884, %p207;
	selp.f64 	%fd1889, 0dFFF8000000000000, %fd1888, %p207;
	selp.f64 	%fd2009, %fd1889, %fd1888, %p208;
	mov.pred 	%p259, %p1;
$L__BB0_282:
	add.f64 	%fd1890, %fd6, %fd2006;
	{
	.reg .b32 %temp; 
	mov.b64 	{%temp, %r1177}, %fd1890;
	}
	and.b32  	%r1178, %r1177, 2146435072;
	setp.ne.s32 	%p211, %r1178, 2146435072;
	@%p211 bra 	$L__BB0_287;
	setp.neu.f64 	%p212, %fd6, 0d7FF0000000000000;
	@%p212 bra 	$L__BB0_285;
	setp.lt.s32 	%p216, %r15, 0;
	setp.gt.f64 	%p217, %fd126, 0d3FF0000000000000;
	selp.b32 	%r1185, 2146435072, 0, %p217;
	xor.b32  	%r1186, %r1185, 2146435072;
	selp.b32 	%r1187, %r1186, %r1185, %p216;
	setp.eq.f64 	%p218, %fd2006, 0dBFF0000000000000;
	selp.b32 	%r1188, 1072693248, %r1187, %p218;
	mov.b32 	%r1189, 0;
	mov.b64 	%fd2009, {%r1189, %r1188};
	bra.uni 	$L__BB0_287;
$L__BB0_285:
	setp.neu.f64 	%p213, %fd126, 0d7FF0000000000000;
	@%p213 bra 	$L__BB0_287;
	setp.lt.s32 	%p214, %r191, 0;
	and.b32  	%r1179, %r15, 2147483647;
	setp.ne.s32 	%p215, %r1179, 1071644672;
	or.b32  	%r1180, %r16, -2147483648;
	selp.b32 	%r1181, %r1180, %r16, %p215;
	selp.b32 	%r1182, %r1181, %r16, %p259;
	selp.b32 	%r1183, %r1182, %r16, %p214;
	mov.b32 	%r1184, 0;
	mov.b64 	%fd2009, {%r1184, %r1183};
$L__BB0_287:
	setp.eq.f64 	%p219, %fd6, 0d0000000000000000;
	setp.eq.f64 	%p220, %fd2006, 0d3FF0000000000000;
	mov.f64 	%fd1891, 0d3FECCCCCCCCCCCCD;
	div.rn.f64 	%fd1892, %fd1891, %fd2009;
	selp.f64 	%fd1893, 0d3FECCCCCCCCCCCCD, %fd1892, %p220;
	selp.f64 	%fd1894, 0d3FECCCCCCCCCCCCD, %fd1893, %p219;
	setp.gt.f64 	%p221, %fd1894, 0d4014000000000000;
	selp.f64 	%fd1895, 0d4014000000000000, %fd1894, %p221;
	setp.lt.f64 	%p222, %fd1895, 0d3FF0000000000000;
	selp.f64 	%fd1896, 0d3FF0000000000000, %fd1895, %p222;
	mul.f64 	%fd1897, %fd1998, %fd1896;
	st.global.f64 	[%rd15], %fd1897;
	st.local.f64 	[%rd17], %fd1896;
	st.local.f64 	[%rd17+8], %fd1998;
	st.local.f64 	[%rd17+16], %fd1897;
	mov.u64 	%rd616, $str$7;
	cvta.global.u64 	%rd617, %rd616;
	{ // callseq 335, 0
	.param .b64 param0;
	st.param.b64 	[param0], %rd617;
	.param .b64 param1;
	st.param.b64 	[param1], %rd613;
	.param .b32 retval0;
	call.uni (retval0), 
	vprintf, 
	(
	param0, 
	param1
	);
	ld.param.b32 	%r1190, [retval0];
	} // callseq 335
	mov.b32 	%r1192, 1;
	st.global.u32 	[%rd4], %r1192;
	bra.uni 	$L__BB0_289;
$L__BB0_288:
	mov.u64 	%rd614, $str$8;
	cvta.global.u64 	%rd615, %rd614;
	{ // callseq 333, 0
	.param .b64 param0;
	st.param.b64 	[param0], %rd615;
	.param .b64 param1;
	st.param.b64 	[param1], 0;
	.param .b32 retval0;
	call.uni (retval0), 
	vprintf, 
	(
	param0, 
	param1
	);
	ld.param.b32 	%r1170, [retval0];
	} // callseq 333
	mov.b32 	%r1172, 0;
	st.global.u32 	[%rd4], %r1172;
$L__BB0_289:
	mov.u64 	%rd625, $str$9;
	cvta.global.u64 	%rd626, %rd625;
	{ // callseq 338, 0
	.param .b64 param0;
	st.param.b64 	[param0], %rd626;
	.param .b64 param1;
	st.param.b64 	[param1], 0;
	.param .b32 retval0;
	call.uni (retval0), 
	vprintf, 
	(
	param0, 
	param1
	);
	ld.param.b32 	%r1211, [retval0];
	} // callseq 338
	ld.global.f64 	%fd1978, [%rd15];
	ld.global.f64 	%fd1910, [%rd16];
	st.local.f64 	[%rd19], %fd1910;
	st.local.f64 	[%rd19+8], %fd1;
	st.local.f64 	[%rd19+16], %fd1978;
	st.local.f64 	[%rd19+24], %fd1978;
	st.local.f64 	[%rd19+32], %fd2010;
	mov.u64 	%rd627, $str$20;
	cvta.global.u64 	%rd628, %rd627;
	add.u64 	%rd629, %SP, 24;
	{ // callseq 339, 0
	.param .b64 param0;
	st.param.b64 	[param0], %rd628;
	.param .b64 param1;
	st.param.b64 	[param1], %rd629;
	.param .b32 retval0;
	call.uni (retval0), 
	vprintf, 
	(
	param0, 
	param1
	);
	ld.param.b32 	%r1213, [retval0];
	} // callseq 339
	ld.global.u32 	%r1215, [%rd4];
	setp.ne.s32 	%p235, %r1215, -1;
	@%p235 bra 	$L__BB0_296;
	ld.global.f64 	%fd1911, [%rd16];
	add.f64 	%fd1913, %fd1978, %fd1911;
	abs.f64 	%fd1915, %fd1978;
	abs.f64 	%fd1916, %fd2010;
	setp.geu.f64 	%p236, %fd1915, %fd1916;
	setp.eq.f64 	%p237, %fd1913, %fd1911;
	or.pred  	%p238, %p236, %p237;
	@%p238 bra 	$L__BB0_295;
	setp.lt.s32 	%p248, %r207, 1;
	mov.u64 	%rd660, $str$21;
	cvta.global.u64 	%rd661, %rd660;
	{ // callseq 375, 0
	.param .b64 param0;
	st.param.b64 	[param0], %rd661;
	.param .b64 param1;
	st.param.b64 	[param1], 0;
	.param .b32 retval0;
	call.uni (retval0), 
	vprintf, 
	(
	param0, 
	param1
	);
	ld.param.b32 	%r1313, [retval0];
	} // callseq 375
	@%p248 bra 	$L__BB0_24;
	setp.lt.u32 	%p249, %r19, 15;
	mov.b32 	%r1324, 0;
	@%p249 bra 	$L__BB0_14;
	mov.b32 	%r1405, 0;
$L__BB0_294:
	.pragma "nounroll";
	mul.wide.u32 	%rd662, %r1405, 8;
	add.s64 	%rd663, %rd3, %rd662;
	ld.global.f64 	%fd1947, [%rd663];
	add.s64 	%rd664, %rd13, %rd662;
	st.global.f64 	[%rd664], %fd1947;
	ld.global.f64 	%fd1948, [%rd663+8];
	st.global.f64 	[%rd664+8], %fd1948;
	ld.global.f64 	%fd1949, [%rd663+16];
	st.global.f64 	[%rd664+16], %fd1949;
	ld.global.f64 	%fd1950, [%rd663+24];
	st.global.f64 	[%rd664+24], %fd1950;
	ld.global.f64 	%fd1951, [%rd663+32];
	st.global.f64 	[%rd664+32], %fd1951;
	ld.global.f64 	%fd1952, [%rd663+40];
	st.global.f64 	[%rd664+40], %fd1952;
	ld.global.f64 	%fd1953, [%rd663+48];
	st.global.f64 	[%rd664+48], %fd1953;
	ld.global.f64 	%fd1954, [%rd663+56];
	st.global.f64 	[%rd664+56], %fd1954;
	ld.global.f64 	%fd1955, [%rd663+64];
	st.global.f64 	[%rd664+64], %fd1955;
	ld.global.f64 	%fd1956, [%rd663+72];
	st.global.f64 	[%rd664+72], %fd1956;
	ld.global.f64 	%fd1957, [%rd663+80];
	st.global.f64 	[%rd664+80], %fd1957;
	ld.global.f64 	%fd1958, [%rd663+88];
	st.global.f64 	[%rd664+88], %fd1958;
	ld.global.f64 	%fd1959, [%rd663+96];
	st.global.f64 	[%rd664+96], %fd1959;
	ld.global.f64 	%fd1960, [%rd663+104];
	st.global.f64 	[%rd664+104], %fd1960;
	ld.global.f64 	%fd1961, [%rd663+112];
	st.global.f64 	[%rd664+112], %fd1961;
	ld.global.f64 	%fd1962, [%rd663+120];
	st.global.f64 	[%rd664+120], %fd1962;
	add.s32 	%r1405, %r1405, 16;
	setp.eq.s32 	%p250, %r1405, %r29;
	mov.u32 	%r1324, %r29;
	@%p250 bra 	$L__BB0_14;
	bra.uni 	$L__BB0_294;
$L__BB0_295:
	mov.u64 	%rd632, $str$22;
	cvta.global.u64 	%rd633, %rd632;
	{ // callseq 341, 0
	.param .b64 param0;
	st.param.b64 	[param0], %rd633;
	.param .b64 param1;
	st.param.b64 	[param1], 0;
	.param .b32 retval0;
	call.uni (retval0), 
	vprintf, 
	(
	param0, 
	param1
	);
	ld.param.b32 	%r1218, [retval0];
	} // callseq 341
	bra.uni 	$L__BB0_297;
$L__BB0_296:
	mov.u64 	%rd630, $str$23;
	cvta.global.u64 	%rd631, %rd630;
	{ // callseq 340, 0
	.param .b64 param0;
	st.param.b64 	[param0], %rd631;
	.param .b64 param1;
	st.param.b64 	[param1], 0;
	.param .b32 retval0;
	call.uni (retval0), 
	vprintf, 
	(
	param0, 
	param1
	);
	ld.param.b32 	%r1216, [retval0];
	} // callseq 340
	mov.f64 	%fd2010, %fd1978;
$L__BB0_297:
	setp.lt.s32 	%p239, %r207, 1;
	st.global.f64 	[%rd15], %fd2010;
	ld.global.f64 	%fd1917, [%rd16];
	st.local.f64 	[%rd19], %fd1917;
	st.local.f64 	[%rd19+8], %fd1;
	st.local.f64 	[%rd19+16], %fd2010;
	st.local.f64 	[%rd19+24], %fd2010;
	st.local.f64 	[%rd19+32], %fd3;
	mov.u64 	%rd634, $str$24;
	cvta.global.u64 	%rd635, %rd634;
	{ // callseq 342, 0
	.param .b64 param0;
	st.param.b64 	[param0], %rd635;
	.param .b64 param1;
	st.param.b64 	[param1], %rd629;
	.param .b32 retval0;
	call.uni (retval0), 
	vprintf, 
	(
	param0, 
	param1
	);
	ld.param.b32 	%r1220, [retval0];
	} // callseq 342
	mov.u64 	%rd637, $str$25;
	cvta.global.u64 	%rd638, %rd637;
	{ // callseq 343, 0
	.param .b64 param0;
	st.param.b64 	[param0], %rd638;
	.param .b64 param1;
	st.param.b64 	[param1], 0;
	.param .b32 retval0;
	call.uni (retval0), 
	vprintf, 
	(
	param0, 
	param1
	);
	ld.param.b32 	%r1222, [retval0];
	} // callseq 343
	@%p239 bra 	$L__BB0_310;
	setp.lt.u32 	%p240, %r19, 15;
	mov.b32 	%r1408, 0;
	@%p240 bra 	$L__BB0_301;
	add.s64 	%rd675, %rd13, 64;
	mov.b32 	%r1406, 0;
	mov.u64 	%rd639, $str$26;
$L__BB0_300:
	.pragma "nounroll";
	ld.global.f64 	%fd1918, [%rd675+-64];
	st.local.u32 	[%rd19], %r1406;
	st.local.f64 	[%rd19+8], %fd1918;
	cvta.global.u64 	%rd640, %rd639;
	{ // callseq 344, 0
	.param .b64 param0;
	st.param.b64 	[param0], %rd640;
	.param .b64 param1;
	st.param.b64 	[param1], %rd629;
	.param .b32 retval0;
	call.uni (retval0), 
	vprintf, 
	(
	param0, 
	param1
	);
	ld.param.b32 	%r1226, [retval0];
	} // callseq 344
	ld.global.f64 	%fd1919, [%rd675+-56];
	add.s32 	%r1228, %r1406, 1;
	st.local.u32 	[%rd19], %r1228;
	st.local.f64 	[%rd19+8], %fd1919;
	{ // callseq 345, 0
	.param .b64 param0;
	st.param.b64 	[param0], %rd640;
	.param .b64 param1;
	st.param.b64 	[param1], %rd629;
	.param .b32 retval0;
	call.uni (retval0), 
	vprintf, 
	(
	param0, 
	param1
	);
	ld.param.b32 	%r1229, [retval0];
	} // callseq 345
	ld.global.f64 	%fd1920, [%rd675+-48];
	add.s32 	%r1231, %r1406, 2;
	st.local.u32 	[%rd19], %r1231;
	st.local.f64 	[%rd19+8], %fd1920;
	{ // callseq 346, 0
	.param .b64 param0;
	st.param.b64 	[param0], %rd640;
	.param .b64 param1;
	st.param.b64 	[param1], %rd629;
	.param .b32 retval0;
	call.uni (retval0), 
	vprintf, 
	(
	param0, 
	param1
	);
	ld.param.b32 	%r1232, [retval0];
	} // callseq 346
	ld.global.f64 	%fd1921, [%rd675+-40];
	add.s32 	%r1234, %r1406, 3;
	st.local.u32 	[%rd19], %r1234;
	st.local.f64 	[%rd19+8], %fd1921;
	{ // callseq 347, 0
	.param .b64 param0;
	st.param.b64 	[param0], %rd640;
	.param .b64 param1;
	st.param.b64 	[param1], %rd629;
	.param .b32 retval0;
	call.uni (retval0), 
	vprintf, 
	(
	param0, 
	param1
	);
	ld.param.b32 	%r1235, [retval0];
	} // callseq 347
	ld.global.f64 	%fd1922, [%rd675+-32];
	add.s32 	%r1237, %r1406, 4;
	st.local.u32 	[%rd19], %r1237;
	st.local.f64 	[%rd19+8], %fd1922;
	{ // callseq 348, 0
	.param .b64 param0;
	st.param.b64 	[param0], %rd640;
	.param .b64 param1;
	st.param.b64 	[param1], %rd629;
	.param .b32 retval0;
	call.uni (retval0), 
	vprintf, 
	(
	param0, 
	param1
	);
	ld.param.b32 	%r1238, [retval0];
	} // callseq 348
	ld.global.f64 	%fd1923, [%rd675+-24];
	add.s32 	%r1240, %r1406, 5;
	st.local.u32 	[%rd19], %r1240;
	st.local.f64 	[%rd19+8], %fd1923;
	{ // callseq 349, 0
	.param .b64 param0;
	st.param.b64 	[param0], %rd640;
	.param .b64 param1;
	st.param.b64 	[param1], %rd629;
	.param .b32 retval0;
	call.uni (retval0), 
	vprintf, 
	(
	param0, 
	param1
	);
	ld.param.b32 	%r1241, [retval0];
	} // callseq 349
	ld.global.f64 	%fd1924, [%rd675+-16];
	add.s32 	%r1243, %r1406, 6;
	st.local.u32 	[%rd19], %r1243;
	st.local.f64 	[%rd19+8], %fd1924;
	{ // callseq 350, 0
	.param .b64 param0;
	st.param.b64 	[param0], %rd640;
	.param .b64 param1;
	st.param.b64 	[param1], %rd629;
	.param .b32 retval0;
	call.uni (retval0), 
	vprintf, 
	(
	param0, 
	param1
	);
	ld.param.b32 	%r1244, [retval0];
	} // callseq 350
	ld.global.f64 	%fd1925, [%rd675+-8];
	add.s32 	%r1246, %r1406, 7;
	st.local.u32 	[%rd19], %r1246;
	st.local.f64 	[%rd19+8], %fd1925;
	{ // callseq 351, 0
	.param .b64 param0;
	st.param.b64 	[param0], %rd640;
	.param .b64 param1;
	st.param.b64 	[param1], %rd629;
	.param .b32 retval0;
	call.uni (retval0), 
	vprintf, 
	(
	param0, 
	param1
	);
	ld.param.b32 	%r1247, [retval0];
	} // callseq 351
	ld.global.f64 	%fd1926, [%rd675];
	add.s32 	%r1249, %r1406, 8;
	st.local.u32 	[%rd19], %r1249;
	st.local.f64 	[%rd19+8], %fd1926;
	{ // callseq 352, 0
	.param .b64 param0;
	st.param.b64 	[param0], %rd640;
	.param .b64 param1;
	st.param.b64 	[param1], %rd629;
	.param .b32 retval0;
	call.uni (retval0), 
	vprintf, 
	(
	param0, 
	param1
	);
	ld.param.b32 	%r1250, [retval0];
	} // callseq 352
	ld.global.f64 	%fd1927, [%rd675+8];
	add.s32 	%r1252, %r1406, 9;
	st.local.u32 	[%rd19], %r1252;
	st.local.f64 	[%rd19+8], %fd1927;
	{ // callseq 353, 0
	.param .b64 param0;
	st.param.b64 	[param0], %rd640;
	.param .b64 param1;
	st.param.b64 	[param1], %rd629;
	.param .b32 retval0;
	call.uni (retval0), 
	vprintf, 
	(
	param0, 
	param1
	);
	ld.param.b32 	%r1253, [retval0];
	} // callseq 353
	ld.global.f64 	%fd1928, [%rd675+16];
	add.s32 	%r1255, %r1406, 10;
	st.local.u32 	[%rd19], %r1255;
	st.local.f64 	[%rd19+8], %fd1928;
	{ // callseq 354, 0
	.param .b64 param0;
	st.param.b64 	[param0], %rd640;
	.param .b64 param1;
	st.param.b64 	[param1], %rd629;
	.param .b32 retval0;
	call.uni (retval0), 
	vprintf, 
	(
	param0, 
	param1
	);
	ld.param.b32 	%r1256, [retval0];
	} // callseq 354
	ld.global.f64 	%fd1929, [%rd675+24];
	add.s32 	%r1258, %r1406, 11;
	st.local.u32 	[%rd19], %r1258;
	st.local.f64 	[%rd19+8], %fd1929;
	{ // callseq 355, 0
	.param .b64 param0;
	st.param.b64 	[param0], %rd640;
	.param .b64 param1;
	st.param.b64 	[param1], %rd629;
	.param .b32 retval0;
	call.uni (retval0), 
	vprintf, 
	(
	param0, 
	param1
	);
	ld.param.b32 	%r1259, [retval0];
	} // callseq 355
	ld.global.f64 	%fd1930, [%rd675+32];
	add.s32 	%r1261, %r1406, 12;
	st.local.u32 	[%rd19], %r1261;
	st.local.f64 	[%rd19+8], %fd1930;
	{ // callseq 356, 0
	.param .b64 param0;
	st.param.b64 	[param0], %rd640;
	.param .b64 param1;
	st.param.b64 	[param1], %rd629;
	.param .b32 retval0;
	call.uni (retval0), 
	vprintf, 
	(
	param0, 
	param1
	);
	ld.param.b32 	%r1262, [retval0];
	} // callseq 356
	ld.global.f64 	%fd1931, [%rd675+40];
	add.s32 	%r1264, %r1406, 13;
	st.local.u32 	[%rd19], %r1264;
	st.local.f64 	[%rd19+8], %fd1931;
	{ // callseq 357, 0
	.param .b64 param0;
	st.param.b64 	[param0], %rd640;
	.param .b64 param1;
	st.param.b64 	[param1], %rd629;
	.param .b32 retval0;
	call.uni (retval0), 
	vprintf, 
	(
	param0, 
	param1
	);
	ld.param.b32 	%r1265, [retval0];
	} // callseq 357
	ld.global.f64 	%fd1932, [%rd675+48];
	add.s32 	%r1267, %r1406, 14;
	st.local.u32 	[%rd19], %r1267;
	st.local.f64 	[%rd19+8], %fd1932;
	{ // callseq 358, 0
	.param .b64 param0;
	st.param.b64 	[param0], %rd640;
	.param .b64 param1;
	st.param.b64 	[param1], %rd629;
	.param .b32 retval0;
	call.uni (retval0), 
	vprintf, 
	(
	param0, 
	param1
	);
	ld.param.b32 	%r1268, [retval0];
	} // callseq 358
	ld.global.f64 	%fd1933, [%rd675+56];
	add.s32 	%r1270, %r1406, 15;
	st.local.u32 	[%rd19], %r1270;
	st.local.f64 	[%rd19+8], %fd1933;
	{ // callseq 359, 0
	.param .b64 param0;
	st.param.b64 	[param0], %rd640;
	.param .b64 param1;
	st.param.b64 	[param1], %rd629;
	.param .b32 retval0;
	call.uni (retval0), 
	vprintf, 
	(
	param0, 
	param1
	);
	ld.param.b32 	%r1271, [retval0];
	} // callseq 359
	add.s64 	%rd675, %rd675, 128;
	add.s32 	%r1406, %r1406, 16;
	setp.ne.s32 	%p241, %r1406, %r29;
	mov.u32 	%r1408, %r29;
	@%p241 bra 	$L__BB0_300;
$L__BB0_301:
	setp.eq.s32 	%p242, %r24, 0;
	@%p242 bra 	$L__BB0_310;
	setp.lt.u32 	%p243, %r24, 8;
	@%p243 bra 	$L__BB0_304;
	mul.wide.u32 	%rd642, %r1408, 8;
	add.s64 	%rd643, %rd13, %rd642;
	ld.global.f64 	%fd1934, [%rd643];
	st.local.u32 	[%rd19], %r1408;
	st.local.f64 	[%rd19+8], %fd1934;
	mov.u64 	%rd644, $str$26;
	cvta.global.u64 	%rd645, %rd644;
	{ // callseq 360, 0
	.param .b64 param0;
	st.param.b64 	[param0], %rd645;
	.param .b64 param1;
	st.param.b64 	[param1], %rd629;
	.param .b32 retval0;
	call.uni (retval0), 
	vprintf, 
	(
	param0, 
	param1
	);
	ld.param.b32 	%r1273, [retval0];
	} // callseq 360
	add.s32 	%r1275, %r1408, 1;
	ld.global.f64 	%fd1935, [%rd643+8];
	st.local.u32 	[%rd19], %r1275;
	st.local.f64 	[%rd19+8], %fd1935;
	{ // callseq 361, 0
	.param .b64 param0;
	st.param.b64 	[param0], %rd645;
	.param .b64 param1;
	st.param.b64 	[param1], %rd629;
	.param .b32 retval0;
	call.uni (retval0), 
	vprintf, 
	(
	param0, 
	param1
	);
	ld.param.b32 	%r1276, [retval0];
	} // callseq 361
	add.s32 	%r1278, %r1408, 2;
	ld.global.f64 	%fd1936, [%rd643+16];
	st.local.u32 	[%rd19], %r1278;
	st.local.f64 	[%rd19+8], %fd1936;
	{ // callseq 362, 0
	.param .b64 param0;
	st.param.b64 	[param0], %rd645;
	.param .b64 param1;
	st.param.b64 	[param1], %rd629;
	.param .b32 retval0;
	call.uni (retval0), 
	vprintf, 
	(
	param0, 
	param1
	);
	ld.param.b32 	%r1279, [retval0];
	} // callseq 362
	add.s32 	%r1281, %r1408, 3;
	ld.global.f64 	%fd1937, [%rd643+24];
	st.local.u32 	[%rd19], %r1281;
	st.local.f64 	[%rd19+8], %fd1937;
	{ // callseq 363, 0
	.param .b64 param0;
	st.param.b64 	[param0], %rd645;
	.param .b64 param1;
	st.param.b64 	[param1], %rd629;
	.param .b32 retval0;
	call.uni (retval0), 
	vprintf, 
	(
	param0, 
	param1
	);
	ld.param.b32 	%r1282, [retval0];
	} // callseq 363
	add.s32 	%r1284, %r1408, 4;
	ld.global.f64 	%fd1938, [%rd643+32];
	st.local.u32 	[%rd19], %r1284;
	st.local.f64 	[%rd19+8], %fd1938;
	{ // callseq 364, 0
	.param .b64 param0;
	st.param.b64 	[param0], %rd645;
	.param .b64 param1;
	st.param.b64 	[param1], %rd629;
	.param .b32 retval0;
	call.uni (retval0), 
	vprintf, 
	(
	param0, 
	param1
	);
	ld.param.b32 	%r1285, [retval0];
	} // callseq 364
	add.s32 	%r1287, %r1408, 5;
	ld.global.f64 	%fd1939, [%rd643+40];
	st.local.u32 	[%rd19], %r1287;
	st.local.f64 	[%rd19+8], %fd1939;
	{ // callseq 365, 0
	.param .b64 param0;
	st.param.b64 	[param0], %rd645;
	.param .b64 param1;
	st.param.b64 	[param1], %rd629;
	.param .b32 retval0;
	call.uni (retval0), 
	vprintf, 
	(
	param0, 
	param1
	);
	ld.param.b32 	%r1288, [retval0];
	} // callseq 365
	add.s32 	%r1290, %r1408, 6;
	ld.global.f64 	%fd1940, [%rd643+48];
	st.local.u32 	[%rd19], %r1290;
	st.local.f64 	[%rd19+8], %fd1940;
	{ // callseq 366, 0
	.param .b64 param0;
	st.param.b64 	[param0], %rd645;
	.param .b64 param1;
	st.param.b64 	[param1], %rd629;
	.param .b32 retval0;
	call.uni (retval0), 
	vprintf, 
	(
	param0, 
	param1
	);
	ld.param.b32 	%r1291, [retval0];
	} // callseq 366
	add.s32 	%r1293, %r1408, 7;
	ld.global.f64 	%fd1941, [%rd643+56];
	st.local.u32 	[%rd19], %r1293;
	st.local.f64 	[%rd19+8], %fd1941;
	{ // callseq 367, 0
	.param .b64 param0;
	st.param.b64 	[param0], %rd645;
	.param .b64 param1;
	st.param.b64 	[param1], %rd629;
	.param .b32 retval0;
	call.uni (retval0), 
	vprintf, 
	(
	param0, 
	param1
	);
	ld.param.b32 	%r1294, [retval0];
	} // callseq 367
	add.s32 	%r1408, %r1408, 8;
$L__BB0_304:
	setp.eq.s32 	%p244, %r20, 0;
	@%p244 bra 	$L__BB0_310;
	setp.lt.u32 	%p245, %r20, 4;
	@%p245 bra 	$L__BB0_307;
	mul.wide.u32 	%rd647, %r1408, 8;
	add.s64 	%rd648, %rd13, %rd647;
	ld.global.f64 	%fd1942, [%rd648];
	st.local.u32 	[%rd19], %r1408;
	st.local.f64 	[%rd19+8], %fd1942;
	mov.u64 	%rd649, $str$26;
	cvta.global.u64 	%rd650, %rd649;
	{ // callseq 368, 0
	.param .b64 param0;
	st.param.b64 	[param0], %rd650;
	.param .b64 param1;
	st.param.b64 	[param1], %rd629;
	.param .b32 retval0;
	call.uni (retval0), 
	vprintf, 
	(
	param0, 
	param1
	);
	ld.param.b32 	%r1296, [retval0];
	} // callseq 368
	add.s32 	%r1298, %r1408, 1;
	ld.global.f64 	%fd1943, [%rd648+8];
	st.local.u32 	[%rd19], %r1298;
	st.local.f64 	[%rd19+8], %fd1943;
	{ // callseq 369, 0
	.param .b64 param0;
	st.param.b64 	[param0], %rd650;
	.param .b64 param1;
	st.param.b64 	[param1], %rd629;
	.param .b32 retval0;
	call.uni (retval0), 
	vprintf, 
	(
	param0, 
	param1
	);
	ld.param.b32 	%r1299, [retval0];
	} // callseq 369
	add.s32 	%r1301, %r1408, 2;
	ld.global.f64 	%fd1944, [%rd648+16];
	st.local.u32 	[%rd19], %r1301;
	st.local.f64 	[%rd19+8], %fd1944;
	{ // callseq 370, 0
	.param .b64 param0;
	st.param.b64 	[param0], %rd650;
	.param .b64 param1;
	st.param.b64 	[param1], %rd629;
	.param .b32 retval0;
	call.uni (retval0), 
	vprintf, 
	(
	param0, 
	param1
	);
	ld.param.b32 	%r1302, [retval0];
	} // callseq 370
	add.s32 	%r1304, %r1408, 3;
	ld.global.f64 	%fd1945, [%rd648+24];
	st.local.u32 	[%rd19], %r1304;
	st.local.f64 	[%rd19+8], %fd1945;
	{ // callseq 371, 0
	.param .b64 param0;
	st.param.b64 	[param0], %rd650;
	.param .b64 param1;
	st.param.b64 	[param1], %rd629;
	.param .b32 retval0;
	call.uni (retval0), 
	vprintf, 
	(
	param0, 
	param1
	);
	ld.param.b32 	%r1305, [retval0];
	} // callseq 371
	add.s32 	%r1408, %r1408, 4;
$L__BB0_307:
	setp.eq.s32 	%p246, %r22, 0;
	@%p246 bra 	$L__BB0_310;
	mul.wide.u32 	%rd652, %r1408, 8;
	add.s64 	%rd676, %rd13, %rd652;
	neg.s32 	%r1410, %r22;
	mov.u64 	%rd653, $str$26;
$L__BB0_309:
	.pragma "nounroll";
	ld.global.f64 	%fd1946, [%rd676];
	st.local.u32 	[%rd19], %r1408;
	st.local.f64 	[%rd19+8], %fd1946;
	cvta.global.u64 	%rd654, %rd653;
	{ // callseq 372, 0
	.param .b64 param0;
	st.param.b64 	[param0], %rd654;
	.param .b64 param1;
	st.param.b64 	[param1], %rd629;
	.param .b32 retval0;
	call.uni (retval0), 
	vprintf, 
	(
	param0, 
	param1
	);
	ld.param.b32 	%r1307, [retval0];
	} // callseq 372
	add.s32 	%r1408, %r1408, 1;
	add.s64 	%rd676, %rd676, 8;
	add.s32 	%r1410, %r1410, 1;
	setp.ne.s32 	%p247, %r1410, 0;
	@%p247 bra 	$L__BB0_309;
$L__BB0_310:
	mov.u64 	%rd656, $str$27;
	cvta.global.u64 	%rd657, %rd656;
	{ // callseq 373, 0
	.param .b64 param0;
	st.param.b64 	[param0], %rd657;
	.param .b64 param1;
	st.param.b64 	[param1], 0;
	.param .b32 retval0;
	call.uni (retval0), 
	vprintf, 
	(
	param0, 
	param1
	);
	ld.param.b32 	%r1309, [retval0];
	} // callseq 373
	mov.u64 	%rd658, $str$28;
	cvta.global.u64 	%rd659, %rd658;
	{ // callseq 374, 0
	.param .b64 param0;
	st.param.b64 	[param0], %rd659;
	.param .b64 param1;
	st.param.b64 	[param1], 0;
	.param .b32 retval0;
	call.uni (retval0), 
	vprintf, 
	(
	param0, 
	param1
	);
	ld.param.b32 	%r1311, [retval0];
	} // callseq 374
	ret;

}
.func  (.param .align 16 .b8 func_retval0[16]) __internal_trig_reduction_slowpathd(
	.param .b64 __internal_trig_reduction_slowpathd_param_0
)
{
	.local .align 8 .b8 	__local_depot1[40];
	.reg .b64 	%SP;
	.reg .b64 	%SPL;
	.reg .pred 	%p<10>;
	.reg .b32 	%r<47>;
	.reg .b64 	%rd<74>;
	.reg .b64 	%fd<5>;

	mov.u64 	%SPL, __local_depot1;
	ld.param.f64 	%fd4, [__internal_trig_reduction_slowpathd_param_0];
	add.u64 	%rd1, %SPL, 0;
	{
	.reg .b32 %temp; 
	mov.b64 	{%temp, %r1}, %fd4;
	}
	shr.u32 	%r2, %r1, 20;
	and.b32  	%r3, %r2, 2047;
	setp.eq.s32 	%p1, %r3, 2047;
	mov.b32 	%r46, 0;
	@%p1 bra 	$L__BB1_9;
	add.s32 	%r20, %r3, -1024;
	mov.b64 	%rd20, %fd4;
	shl.b64 	%rd2, %rd20, 11;
	shr.u32 	%r4, %r20, 6;
	sub.s32 	%r45, 15, %r4;
	sub.s32 	%r21, 19, %r4;
	setp.lt.u32 	%p2, %r20, 128;
	selp.b32 	%r6, 18, %r21, %p2;
	setp.ge.s32 	%p3, %r45, %r6;
	mov.b64 	%rd70, 0;
	@%p3 bra 	$L__BB1_4;
	add.s32 	%r23, %r6, %r4;
	neg.s32 	%r43, %r23;
	or.b64  	%rd3, %rd2, -9223372036854775808;
	mov.b64 	%rd70, 0;
	mov.b32 	%r42, 0;
	mov.u64 	%rd25, __cudart_i2opi_d;
	mov.u32 	%r44, %r45;
$L__BB1_3:
	.pragma "nounroll";
	mul.wide.s32 	%rd22, %r42, 8;
	add.s64 	%rd23, %rd1, %rd22;
	mul.wide.s32 	%rd24, %r44, 8;
	add.s64 	%rd26, %rd25, %rd24;
	ld.global.nc.u64 	%rd27, [%rd26];
	{
	.reg .u32 %r0, %r1, %r2, %r3, %alo, %ahi, %blo, %bhi, %clo, %chi;
	mov.b64 	{%alo,%ahi}, %rd27;
	mov.b64 	{%blo,%bhi}, %rd3;
	mov.b64 	{%clo,%chi}, %rd70;
	mad.lo.cc.u32 	%r0, %alo, %blo, %clo;
	madc.hi.cc.u32 	%r1, %alo, %blo, %chi;
	madc.hi.u32 	%r2, %alo, %bhi, 0;
	mad.lo.cc.u32 	%r1, %alo, %bhi, %r1;
	madc.hi.cc.u32 	%r2, %ahi, %blo, %r2;
	madc.hi.u32 	%r3, %ahi, %bhi, 0;
	mad.lo.cc.u32 	%r1, %ahi, %blo, %r1;
	madc.lo.cc.u32 	%r2, %ahi, %bhi, %r2;
	addc.u32 	%r3, %r3, 0;
	mov.b64 	%rd28, {%r0,%r1};
	mov.b64 	%rd70, {%r2,%r3};
	}
	st.local.u64 	[%rd23], %rd28;
	add.s32 	%r44, %r44, 1;
	add.s32 	%r43, %r43, 1;
	add.s32 	%r42, %r42, 1;
	setp.ne.s32 	%p4, %r43, -15;
	mov.u32 	%r45, %r6;
	@%p4 bra 	$L__BB1_3;
$L__BB1_4:
	cvt.s64.s32 	%rd29, %r45;
	cvt.u64.u32 	%rd30, %r4;
	add.s64 	%rd31, %rd30, %rd29;
	shl.b64 	%rd32, %rd31, 3;
	add.s64 	%rd33, %rd1, %rd32;
	st.local.u64 	[%rd33+-120], %rd70;
	and.b32  	%r15, %r2, 63;
	ld.local.u64 	%rd72, [%rd1+16];
	ld.local.u64 	%rd71, [%rd1+24];
	setp.eq.s32 	%p5, %r15, 0;
	@%p5 bra 	$L__BB1_6;
	shl.b64 	%rd34, %rd71, %r15;
	shr.u64 	%rd35, %rd72, 1;
	xor.b32  	%r24, %r15, 63;
	shr.u64 	%rd36, %rd35, %r24;
	or.b64  	%rd71, %rd34, %rd36;
	ld.local.u64 	%rd37, [%rd1+8];
	shl.b64 	%rd38, %rd72, %r15;
	shr.u64 	%rd39, %rd37, 1;
	shr.u64 	%rd40, %rd39, %r24;
	or.b64  	%rd72, %rd38, %rd40;
$L__BB1_6:
	and.b32  	%r25, %r1, -2147483648;
	shr.u64 	%rd41, %rd71, 62;
	cvt.u32.u64 	%r26, %rd41;
	mov.b64 	{%r27, %r28}, %rd71;
	mov.b64 	{%r29, %r30}, %rd72;
	shf.l.wrap.b32 	%r31, %r30, %r27, 2;
	shf.l.wrap.b32 	%r32, %r27, %r28, 2;
	mov.b64 	%rd42, {%r31, %r32};
	shl.b64 	%rd43, %rd72, 2;
	shr.u64 	%rd44, %rd42, 63;
	cvt.u32.u64 	%r33, %rd44;
	add.s32 	%r34, %r33, %r26;
	setp.eq.s32 	%p6, %r25, 0;
	neg.s32 	%r35, %r34;
	selp.b32 	%r46, %r34, %r35, %p6;
	setp.gt.s64 	%p7, %rd42, -1;
	mov.b64 	%rd45, 0;
	{
	.reg .u32 %r0, %r1, %r2, %r3, %a0, %a1, %a2, %a3, %b0, %b1, %b2, %b3;
	mov.b64 	{%a0,%a1}, %rd45;
	mov.b64 	{%a2,%a3}, %rd45;
	mov.b64 	{%b0,%b1}, %rd43;
	mov.b64 	{%b2,%b3}, %rd42;
	sub.cc.u32 	%r0, %a0, %b0;
	subc.cc.u32 	%r1, %a1, %b1;
	subc.cc.u32 	%r2, %a2, %b2;
	subc.u32 	%r3, %a3, %b3;
	mov.b64 	%rd46, {%r0,%r1};
	mov.b64 	%rd47, {%r2,%r3};
	}
	xor.b32  	%r36, %r25, -2147483648;
	selp.b64 	%rd73, %rd42, %rd47, %p7;
	selp.b64 	%rd14, %rd43, %rd46, %p7;
	selp.b32 	%r17, %r25, %r36, %p7;
	clz.b64 	%r37, %rd73;
	cvt.u64.u32 	%rd15, %r37;
	setp.eq.s32 	%p8, %r37, 0;
	@%p8 bra 	$L__BB1_8;
	cvt.u32.u64 	%r38, %rd15;
	and.b32  	%r39, %r38, 63;
	shl.b64 	%rd48, %rd73, %r39;
	shr.u64 	%rd49, %rd14, 1;
	not.b32 	%r40, %r38;
	and.b32  	%r41, %r40, 63;
	shr.u64 	%rd50, %rd49, %r41;
	or.b64  	%rd73, %rd48, %rd50;
$L__BB1_8:
	mov.b64 	%rd51, -3958705157555305931;
	{
	.reg .u32 %r0, %r1, %r2, %r3, %alo, %ahi, %blo, %bhi;
	mov.b64 	{%alo,%ahi}, %rd73;
	mov.b64 	{%blo,%bhi}, %rd51;
	mul.lo.u32 	%r0, %alo, %blo;
	mul.hi.u32 	%r1, %alo, %blo;
	mad.lo.cc.u32 	%r1, %alo, %bhi, %r1;
	madc.hi.u32 	%r2, %alo, %bhi, 0;
	mad.lo.cc.u32 	%r1, %ahi, %blo, %r1;
	madc.hi.cc.u32 	%r2, %ahi, %blo, %r2;
	madc.hi.u32 	%r3, %ahi, %bhi, 0;
	mad.lo.cc.u32 	%r2, %ahi, %bhi, %r2;
	addc.u32 	%r3, %r3, 0;
	mov.b64 	%rd52, {%r0,%r1};
	mov.b64 	%rd53, {%r2,%r3};
	}
	setp.gt.s64 	%p9, %rd53, 0;
	{
	.reg .u32 %r0, %r1, %r2, %r3, %a0, %a1, %a2, %a3, %b0, %b1, %b2, %b3;
	mov.b64 	{%a0,%a1}, %rd52;
	mov.b64 	{%a2,%a3}, %rd53;
	mov.b64 	{%b0,%b1}, %rd52;
	mov.b64 	{%b2,%b3}, %rd53;
	add.cc.u32 	%r0, %a0, %b0;
	addc.cc.u32 	%r1, %a1, %b1;
	addc.cc.u32 	%r2, %a2, %b2;
	addc.u32 	%r3, %a3, %b3;
	mov.b64 	%rd54, {%r0,%r1};
	mov.b64 	%rd55, {%r2,%r3};
	}
	selp.b64 	%rd56, %rd55, %rd53, %p9;
	selp.s64 	%rd57, -1, 0, %p9;
	sub.s64 	%rd58, %rd57, %rd15;
	cvt.u64.u32 	%rd59, %r17;
	shl.b64 	%rd60, %rd59, 32;
	add.s64 	%rd61, %rd56, 1;
	shr.u64 	%rd62, %rd61, 10;
	add.s64 	%rd63, %rd62, 1;
	shr.u64 	%rd64, %rd63, 1;
	shl.b64 	%rd65, %rd58, 52;
	add.s64 	%rd66, %rd65, %rd64;
	add.s64 	%rd67, %rd66, 4602678819172646912;
	or.b64  	%rd68, %rd67, %rd60;
	mov.b64 	%fd4, %rd68;
$L__BB1_9:
	st.param.f64 	[func_retval0], %fd4;
	st.param.b32 	[func_retval0+8], %r46;
	ret;

}
.func  (.param .b64 func_retval0) __internal_accurate_pow(
	.param .b64 __internal_accurate_pow_param_0,
	.param .b64 __internal_accurate_pow_param_1
)
{
	.reg .pred 	%p<8>;
	.reg .b32 	%r<49>;
	.reg .b32 	%f<3>;
	.reg .b64 	%fd<109>;

	ld.param.f64 	%fd10, [__internal_accurate_pow_param_0];
	ld.param.f64 	%fd11, [__internal_accurate_pow_param_1];
	{
	.reg .b32 %temp; 
	mov.b64 	{%temp, %r46}, %fd10;
	}
	{
	.reg .b32 %temp; 
	mov.b64 	{%r45, %temp}, %fd10;
	}
	shr.u32 	%r47, %r46, 20;
	setp.gt.u32 	%p1, %r46, 1048575;
	@%p1 bra 	$L__BB2_2;
	mul.f64 	%fd12, %fd10, 0d4350000000000000;
	{
	.reg .b32 %temp; 
	mov.b64 	{%temp, %r46}, %fd12;
	}
	{
	.reg .b32 %temp; 
	mov.b64 	{%r45, %temp}, %fd12;
	}
	shr.u32 	%r16, %r46, 20;
	add.s32 	%r47, %r16, -54;
$L__BB2_2:
	add.s32 	%r48, %r47, -1023;
	and.b32  	%r17, %r46, -2146435073;
	or.b32  	%r18, %r17, 1072693248;
	mov.b64 	%fd107, {%r45, %r18};
	setp.lt.u32 	%p2, %r18, 1073127583;
	@%p2 bra 	$L__BB2_4;
	{
	.reg .b32 %temp; 
	mov.b64 	{%r19, %temp}, %fd107;
	}
	{
	.reg .b32 %temp; 
	mov.b64 	{%temp, %r20}, %fd107;
	}
	add.s32 	%r21, %r20, -1048576;
	mov.b64 	%fd107, {%r19, %r21};
	add.s32 	%r48, %r47, -1022;
$L__BB2_4:
	add.f64 	%fd13, %fd107, 0dBFF0000000000000;
	add.f64 	%fd14, %fd107, 0d3FF0000000000000;
	rcp.approx.ftz.f64 	%fd15, %fd14;
	neg.f64 	%fd16, %fd14;
	fma.rn.f64 	%fd17, %fd16, %fd15, 0d3FF0000000000000;
	fma.rn.f64 	%fd18, %fd17, %fd17, %fd17;
	fma.rn.f64 	%fd19, %fd18, %fd15, %fd15;
	mul.f64 	%fd20, %fd13, %fd19;
	fma.rn.f64 	%fd21, %fd13, %fd19, %fd20;
	mul.f64 	%fd22, %fd21, %fd21;
	fma.rn.f64 	%fd23, %fd22, 0d3EB0F5FF7D2CAFE2, 0d3ED0F5D241AD3B5A;
	fma.rn.f64 	%fd24, %fd23, %fd22, 0d3EF3B20A75488A3F;
	fma.rn.f64 	%fd25, %fd24, %fd22, 0d3F1745CDE4FAECD5;
	fma.rn.f64 	%fd26, %fd25, %fd22, 0d3F3C71C7258A578B;
	fma.rn.f64 	%fd27, %fd26, %fd22, 0d3F6249249242B910;
	fma.rn.f64 	%fd28, %fd27, %fd22, 0d3F89999999999DFB;
	sub.f64 	%fd29, %fd13, %fd21;
	add.f64 	%fd30, %fd29, %fd29;
	neg.f64 	%fd31, %fd21;
	fma.rn.f64 	%fd32, %fd31, %fd13, %fd30;
	mul.f64 	%fd33, %fd19, %fd32;
	fma.rn.f64 	%fd34, %fd22, %fd28, 0d3FB5555555555555;
	mov.f64 	%fd35, 0d3FB5555555555555;
	sub.f64 	%fd36, %fd35, %fd34;
	fma.rn.f64 	%fd37, %fd22, %fd28, %fd36;
	add.f64 	%fd38, %fd37, 0dBC46A4CB00B9E7B0;
	add.f64 	%fd39, %fd34, %fd38;
	sub.f64 	%fd40, %fd34, %fd39;
	add.f64 	%fd41, %fd38, %fd40;
	mul.rn.f64 	%fd42, %fd21, %fd21;
	neg.f64 	%fd43, %fd42;
	fma.rn.f64 	%fd44, %fd21, %fd21, %fd43;
	{
	.reg .b32 %temp; 
	mov.b64 	{%r22, %temp}, %fd33;
	}
	{
	.reg .b32 %temp; 
	mov.b64 	{%temp, %r23}, %fd33;
	}
	add.s32 	%r24, %r23, 1048576;
	mov.b64 	%fd45, {%r22, %r24};
	fma.rn.f64 	%fd46, %fd21, %fd45, %fd44;
	mul.rn.f64 	%fd47, %fd42, %fd21;
	neg.f64 	%fd48, %fd47;
	fma.rn.f64 	%fd49, %fd42, %fd21, %fd48;
	fma.rn.f64 	%fd50, %fd42, %fd33, %fd49;
	fma.rn.f64 	%fd51, %fd46, %fd21, %fd50;
	mul.rn.f64 	%fd52, %fd39, %fd47;
	neg.f64 	%fd53, %fd52;
	fma.rn.f64 	%fd54, %fd39, %fd47, %fd53;
	fma.rn.f64 	%fd55, %fd39, %fd51, %fd54;
	fma.rn.f64 	%fd56, %fd41, %fd47, %fd55;
	add.f64 	%fd57, %fd52, %fd56;
	sub.f64 	%fd58, %fd52, %fd57;
	add.f64 	%fd59, %fd56, %fd58;
	add.f64 	%fd60, %fd21, %fd57;
	sub.f64 	%fd61, %fd21, %fd60;
	add.f64 	%fd62, %fd57, %fd61;
	add.f64 	%fd63, %fd59, %fd62;
	add.f64 	%fd64, %fd33, %fd63;
	add.f64 	%fd65, %fd60, %fd64;
	sub.f64 	%fd66, %fd60, %fd65;
	add.f64 	%fd67, %fd64, %fd66;
	xor.b32  	%r25, %r48, -2147483648;
	mov.b32 	%r26, 1127219200;
	mov.b64 	%fd68, {%r25, %r26};
	mov.b32 	%r27, -2147483648;
	mov.b64 	%fd69, {%r27, %r26};
	sub.f64 	%fd70, %fd68, %fd69;
	fma.rn.f64 	%fd71, %fd70, 0d3FE62E42FEFA39EF, %fd65;
	fma.rn.f64 	%fd72, %fd70, 0dBFE62E42FEFA39EF, %fd71;
	sub.f64 	%fd73, %fd72, %fd65;
	sub.f64 	%fd74, %fd67, %fd73;
	fma.rn.f64 	%fd75, %fd70, 0d3C7ABC9E3B39803F, %fd74;
	add.f64 	%fd76, %fd71, %fd75;
	sub.f64 	%fd77, %fd71, %fd76;
	add.f64 	%fd78, %fd75, %fd77;
	{
	.reg .b32 %temp; 
	mov.b64 	{%temp, %r28}, %fd11;
	}
	{
	.reg .b32 %temp; 
	mov.b64 	{%r29, %temp}, %fd11;
	}
	shl.b32 	%r30, %r28, 1;
	setp.gt.u32 	%p3, %r30, -33554433;
	and.b32  	%r31, %r28, -15728641;
	selp.b32 	%r32, %r31, %r28, %p3;
	mov.b64 	%fd79, {%r29, %r32};
	mul.rn.f64 	%fd80, %fd76, %fd79;
	neg.f64 	%fd81, %fd80;
	fma.rn.f64 	%fd82, %fd76, %fd79, %fd81;
	fma.rn.f64 	%fd83, %fd78, %fd79, %fd82;
	add.f64 	%fd4, %fd80, %fd83;
	sub.f64 	%fd84, %fd80, %fd4;
	add.f64 	%fd5, %fd83, %fd84;
	fma.rn.f64 	%fd85, %fd4, 0d3FF71547652B82FE, 0d4338000000000000;
	{
	.reg .b32 %temp; 
	mov.b64 	{%r13, %temp}, %fd85;
	}
	mov.f64 	%fd86, 0dC338000000000000;
	add.rn.f64 	%fd87, %fd85, %fd86;
	fma.rn.f64 	%fd88, %fd87, 0dBFE62E42FEFA39EF, %fd4;
	fma.rn.f64 	%fd89, %fd87, 0dBC7ABC9E3B39803F, %fd88;
	fma.rn.f64 	%fd90, %fd89, 0d3E5ADE1569CE2BDF, 0d3E928AF3FCA213EA;
	fma.rn.f64 	%fd91, %fd90, %fd89, 0d3EC71DEE62401315;
	fma.rn.f64 	%fd92, %fd91, %fd89, 0d3EFA01997C89EB71;
	fma.rn.f64 	%fd93, %fd92, %fd89, 0d3F2A01A014761F65;
	fma.rn.f64 	%fd94, %fd93, %fd89, 0d3F56C16C1852B7AF;
	fma.rn.f64 	%fd95, %fd94, %fd89, 0d3F81111111122322;
	fma.rn.f64 	%fd96, %fd95, %fd89, 0d3FA55555555502A1;
	fma.rn.f64 	%fd97, %fd96, %fd89, 0d3FC5555555555511;
	fma.rn.f64 	%fd98, %fd97, %fd89, 0d3FE000000000000B;
	fma.rn.f64 	%fd99, %fd98, %fd89, 0d3FF0000000000000;
	fma.rn.f64 	%fd100, %fd99, %fd89, 0d3FF0000000000000;
	{
	.reg .b32 %temp; 
	mov.b64 	{%r14, %temp}, %fd100;
	}
	{
	.reg .b32 %temp; 
	mov.b64 	{%temp, %r15}, %fd100;
	}
	shl.b32 	%r33, %r13, 20;
	add.s32 	%r34, %r33, %r15;
	mov.b64 	%fd108, {%r14, %r34};
	{
	.reg .b32 %temp; 
	mov.b64 	{%temp, %r35}, %fd4;
	}
	mov.b32 	%f2, %r35;
	abs.f32 	%f1, %f2;
	setp.lt.f32 	%p4, %f1, 0f4086232B;
	@%p4 bra 	$L__BB2_7;
	setp.lt.f64 	%p5, %fd4, 0d0000000000000000;
	add.f64 	%fd101, %fd4, 0d7FF0000000000000;
	selp.f64 	%fd108, 0d0000000000000000, %fd101, %p5;
	setp.geu.f32 	%p6, %f1, 0f40874800;
	@%p6 bra 	$L__BB2_7;
	shr.u32 	%r36, %r13, 31;
	add.s32 	%r37, %r13, %r36;
	shr.s32 	%r38, %r37, 1;
	shl.b32 	%r39, %r38, 20;
	add.s32 	%r40, %r15, %r39;
	mov.b64 	%fd102, {%r14, %r40};
	sub.s32 	%r41, %r13, %r38;
	shl.b32 	%r42, %r41, 20;
	add.s32 	%r43, %r42, 1072693248;
	mov.b32 	%r44, 0;
	mov.b64 	%fd103, {%r44, %r43};
	mul.f64 	%fd108, %fd103, %fd102;
$L__BB2_7:
	abs.f64 	%fd104, %fd108;
	setp.eq.f64 	%p7, %fd104, 0d7FF0000000000000;
	fma.rn.f64 	%fd105, %fd108, %fd5, %fd108;
	selp.f64 	%fd106, %fd108, %fd105, %p7;
	st.param.f64 	[func_retval0], %fd106;
	ret;

}


// ===== COMPILED SASS (sm_100) =====

	.target	sm_100

	.elftype	@"ET_EXEC"


//--------------------- .note.nv.tkinfo           --------------------------
	.section	.note.nv.tkinfo,"",@"SHT_NOTE"
	.sectionflags	@"SHF_NOTE_NV_TKINFO"
	.tkinfo
        /*0018*/ 	.word	0x00000002
        /*0030*/ 	.string	""
        /*0030*/ 	.string	"ptxas"
        /*0030*/ 	.string	"Cuda compilation tools, release 13.0, V13.0.88"
        /*0030*/ 	.string	"Build cuda_13.0.r13.0/compiler.36424714_0"
        /*0030*/ 	.string	"-arch sm_100 -m 64 "



//--------------------- .note.nv.cuinfo           --------------------------
	.section	.note.nv.cuinfo,"",@"SHT_NOTE"
	.sectionflags	@"SHF_NOTE_NV_CUINFO"
        /*0018*/ 	.short	0x0002
        /*001a*/ 	.short	0x0064
        /*001c*/ 	.short	0x0082
	.zero		2


//--------------------- .nv.info                  --------------------------
	.section	.nv.info,"",@"SHT_CUDA_INFO"
	.align	4


	//----- nvinfo : EIATTR_REGCOUNT
	.align		4
        /*0000*/ 	.byte	0x04, 0x2f
        /*0002*/ 	.short	(.L_32 - .L_31)
	.align		4
.L_31:
        /*0004*/ 	.word	index@(_Z25rk45_gsl_gpu_evolve_applyPdS_S_ddddjS_S_S_S_S_S_S_S_S_S_S_S_S_Pii)
        /*0008*/ 	.word	0x0000004c


	//----- nvinfo : EIATTR_FRAME_SIZE
	.align		4
.L_32:
        /*000c*/ 	.byte	0x04, 0x11
        /*000e*/ 	.short	(.L_34 - .L_33)
	.align		4
.L_33:
        /*0010*/ 	.word	index@($_Z25rk45_gsl_gpu_evolve_applyPdS_S_ddddjS_S_S_S_S_S_S_S_S_S_S_S_S_Pii$__internal_trig_reduction_slowpathd)
        /*0014*/ 	.word	0x00000070


	//----- nvinfo : EIATTR_FRAME_SIZE
	.align		4
.L_34:
        /*0018*/ 	.byte	0x04, 0x11
        /*001a*/ 	.short	(.L_36 - .L_35)
	.align		4
.L_35:
        /*001c*/ 	.word	index@($_Z25rk45_gsl_gpu_evolve_applyPdS_S_ddddjS_S_S_S_S_S_S_S_S_S_S_S_S_Pii$__internal_accurate_pow)
        /*0020*/ 	.word	0x00000070


	//----- nvinfo : EIATTR_FRAME_SIZE
	.align		4
.L_36:
        /*0024*/ 	.byte	0x04, 0x11
        /*0026*/ 	.short	(.L_38 - .L_37)
	.align		4
.L_37:
        /*0028*/ 	.word	index@($__internal_1_$__cuda_sm20_div_rn_f64_full)
        /*002c*/ 	.word	0x00000070


	//----- nvinfo : EIATTR_FRAME_SIZE
	.align		4
.L_38:
        /*0030*/ 	.byte	0x04, 0x11
        /*0032*/ 	.short	(.L_40 - .L_39)
	.align		4
.L_39:
        /*0034*/ 	.word	index@($__internal_0_$__cuda_sm20_dblrcp_rn_slowpath_v3)
        /*0038*/ 	.word	0x00000070


	//----- nvinfo : EIATTR_FRAME_SIZE
	.align		4
.L_40:
        /*003c*/ 	.byte	0x04, 0x11
        /*003e*/ 	.short	(.L_42 - .L_41)
	.align		4
.L_41:
        /*0040*/ 	.word	index@(_Z25rk45_gsl_gpu_evolve_applyPdS_S_ddddjS_S_S_S_S_S_S_S_S_S_S_S_S_Pii)
        /*0044*/ 	.word	0x00000070


	//----- nvinfo : EIATTR_MIN_STACK_SIZE
	.align		4
.L_42:
        /*0048*/ 	.byte	0x04, 0x12
        /*004a*/ 	.short	(.L_44 - .L_43)
	.align		4
.L_43:
        /*004c*/ 	.word	index@(_Z25rk45_gsl_gpu_evolve_applyPdS_S_ddddjS_S_S_S_S_S_S_S_S_S_S_S_S_Pii)
        /*0050*/ 	.word	0x00000070
.L_44:


//--------------------- .nv.compat                --------------------------
	.section	.nv.compat,"",@"SHT_CUDA_COMPAT_INFO"
	.align	4
        /*0000*/ 	.byte	0x02, 0x09, 0x00, 0x00, 0x02, 0x02, 0x01, 0x00, 0x02, 0x05, 0x05, 0x00, 0x03, 0x07, 0x01, 0x01
        /*0010*/ 	.byte	0x02, 0x03, 0x00, 0x00, 0x02, 0x06, 0x01, 0x00, 0x04, 0x0b, 0x08, 0x00, 0x01, 0x00, 0x00, 0x00
        /*0020*/ 	.byte	0x00, 0x00, 0x00, 0x00


//--------------------- .nv.info._Z25rk45_gsl_gpu_evolve_applyPdS_S_ddddjS_S_S_S_S_S_S_S_S_S_S_S_S_Pii --------------------------
	.section	.nv.info._Z25rk45_gsl_gpu_evolve_applyPdS_S_ddddjS_S_S_S_S_S_S_S_S_S_S_S_S_Pii,"",@"SHT_CUDA_INFO"
	.sectionflags	@""
	.align	4


	//----- nvinfo : EIATTR_CUDA_API_VERSION
	.align		4
        /*0000*/ 	.byte	0x04, 0x37
        /*0002*/ 	.short	(.L_46 - .L_45)
.L_45:
        /*0004*/ 	.word	0x00000082


	//----- nvinfo : EIATTR_KPARAM_INFO
	.align		4
.L_46:
        /*0008*/ 	.byte	0x04, 0x17
        /*000a*/ 	.short	(.L_48 - .L_47)
.L_47:
        /*000c*/ 	.word	0x00000000
        /*0010*/ 	.short	0x0016
        /*0012*/ 	.short	0x00b0
        /*0014*/ 	.byte	0x00, 0xf0, 0x11, 0x00


	//----- nvinfo : EIATTR_KPARAM_INFO
	.align		4
.L_48:
        /*0018*/ 	.byte	0x04, 0x17
        /*001a*/ 	.short	(.L_50 - .L_49)
.L_49:
        /*001c*/ 	.word	0x00000000
        /*0020*/ 	.short	0x0015
        /*0022*/ 	.short	0x00a8
        /*0024*/ 	.byte	0x00, 0xf5, 0x21, 0x00


	//----- nvinfo : EIATTR_KPARAM_INFO
	.align		4
.L_50:
        /*0028*/ 	.byte	0x04, 0x17
        /*002a*/ 	.short	(.L_52 - .L_51)
.L_51:
        /*002c*/ 	.word	0x00000000
        /*0030*/ 	.short	0x0014
        /*0032*/ 	.short	0x00a0
        /*0034*/ 	.byte	0x00, 0xf5, 0x21, 0x00


	//----- nvinfo : EIATTR_KPARAM_INFO
	.align		4
.L_52:
        /*0038*/ 	.byte	0x04, 0x17
        /*003a*/ 	.short	(.L_54 - .L_53)
.L_53:
        /*003c*/ 	.word	0x00000000
        /*0040*/ 	.short	0x0013
        /*0042*/ 	.short	0x0098
        /*0044*/ 	.byte	0x00, 0xf5, 0x21, 0x00


	//----- nvinfo : EIATTR_KPARAM_INFO
	.align		4
.L_54:
        /*0048*/ 	.byte	0x04, 0x17
        /*004a*/ 	.short	(.L_56 - .L_55)
.L_55:
        /*004c*/ 	.word	0x00000000
        /*0050*/ 	.short	0x0012
        /*0052*/ 	.short	0x0090
        /*0054*/ 	.byte	0x00, 0xf5, 0x21, 0x00


	//----- nvinfo : EIATTR_KPARAM_INFO
	.align		4
.L_56:
        /*0058*/ 	.byte	0x04, 0x17
        /*005a*/ 	.short	(.L_58 - .L_57)
.L_57:
        /*005c*/ 	.word	0x00000000
        /*0060*/ 	.short	0x0011
        /*0062*/ 	.short	0x0088
        /*0064*/ 	.byte	0x00, 0xf5, 0x21, 0x00


	//----- nvinfo : EIATTR_KPARAM_INFO
	.align		4
.L_58:
        /*0068*/ 	.byte	0x04, 0x17
        /*006a*/ 	.short	(.L_60 - .L_59)
.L_59:
        /*006c*/ 	.word	0x00000000
        /*0070*/ 	.short	0x0010
        /*0072*/ 	.short	0x0080
        /*0074*/ 	.byte	0x00, 0xf5, 0x21, 0x00


	//----- nvinfo : EIATTR_KPARAM_INFO
	.align		4
.L_60:
        /*0078*/ 	.byte	0x04, 0x17
        /*007a*/ 	.short	(.L_62 - .L_61)
.L_61:
        /*007c*/ 	.word	0x00000000
        /*0080*/ 	.short	0x000f
        /*0082*/ 	.short	0x0078
        /*0084*/ 	.byte	0x00, 0xf5, 0x21, 0x00


	//----- nvinfo : EIATTR_KPARAM_INFO
	.align		4
.L_62:
        /*0088*/ 	.byte	0x04, 0x17
        /*008a*/ 	.short	(.L_64 - .L_63)
.L_63:
        /*008c*/ 	.word	0x00000000
        /*0090*/ 	.short	0x000e
        /*0092*/ 	.short	0x0070
        /*0094*/ 	.byte	0x00, 0xf5, 0x21, 0x00


	//----- nvinfo : EIATTR_KPARAM_INFO
	.align		4
.L_64:
        /*0098*/ 	.byte	0x04, 0x17
        /*009a*/ 	.short	(.L_66 - .L_65)
.L_65:
        /*009c*/ 	.word	0x00000000
        /*00a0*/ 	.short	0x000d
        /*00a2*/ 	.short	0x0068
        /*00a4*/ 	.byte	0x00, 0xf5, 0x21, 0x00


	//----- nvinfo : EIATTR_KPARAM_INFO
	.align		4
.L_66:
        /*00a8*/ 	.byte	0x04, 0x17
        /*00aa*/ 	.short	(.L_68 - .L_67)
.L_67:
        /*00ac*/ 	.word	0x00000000
        /*00b0*/ 	.short	0x000c
        /*00b2*/ 	.short	0x0060
        /*00b4*/ 	.byte	0x00, 0xf5, 0x21, 0x00


	//----- nvinfo : EIATTR_KPARAM_INFO
	.align		4
.L_68:
        /*00b8*/ 	.byte	0x04, 0x17
        /*00ba*/ 	.short	(.L_70 - .L_69)
.L_69:
        /*00bc*/ 	.word	0x00000000
        /*00c0*/ 	.short	0x000b
        /*00c2*/ 	.short	0x0058
        /*00c4*/ 	.byte	0x00, 0xf5, 0x21, 0x00


	//----- nvinfo : EIATTR_KPARAM_INFO
	.align		4
.L_70:
        /*00c8*/ 	.byte	0x04, 0x17
        /*00ca*/ 	.short	(.L_72 - .L_71)
.L_71:
        /*00cc*/ 	.word	0x00000000
        /*00d0*/ 	.short	0x000a
        /*00d2*/ 	.short	0x0050
        /*00d4*/ 	.byte	0x00, 0xf5, 0x21, 0x00


	//----- nvinfo : EIATTR_KPARAM_INFO
	.align		4
.L_72:
        /*00d8*/ 	.byte	0x04, 0x17
        /*00da*/ 	.short	(.L_74 - .L_73)
.L_73:
        /*00dc*/ 	.word	0x00000000
        /*00e0*/ 	.short	0x0009
        /*00e2*/ 	.short	0x0048
        /*00e4*/ 	.byte	0x00, 0xf5, 0x21, 0x00


	//----- nvinfo : EIATTR_KPARAM_INFO
	.align		4
.L_74:
        /*00e8*/ 	.byte	0x04, 0x17
        /*00ea*/ 	.short	(.L_76 - .L_75)
.L_75:
        /*00ec*/ 	.word	0x00000000
        /*00f0*/ 	.short	0x0008
        /*00f2*/ 	.short	0x0040
        /*00f4*/ 	.byte	0x00, 0xf5, 0x21, 0x00


	//----- nvinfo : EIATTR_KPARAM_INFO
	.align		4
.L_76:
        /*00f8*/ 	.byte	0x04, 0x17
        /*00fa*/ 	.short	(.L_78 - .L_77)
.L_77:
        /*00fc*/ 	.word	0x00000000
        /*0100*/ 	.short	0x0007
        /*0102*/ 	.short	0x0038
        /*0104*/ 	.byte	0x00, 0xf0, 0x11, 0x00


	//----- nvinfo : EIATTR_KPARAM_INFO
	.align		4
.L_78:
        /*0108*/ 	.byte	0x04, 0x17
        /*010a*/ 	.short	(.L_80 - .L_79)
.L_79:
        /*010c*/ 	.word	0x00000000
        /*0110*/ 	.short	0x0006
        /*0112*/ 	.short	0x0030
        /*0114*/ 	.byte	0x00, 0xf0, 0x21, 0x00


	//----- nvinfo : EIATTR_KPARAM_INFO
	.align		4
.L_80:
        /*0118*/ 	.byte	0x04, 0x17
        /*011a*/ 	.short	(.L_82 - .L_81)
.L_81:
        /*011c*/ 	.word	0x00000000
        /*0120*/ 	.short	0x0005
        /*0122*/ 	.short	0x0028
        /*0124*/ 	.byte	0x00, 0xf0, 0x21, 0x00


	//----- nvinfo : EIATTR_KPARAM_INFO
	.align		4
.L_82:
        /*0128*/ 	.byte	0x04, 0x17
        /*012a*/ 	.short	(.L_84 - .L_83)
.L_83:
        /*012c*/ 	.word	0x00000000
        /*0130*/ 	.short	0x0004
        /*0132*/ 	.short	0x0020
        /*0134*/ 	.byte	0x00, 0xf0, 0x21, 0x00


	//----- nvinfo : EIATTR_KPARAM_INFO
	.align		4
.L_84:
        /*0138*/ 	.byte	0x04, 0x17
        /*013a*/ 	.short	(.L_86 - .L_85)
.L_85:
        /*013c*/ 	.word	0x00000000
        /*0140*/ 	.short	0x0003
        /*0142*/ 	.short	0x0018
        /*0144*/ 	.byte	0x00, 0xf0, 0x21, 0x00


	//----- nvinfo : EIATTR_KPARAM_INFO
	.align		4
.L_86:
        /*0148*/ 	.byte	0x04, 0x17
        /*014a*/ 	.short	(.L_88 - .L_87)
.L_87:
        /*014c*/ 	.word	0x00000000
        /*0150*/ 	.short	0x0002
        /*0152*/ 	.short	0x0010
        /*0154*/ 	.byte	0x00, 0xf5, 0x21, 0x00


	//----- nvinfo : EIATTR_KPARAM_INFO
	.align		4
.L_88:
        /*0158*/ 	.byte	0x04, 0x17
        /*015a*/ 	.short	(.L_90 - .L_89)
.L_89:
        /*015c*/ 	.word	0x00000000
        /*0160*/ 	.short	0x0001
        /*0162*/ 	.short	0x0008
        /*0164*/ 	.byte	0x00, 0xf5, 0x21, 0x00


	//----- nvinfo : EIATTR_KPARAM_INFO
	.align		4
.L_90:
        /*0168*/ 	.byte	0x04, 0x17
        /*016a*/ 	.short	(.L_92 - .L_91)
.L_91:
        /*016c*/ 	.word	0x00000000
        /*0170*/ 	.short	0x0000
        /*0172*/ 	.short	0x0000
        /*0174*/ 	.byte	0x00, 0xf5, 0x21, 0x00


	//----- nvinfo : EIATTR_SPARSE_MMA_MASK
	.align		4
.L_92:
        /*0178*/ 	.byte	0x03, 0x50
        /*017a*/ 	.short	0x0000


	//----- nvinfo : EIATTR_MAXREG_COUNT
	.align		4
        /*017c*/ 	.byte	0x03, 0x1b
        /*017e*/ 	.short	0x00ff


	//----- nvinfo : EIATTR_EXTERNS
	.align		4
        /*0180*/ 	.byte	0x04, 0x0f
        /*0182*/ 	.short	(.L_94 - .L_93)


	//   ....[0]....
	.align		4
.L_93:
        /*0184*/ 	.word	index@(vprintf)


	//----- nvinfo : EIATTR_MERCURY_ISA_VERSION
	.align		4
.L_94:
        /*0188*/ 	.byte	0x03, 0x5f
        /*018a*/ 	.short	0x0101


	//----- nvinfo : EIATTR_VRC_CTA_INIT_COUNT
	.align		4
        /*018c*/ 	.byte	0x02, 0x4a
	.zero		1
	.zero		1


	//----- nvinfo : EIATTR_SYSCALL_OFFSETS
	.align		4
        /*0190*/ 	.byte	0x04, 0x46
        /*0192*/ 	.short	(.L_96 - .L_95)


	//   ....[0]....
.L_95:
        /*0194*/ 	.word	0x000001a0


	//   ....[1]....
        /*0198*/ 	.word	0x00000e70


	//   ....[2]....
        /*019c*/ 	.word	0x00000f20


	//   ....[3]....
        /*01a0*/ 	.word	0x00001130


	//   ....[4]....
        /*01a4*/ 	.word	0x000011e0


	//   ....[5]....
        /*01a8*/ 	.word	0x00001290


	//   ....[6]....
        /*01ac*/ 	.word	0x00001350


	//   ....[7]....
        /*01b0*/ 	.word	0x00001400


	//   ....[8]....
        /*01b4*/ 	.word	0x000014b0


	//   ....[9]....
        /*01b8*/ 	.word	0x00001570


	//   ....[10]....
        /*01bc*/ 	.word	0x00001620


	//   ....[11]....
        /*01c0*/ 	.word	0x000016d0


	//   ....[12]....
        /*01c4*/ 	.word	0x00001790


	//   ....[13]....
        /*01c8*/ 	.word	0x00001840


	//   ....[14]....
        /*01cc*/ 	.word	0x000018f0


	//   ....[15]....
        /*01d0*/ 	.word	0x000019b0


	//   ....[16]....
        /*01d4*/ 	.word	0x00001a60


	//   ....[17]....
        /*01d8*/ 	.word	0x00001b10


	//   ....[18]....
        /*01dc*/ 	.word	0x00001bd0


	//   ....[19]....
        /*01e0*/ 	.word	0x00001c80


	//   ....[20]....
        /*01e4*/ 	.word	0x00001d30


	//   ....[21]....
        /*01e8*/ 	.word	0x00001df0


	//   ....[22]....
        /*01ec*/ 	.word	0x00001ea0


	//   ....[23]....
        /*01f0*/ 	.word	0x00001f50


	//   ....[24]....
        /*01f4*/ 	.word	0x00002010


	//   ....[25]....
        /*01f8*/ 	.word	0x000020c0


	//   ....[26]....
        /*01fc*/ 	.word	0x00002170


	//   ....[27]....
        /*0200*/ 	.word	0x00002340


	//   ....[28]....
        /*0204*/ 	.word	0x00002410


	//   ....[29]....
        /*0208*/ 	.word	0x000024e0


	//   ....[30]....
        /*020c*/ 	.word	0x000025a0


	//   ....[31]....
        /*0210*/ 	.word	0x00002650


	//   ....[32]....
        /*0214*/ 	.word	0x00002700


	//   ....[33]....
        /*0218*/ 	.word	0x000027c0


	//   ....[34]....
        /*021c*/ 	.word	0x00002870


	//   ....[35]....
        /*0220*/ 	.word	0x00002920


	//   ....[36]....
        /*0224*/ 	.word	0x000029e0


	//   ....[37]....
        /*0228*/ 	.word	0x00002a90


	//   ....[38]....
        /*022c*/ 	.word	0x00002b40


	//   ....[39]....
        /*0230*/ 	.word	0x00002c70


	//   ....[40]....
        /*0234*/ 	.word	0x00002d40


	//   ....[41]....
        /*0238*/ 	.word	0x00002e10


	//   ....[42]....
        /*023c*/ 	.word	0x00002ed0


	//   ....[43]....
        /*0240*/ 	.word	0x00002f80


	//   ....[44]....
        /*0244*/ 	.word	0x00003030


	//   ....[45]....
        /*0248*/ 	.word	0x00003140


	//   ....[46]....
        /*024c*/ 	.word	0x00003210


	//   ....[47]....
        /*0250*/ 	.word	0x000032e0


	//   ....[48]....
        /*0254*/ 	.word	0x00003d90


	//   ....[49]....
        /*0258*/ 	.word	0x00003ed0


	//   ....[50]....
        /*025c*/ 	.word	0x00003fd0


	//   ....[51]....
        /*0260*/ 	.word	0x000040d0


	//   ....[52]....
        /*0264*/ 	.word	0x000041d0


	//   ....[53]....
        /*0268*/ 	.word	0x000042d0


	//   ....[54]....
        /*026c*/ 	.word	0x000043d0


	//   ....[55]....
        /*0270*/ 	.word	0x000044d0


	//   ....[56]....
        /*0274*/ 	.word	0x00004680


	//   ....[57]....
        /*0278*/ 	.word	0x000047c0


	//   ....[58]....
        /*027c*/ 	.word	0x000048c0


	//   ....[59]....
        /*0280*/ 	.word	0x000049c0


	//   ....[60]....
        /*0284*/ 	.word	0x00004b30


	//   ....[61]....
        /*0288*/ 	.word	0x00004c70


	//   ....[62]....
        /*028c*/ 	.word	0x00004dc0


	//   ....[63]....
        /*0290*/ 	.word	0x00005990


	//   ....[64]....
        /*0294*/ 	.word	0x00005b20


	//   ....[65]....
        /*0298*/ 	.word	0x00005c50


	//   ....[66]....
        /*029c*/ 	.word	0x00005d80


	//   ....[67]....
        /*02a0*/ 	.word	0x00005eb0


	//   ....[68]....
        /*02a4*/ 	.word	0x00005fe0


	//   ....[69]....
        /*02a8*/ 	.word	0x00006110


	//   ....[70]....
        /*02ac*/ 	.word	0x00006240


	//   ....[71]....
        /*02b0*/ 	.word	0x00006420


	//   ....[72]....
        /*02b4*/ 	.word	0x000065b0


	//   ....[73]....
        /*02b8*/ 	.word	0x000066e0


	//   ....[74]....
        /*02bc*/ 	.word	0x00006810


	//   ....[75]....
        /*02c0*/ 	.word	0x000069b0


	//   ....[76]....
        /*02c4*/ 	.word	0x00006b40


	//   ....[77]....
        /*02c8*/ 	.word	0x00006cc0


	//   ....[78]....
        /*02cc*/ 	.word	0x000078e0


	//   ....[79]....
        /*02d0*/ 	.word	0x00007b10


	//   ....[80]....
        /*02d4*/ 	.word	0x00007cc0


	//   ....[81]....
        /*02d8*/ 	.word	0x00007e70


	//   ....[82]....
        /*02dc*/ 	.word	0x00008020


	//   ....[83]....
        /*02e0*/ 	.word	0x000081d0


	//   ....[84]....
        /*02e4*/ 	.word	0x00008380


	//   ....[85]....
        /*02e8*/ 	.word	0x00008530


	//   ....[86]....
        /*02ec*/ 	.word	0x00008790


	//   ....[87]....
        /*02f0*/ 	.word	0x000089c0


	//   ....[88]....
        /*02f4*/ 	.word	0x00008b70


	//   ....[89]....
        /*02f8*/ 	.word	0x00008d20


	//   ....[90]....
        /*02fc*/ 	.word	0x00008f40


	//   ....[91]....
        /*0300*/ 	.word	0x00009170


	//   ....[92]....
        /*0304*/ 	.word	0x00009370


	//   ....[93]....
        /*0308*/ 	.word	0x0000a030


	//   ....[94]....
        /*030c*/ 	.word	0x0000a2a0


	//   ....[95]....
        /*0310*/ 	.word	0x0000a470


	//   ....[96]....
        /*0314*/ 	.word	0x0000a640


	//   ....[97]....
        /*0318*/ 	.word	0x0000a8c0


	//   ....[98]....
        /*031c*/ 	.word	0x0000ab30


	//   ....[99]....
        /*0320*/ 	.word	0x0000ad50


	//   ....[100]....
        /*0324*/ 	.word	0x0000ba30


	//   ....[101]....
        /*0328*/ 	.word	0x0000bd00


	//   ....[102]....
        /*032c*/ 	.word	0x0000bf10


	//   ....[103]....
        /*0330*/ 	.word	0x0000c120


	//   ....[104]....
        /*0334*/ 	.word	0x0000c3e0


	//   ....[105]....
        /*0338*/ 	.word	0x0000c6b0


	//   ....[106]....
        /*033c*/ 	.word	0x0000c910


	//   ....[107]....
        /*0340*/ 	.word	0x0000d670


	//   ....[108]....
        /*0344*/ 	.word	0x0000d960


	//   ....[109]....
        /*0348*/ 	.word	0x0000db70


	//   ....[110]....
        /*034c*/ 	.word	0x0000dd80


	//   ....[111]....
        /*0350*/ 	.word	0x0000e040


	//   ....[112]....
        /*0354*/ 	.word	0x0000e330


	//   ....[113]....
        /*0358*/ 	.word	0x0000e590


	//   ....[114]....
        /*035c*/ 	.word	0x00010c00


	//   ....[115]....
        /*0360*/ 	.word	0x00010cc0


	//   ....[116]....
        /*0364*/ 	.word	0x00010d80


	//   ....[117]....
        /*0368*/ 	.word	0x00010e40


	//   ....[118]....
        /*036c*/ 	.word	0x00010f00


	//   ....[119]....
        /*0370*/ 	.word	0x00010fc0


	//   ....[120]....
        /*0374*/ 	.word	0x00011080


	//   ....[121]....
        /*0378*/ 	.word	0x00011140


	//   ....[122]....
        /*037c*/ 	.word	0x00011200


	//   ....[123]....
        /*0380*/ 	.word	0x000112c0


	//   ....[124]....
        /*0384*/ 	.word	0x00011380


	//   ....[125]....
        /*0388*/ 	.word	0x00011440


	//   ....[126]....
        /*038c*/ 	.word	0x00011500


	//   ....[127]....
        /*0390*/ 	.word	0x000115c0


	//   ....[128]....
        /*0394*/ 	.word	0x00011680


	//   ....[129]....
        /*0398*/ 	.word	0x00011740


	//   ....[130]....
        /*039c*/ 	.word	0x000118b0


	//   ....[131]....
        /*03a0*/ 	.word	0x00011970


	//   ....[132]....
        /*03a4*/ 	.word	0x00011a30


	//   ....[133]....
        /*03a8*/ 	.word	0x00011af0


	//   ....[134]....
        /*03ac*/ 	.word	0x00011bb0


	//   ....[135]....
        /*03b0*/ 	.word	0x00011c70


	//   ....[136]....
        /*03b4*/ 	.word	0x00011d30


	//   ....[137]....
        /*03b8*/ 	.word	0x00011df0


	//   ....[138]....
        /*03bc*/ 	.word	0x00011f20


	//   ....[139]....
        /*03c0*/ 	.word	0x00011fe0


	//   ....[140]....
        /*03c4*/ 	.word	0x000120a0


	//   ....[141]....
        /*03c8*/ 	.word	0x00012160


	//   ....[142]....
        /*03cc*/ 	.word	0x00012290


	//   ....[143]....
        /*03d0*/ 	.word	0x00012390


	//   ....[144]....
        /*03d4*/ 	.word	0x00012470


	//   ....[145]....
        /*03d8*/ 	.word	0x000125a0


	//   ....[146]....
        /*03dc*/ 	.word	0x00012660


	//   ....[147]....
        /*03e0*/ 	.word	0x00012720


	//   ....[148]....
        /*03e4*/ 	.word	0x000127e0


	//   ....[149]....
        /*03e8*/ 	.word	0x000128a0


	//   ....[150]....
        /*03ec*/ 	.word	0x00012960


	//   ....[151]....
        /*03f0*/ 	.word	0x00012a20


	//   ....[152]....
        /*03f4*/ 	.word	0x00012ae0


	//   ....[153]....
        /*03f8*/ 	.word	0x00012ba0


	//   ....[154]....
        /*03fc*/ 	.word	0x00012c60


	//   ....[155]....
        /*0400*/ 	.word	0x00012d20


	//   ....[156]....
        /*0404*/ 	.word	0x00012de0


	//   ....[157]....
        /*0408*/ 	.word	0x00012ea0


	//   ....[158]....
        /*040c*/ 	.word	0x00012f60


	//   ....[159]....
        /*0410*/ 	.word	0x00013020


	//   ....[160]....
        /*0414*/ 	.word	0x000130e0


	//   ....[161]....
        /*0418*/ 	.word	0x00013250


	//   ....[162]....
        /*041c*/ 	.word	0x00013310


	//   ....[163]....
        /*0420*/ 	.word	0x000133d0


	//   ....[164]....
        /*0424*/ 	.word	0x00013490


	//   ....[165]....
        /*0428*/ 	.word	0x00013550


	//   ....[166]....
        /*042c*/ 	.word	0x00013610


	//   ....[167]....
        /*0430*/ 	.word	0x000136d0


	//   ....[168]....
        /*0434*/ 	.word	0x00013790


	//   ....[169]....
        /*0438*/ 	.word	0x000138c0


	//   ....[170]....
        /*043c*/ 	.word	0x00013980


	//   ....[171]....
        /*0440*/ 	.word	0x00013a40


	//   ....[172]....
        /*0444*/ 	.word	0x00013b00


	//   ....[173]....
        /*0448*/ 	.word	0x00013c30


	//   ....[174]....
        /*044c*/ 	.word	0x00013d30


	//   ....[175]....
        /*0450*/ 	.word	0x00013e10


	//   ....[176]....
        /*0454*/ 	.word	0x00013f40


	//   ....[177]....
        /*0458*/ 	.word	0x00014000


	//   ....[178]....
        /*045c*/ 	.word	0x000140c0


	//   ....[179]....
        /*0460*/ 	.word	0x00014180


	//   ....[180]....
        /*0464*/ 	.word	0x00014240


	//   ....[181]....
        /*0468*/ 	.word	0x00014300


	//   ....[182]....
        /*046c*/ 	.word	0x000143c0


	//   ....[183]....
        /*0470*/ 	.word	0x00014480


	//   ....[184]....
        /*0474*/ 	.word	0x00014540


	//   ....[185]....
        /*0478*/ 	.word	0x00014600


	//   ....[186]....
        /*047c*/ 	.word	0x000146c0


	//   ....[187]....
        /*0480*/ 	.word	0x00014780


	//   ....[188]....
        /*0484*/ 	.word	0x00014840


	//   ....[189]....
        /*0488*/ 	.word	0x00014900


	//   ....[190]....
        /*048c*/ 	.word	0x000149c0


	//   ....[191]....
        /*0490*/ 	.word	0x00014a80


	//   ....[192]....
        /*0494*/ 	.word	0x00014bf0


	//   ....[193]....
        /*0498*/ 	.word	0x00014cb0


	//   ....[194]....
        /*049c*/ 	.word	0x00014d70


	//   ....[195]....
        /*04a0*/ 	.word	0x00014e30


	//   ....[196]....
        /*04a4*/ 	.word	0x00014ef0


	//   ....[197]....
        /*04a8*/ 	.word	0x00014fb0


	//   ....[198]....
        /*04ac*/ 	.word	0x00015070


	//   ....[199]....
        /*04b0*/ 	.word	0x00015130


	//   ....[200]....
        /*04b4*/ 	.word	0x00015260


	//   ....[201]....
        /*04b8*/ 	.word	0x00015320


	//   ....[202]....
        /*04bc*/ 	.word	0x000153e0


	//   ....[203]....
        /*04c0*/ 	.word	0x000154a0


	//   ....[204]....
        /*04c4*/ 	.word	0x000155d0


	//   ....[205]....
        /*04c8*/ 	.word	0x000156d0


	//   ....[206]....
        /*04cc*/ 	.word	0x000157b0


	//   ....[207]....
        /*04d0*/ 	.word	0x00015830


	//   ....[208]....
        /*04d4*/ 	.word	0x000159f0


	//   ....[209]....
        /*04d8*/ 	.word	0x00015b80


	//   ....[210]....
        /*04dc*/ 	.word	0x00015c60


	//   ....[211]....
        /*04e0*/ 	.word	0x00015dc0


	//   ....[212]....
        /*04e4*/ 	.word	0x00015e80


	//   ....[213]....
        /*04e8*/ 	.word	0x00015f40


	//   ....[214]....
        /*04ec*/ 	.word	0x00016000


	//   ....[215]....
        /*04f0*/ 	.word	0x000160c0


	//   ....[216]....
        /*04f4*/ 	.word	0x00016180


	//   ....[217]....
        /*04f8*/ 	.word	0x00016240


	//   ....[218]....
        /*04fc*/ 	.word	0x00016300


	//   ....[219]....
        /*0500*/ 	.word	0x000163c0


	//   ....[220]....
        /*0504*/ 	.word	0x00016480


	//   ....[221]....
        /*0508*/ 	.word	0x00016540


	//   ....[222]....
        /*050c*/ 	.word	0x00016600


	//   ....[223]....
        /*0510*/ 	.word	0x000166c0


	//   ....[224]....
        /*0514*/ 	.word	0x00016780


	//   ....[225]....
        /*0518*/ 	.word	0x00016840


	//   ....[226]....
        /*051c*/ 	.word	0x00016900


	//   ....[227]....
        /*0520*/ 	.word	0x00016a70


	//   ....[228]....
        /*0524*/ 	.word	0x00016b30


	//   ....[229]....
        /*0528*/ 	.word	0x00016bf0


	//   ....[230]....
        /*052c*/ 	.word	0x00016cb0


	//   ....[231]....
        /*0530*/ 	.word	0x00016d70


	//   ....[232]....
        /*0534*/ 	.word	0x00016e30


	//   ....[233]....
        /*0538*/ 	.word	0x00016ef0


	//   ....[234]....
        /*053c*/ 	.word	0x00016fb0


	//   ....[235]....
        /*0540*/ 	.word	0x000170e0


	//   ....[236]....
        /*0544*/ 	.word	0x000171a0


	//   ....[237]....
        /*0548*/ 	.word	0x00017260


	//   ....[238]....
        /*054c*/ 	.word	0x00017320


	//   ....[239]....
        /*0550*/ 	.word	0x00017450


	//   ....[240]....
        /*0554*/ 	.word	0x00017550


	//   ....[241]....
        /*0558*/ 	.word	0x00017630


	//   ....[242]....
        /*055c*/ 	.word	0x00017760


	//   ....[243]....
        /*0560*/ 	.word	0x00017820


	//   ....[244]....
        /*0564*/ 	.word	0x000178e0


	//   ....[245]....
        /*0568*/ 	.word	0x000179a0


	//   ....[246]....
        /*056c*/ 	.word	0x00017a60


	//   ....[247]....
        /*0570*/ 	.word	0x00017b20


	//   ....[248]....
        /*0574*/ 	.word	0x00017be0


	//   ....[249]....
        /*0578*/ 	.word	0x00017ca0


	//   ....[250]....
        /*057c*/ 	.word	0x00017d60


	//   ....[251]....
        /*0580*/ 	.word	0x00017e20


	//   ....[252]....
        /*0584*/ 	.word	0x00017ee0


	//   ....[253]....
        /*0588*/ 	.word	0x00017fa0


	//   ....[254]....
        /*058c*/ 	.word	0x00018060


	//   ....[255]....
        /*0590*/ 	.word	0x00018120


	//   ....[0]....
        /*0594*/ 	.word	0x000181e0


	//   ....[1]....
        /*0598*/ 	.word	0x000182a0


	//   ....[2]....
        /*059c*/ 	.word	0x00018410


	//   ....[3]....
        /*05a0*/ 	.word	0x000184d0


	//   ....[4]....
        /*05a4*/ 	.word	0x00018590


	//   ....[5]....
        /*05a8*/ 	.word	0x00018650


	//   ....[6]....
        /*05ac*/ 	.word	0x00018710


	//   ....[7]....
        /*05b0*/ 	.word	0x000187d0


	//   ....[8]....
        /*05b4*/ 	.word	0x00018890


	//   ....[9]....
        /*05b8*/ 	.word	0x00018950


	//   ....[10]....
        /*05bc*/ 	.word	0x00018a80


	//   ....[11]....
        /*05c0*/ 	.word	0x00018b40


	//   ....[12]....
        /*05c4*/ 	.word	0x00018c00


	//   ....[13]....
        /*05c8*/ 	.word	0x00018cc0


	//   ....[14]....
        /*05cc*/ 	.word	0x00018df0


	//   ....[15]....
        /*05d0*/ 	.word	0x00018ef0


	//   ....[16]....
        /*05d4*/ 	.word	0x00018fd0


	//   ....[17]....
        /*05d8*/ 	.word	0x00019100


	//   ....[18]....
        /*05dc*/ 	.word	0x000191c0


	//   ....[19]....
        /*05e0*/ 	.word	0x00019280


	//   ....[20]....
        /*05e4*/ 	.word	0x00019340


	//   ....[21]....
        /*05e8*/ 	.word	0x00019400


	//   ....[22]....
        /*05ec*/ 	.word	0x000194c0


	//   ....[23]....
        /*05f0*/ 	.word	0x00019580


	//   ....[24]....
        /*05f4*/ 	.word	0x00019640


	//   ....[25]....
        /*05f8*/ 	.word	0x00019700


	//   ....[26]....
        /*05fc*/ 	.word	0x000197c0


	//   ....[27]....
        /*0600*/ 	.word	0x00019880


	//   ....[28]....
        /*0604*/ 	.word	0x00019940


	//   ....[29]....
        /*0608*/ 	.word	0x00019a00


	//   ....[30]....
        /*060c*/ 	.word	0x00019ac0


	//   ....[31]....
        /*0610*/ 	.word	0x00019b80


	//   ....[32]....
        /*0614*/ 	.word	0x00019c40


	//   ....[33]....
        /*0618*/ 	.word	0x00019db0


	//   ....[34]....
        /*061c*/ 	.word	0x00019e70


	//   ....[35]....
        /*0620*/ 	.word	0x00019f30


	//   ....[36]....
        /*0624*/ 	.word	0x00019ff0


	//   ....[37]....
        /*0628*/ 	.word	0x0001a0b0


	//   ....[38]....
        /*062c*/ 	.word	0x0001a170


	//   ....[39]....
        /*0630*/ 	.word	0x0001a230


	//   ....[40]....
        /*0634*/ 	.word	0x0001a2f0


	//   ....[41]....
        /*0638*/ 	.word	0x0001a420


	//   ....[42]....
        /*063c*/ 	.word	0x0001a4e0


	//   ....[43]....
        /*0640*/ 	.word	0x0001a5a0


	//   ....[44]....
        /*0644*/ 	.word	0x0001a660


	//   ....[45]....
        /*0648*/ 	.word	0x0001a790


	//   ....[46]....
        /*064c*/ 	.word	0x0001a890


	//   ....[47]....
        /*0650*/ 	.word	0x0001a970


	//   ....[48]....
        /*0654*/ 	.word	0x0001ad60


	//   ....[49]....
        /*0658*/ 	.word	0x0001b0a0


	//   ....[50]....
        /*065c*/ 	.word	0x0001b3d0


	//   ....[51]....
        /*0660*/ 	.word	0x0001b700


	//   ....[52]....
        /*0664*/ 	.word	0x0001ba30


	//   ....[53]....
        /*0668*/ 	.word	0x0001bd60


	//   ....[54]....
        /*066c*/ 	.word	0x0001c090


	//   ....[55]....
        /*0670*/ 	.word	0x0001c3c0


	//   ....[56]....
        /*0674*/ 	.word	0x0001c800


	//   ....[57]....
        /*0678*/ 	.word	0x0001cb30


	//   ....[58]....
        /*067c*/ 	.word	0x0001ce60


	//   ....[59]....
        /*0680*/ 	.word	0x0001d190


	//   ....[60]....
        /*0684*/ 	.word	0x0001d590


	//   ....[61]....
        /*0688*/ 	.word	0x0001d8c0


	//   ....[62]....
        /*068c*/ 	.word	0x0001dcc0


	//   ....[63]....
        /*0690*/ 	.word	0x0001ddd0


	//   ....[64]....
        /*0694*/ 	.word	0x0001e410


	//   ....[65]....
        /*0698*/ 	.word	0x0001eb30


	//   ....[66]....
        /*069c*/ 	.word	0x0001ebf0


	//   ....[67]....
        /*06a0*/ 	.word	0x0001eca0


	//   ....[68]....
        /*06a4*/ 	.word	0x0001ee20


	//   ....[69]....
        /*06a8*/ 	.word	0x0001ef60


	//   ....[70]....
        /*06ac*/ 	.word	0x0001f690


	//   ....[71]....
        /*06b0*/ 	.word	0x0001f720


	//   ....[72]....
        /*06b4*/ 	.word	0x0001f900


	//   ....[73]....
        /*06b8*/ 	.word	0x0001f970


	//   ....[74]....
        /*06bc*/ 	.word	0x0001faf0


	//   ....[75]....
        /*06c0*/ 	.word	0x0001fbb0


	//   ....[76]....
        /*06c4*/ 	.word	0x0001fc70


	//   ....[77]....
        /*06c8*/ 	.word	0x0001fd30


	//   ....[78]....
        /*06cc*/ 	.word	0x0001fdf0


	//   ....[79]....
        /*06d0*/ 	.word	0x0001feb0


	//   ....[80]....
        /*06d4*/ 	.word	0x0001ff70


	//   ....[81]....
        /*06d8*/ 	.word	0x00020030


	//   ....[82]....
        /*06dc*/ 	.word	0x000200f0


	//   ....[83]....
        /*06e0*/ 	.word	0x000201b0


	//   ....[84]....
        /*06e4*/ 	.word	0x00020270


	//   ....[85]....
        /*06e8*/ 	.word	0x00020330


	//   ....[86]....
        /*06ec*/ 	.word	0x000203f0


	//   ....[87]....
        /*06f0*/ 	.word	0x000204b0


	//   ....[88]....
        /*06f4*/ 	.word	0x00020570


	//   ....[89]....
        /*06f8*/ 	.word	0x00020630


	//   ....[90]....
        /*06fc*/ 	.word	0x000207d0


	//   ....[91]....
        /*0700*/ 	.word	0x00020890


	//   ....[92]....
        /*0704*/ 	.word	0x00020950


	//   ....[93]....
        /*0708*/ 	.word	0x00020a10


	//   ....[94]....
        /*070c*/ 	.word	0x00020ad0


	//   ....[95]....
        /*0710*/ 	.word	0x00020b90


	//   ....[96]....
        /*0714*/ 	.word	0x00020c50


	//   ....[97]....
        /*0718*/ 	.word	0x00020d10


	//   ....[98]....
        /*071c*/ 	.word	0x00020e40


	//   ....[99]....
        /*0720*/ 	.word	0x00020f00


	//   ....[100]....
        /*0724*/ 	.word	0x00020fc0


	//   ....[101]....
        /*0728*/ 	.word	0x00021080


	//   ....[102]....
        /*072c*/ 	.word	0x00021210


	//   ....[103]....
        /*0730*/ 	.word	0x000212f0


	//   ....[104]....
        /*0734*/ 	.word	0x00021360


	//----- nvinfo : EIATTR_EXIT_INSTR_OFFSETS
	.align		4
.L_96:
        /*0738*/ 	.byte	0x04, 0x1c
        /*073a*/ 	.short	(.L_98 - .L_97)


	//   ....[0]....
.L_97:
        /*073c*/ 	.word	0x00021370


	//----- nvinfo : EIATTR_CRS_STACK_SIZE
	.align		4
.L_98:
        /*0740*/ 	.byte	0x04, 0x1e
        /*0742*/ 	.short	(.L_100 - .L_99)
.L_99:
        /*0744*/ 	.word	0x00000000


	//----- nvinfo : EIATTR_CBANK_PARAM_SIZE
	.align		4
.L_100:
        /*0748*/ 	.byte	0x03, 0x19
        /*074a*/ 	.short	0x00b4


	//----- nvinfo : EIATTR_PARAM_CBANK
	.align		4
        /*074c*/ 	.byte	0x04, 0x0a
        /*074e*/ 	.short	(.L_102 - .L_101)
	.align		4
.L_101:
        /*0750*/ 	.word	index@(.nv.constant0._Z25rk45_gsl_gpu_evolve_applyPdS_S_ddddjS_S_S_S_S_S_S_S_S_S_S_S_S_Pii)
        /*0754*/ 	.short	0x0380
        /*0756*/ 	.short	0x00b4


	//----- nvinfo : EIATTR_SW_WAR
	.align		4
.L_102:
        /*0758*/ 	.byte	0x04, 0x36
        /*075a*/ 	.short	(.L_104 - .L_103)
.L_103:
        /*075c*/ 	.word	0x00000008
.L_104:


//--------------------- .nv.callgraph             --------------------------
	.section	.nv.callgraph,"",@"SHT_CUDA_CALLGRAPH"
	.align	4
	.sectionentsize	8
	.align		4
        /*0000*/ 	.word	0x00000000
	.align		4
        /*0004*/ 	.word	0xffffffff
	.align		4
        /*0008*/ 	.word	index@(_Z25rk45_gsl_gpu_evolve_applyPdS_S_ddddjS_S_S_S_S_S_S_S_S_S_S_S_S_Pii)
	.align		4
        /*000c*/ 	.word	index@(vprintf)
	.align		4
        /*0010*/ 	.word	0x00000000
	.align		4
        /*0014*/ 	.word	0xfffffffe
	.align		4
        /*0018*/ 	.word	0x00000000
	.align		4
        /*001c*/ 	.word	0xfffffffd
	.align		4
        /*0020*/ 	.word	0x00000000
	.align		4
        /*0024*/ 	.word	0xfffffffc


//--------------------- .nv.constant4             --------------------------
	.section	.nv.constant4,"a",@progbits
	.align	8
	.align		8
.nv.constant4:
        /*0000*/ 	.dword	vprintf
	.align		8
        /*0008*/ 	.dword	$str
	.align		8
        /*0010*/ 	.dword	$str$1
	.align		8
        /*0018*/ 	.dword	$str$2
	.align		8
        /*0020*/ 	.dword	$str$3
	.align		8
        /*0028*/ 	.dword	$str$4
	.align		8
        /*0030*/ 	.dword	$str$5
	.align		8
        /*0038*/ 	.dword	$str$6
	.align		8
        /*0040*/ 	.dword	$str$7
	.align		8
        /*0048*/ 	.dword	$str$8
	.align		8
        /*0050*/ 	.dword	$str$9
	.align		8
        /*0058*/ 	.dword	$str$10
	.align		8
        /*0060*/ 	.dword	$str$11
	.align		8
        /*0068*/ 	.dword	$str$12
	.align		8
        /*0070*/ 	.dword	$str$13
	.align		8
        /*0078*/ 	.dword	$str$14
	.align		8
        /*0080*/ 	.dword	$str$15
	.align		8
        /*0088*/ 	.dword	$str$16
	.align		8
        /*0090*/ 	.dword	$str$17
	.align		8
        /*0098*/ 	.dword	$str$18
	.align		8
        /*00a0*/ 	.dword	$str$19
	.align		8
        /*00a8*/ 	.dword	$str$20
	.align		8
        /*00b0*/ 	.dword	$str$21
	.align		8
        /*00b8*/ 	.dword	$str$22
	.align		8
        /*00c0*/ 	.dword	$str$23
	.align		8
        /*00c8*/ 	.dword	$str$24
	.align		8
        /*00d0*/ 	.dword	$str$25
	.align		8
        /*00d8*/ 	.dword	$str$26
	.align		8
        /*00e0*/ 	.dword	$str$27
	.align		8
        /*00e8*/ 	.dword	$str$28
	.align		8
        /*00f0*/ 	.dword	__cudart_i2opi_d
	.align		8
        /*00f8*/ 	.dword	__cudart_sin_cos_coeffs


//--------------------- .text._Z25rk45_gsl_gpu_evolve_applyPdS_S_ddddjS_S_S_S_S_S_S_S_S_S_S_S_S_Pii --------------------------
	.section	.text._Z25rk45_gsl_gpu_evolve_applyPdS_S_ddddjS_S_S_S_S_S_S_S_S_S_S_S_S_Pii,"ax",@progbits
	.align	128
        .global         _Z25rk45_gsl_gpu_evolve_applyPdS_S_ddddjS_S_S_S_S_S_S_S_S_S_S_S_S_Pii
        .type           _Z25rk45_gsl_gpu_evolve_applyPdS_S_ddddjS_S_S_S_S_S_S_S_S_S_S_S_S_Pii,@function
        .size           _Z25rk45_gsl_gpu_evolve_applyPdS_S_ddddjS_S_S_S_S_S_S_S_S_S_S_S_S_Pii,(.L_x_594 - _Z25rk45_gsl_gpu_evolve_applyPdS_S_ddddjS_S_S_S_S_S_S_S_S_S_S_S_S_Pii)
        .other          _Z25rk45_gsl_gpu_evolve_applyPdS_S_ddddjS_S_S_S_S_S_S_S_S_S_S_S_S_Pii,@"STO_CUDA_ENTRY STV_DEFAULT"
_Z25rk45_gsl_gpu_evolve_applyPdS_S_ddddjS_S_S_S_S_S_S_S_S_S_S_S_S_Pii:
.text._Z25rk45_gsl_gpu_evolve_applyPdS_S_ddddjS_S_S_S_S_S_S_S_S_S_S_S_S_Pii:
[----:B------:R-:W0:Y:S08]  /*0000*/  LDC R1, c[0x0][0x37c] ;  /* 0x0000df00ff017b82 */ /* 0x000e300000000800 */
[----:B------:R-:W1:Y:S01]  /*0010*/  LDC.64 R2, c[0x0][0x380] ;  /* 0x0000e000ff027b82 */ /* 0x000e620000000a00 */
[----:B------:R-:W1:Y:S01]  /*0020*/  LDCU.64 UR36, c[0x0][0x358] ;  /* 0x00006b00ff2477ac */ /* 0x000e620008000a00 */
[----:B0-----:R-:W-:-:S06]  /*0030*/  VIADD R1, R1, 0xffffff90 ;  /* 0xffffff9001017836 */ /* 0x001fcc0000000000 */
[----:B------:R-:W0:Y:S08]  /*0040*/  LDC.64 R4, c[0x0][0x388] ;  /* 0x0000e200ff047b82 */ /* 0x000e300000000a00 */
[----:B------:R-:W2:Y:S01]  /*0050*/  LDC.64 R16, c[0x0][0x390] ;  /* 0x0000e400ff107b82 */ /* 0x000ea20000000a00 */
[----:B------:R-:W-:Y:S01]  /*0060*/  MOV R0, 0x0 ;  /* 0x0000000000007802 */ /* 0x000fe20000000f00 */
[----:B------:R-:W3:Y:S01]  /*0070*/  LDCU UR42, c[0x0][0x2f8] ;  /* 0x00005f00ff2a77ac */ /* 0x000ee20008000800 */
[----:B------:R-:W4:Y:S01]  /*0080*/  LDCU.64 UR4, c[0x4][0xa0] ;  /* 0x01001400ff0477ac */ /* 0x000f220008000a00 */
[----:B-1----:R-:W4:Y:S04]  /*0090*/  LDG.E.64 R2, desc[UR36][R2.64] ;  /* 0x0000002402027981 */ /* 0x002f28000c1e1b00 */
[----:B0-----:R-:W4:Y:S04]  /*00a0*/  LDG.E.64 R4, desc[UR36][R4.64] ;  /* 0x0000002404047981 */ /* 0x001f28000c1e1b00 */
[----:B--2---:R-:W5:Y:S01]  /*00b0*/  LDG.E.64 R16, desc[UR36][R16.64] ;  /* 0x0000002410107981 */ /* 0x004f62000c1e1b00 */
[----:B------:R-:W0:Y:S01]  /*00c0*/  LDCU UR43, c[0x0][0x2fc] ;  /* 0x00005f80ff2b77ac */ /* 0x000e220008000800 */
[----:B------:R-:W-:-:S13]  /*00d0*/  R2UR UR44, R1 ;  /* 0x00000000012c72ca */ /* 0x000fda00000e0000 */
[----:B---3--:R-:W-:-:S04]  /*00e0*/  UIADD3 UR42, UP0, UPT, UR44, UR42, URZ ;  /* 0x0000002a2c2a7290 */ /* 0x008fc8000ff1e0ff */
[----:B0-----:R-:W-:Y:S01]  /*00f0*/  UIADD3.X UR43, UPT, UPT, URZ, UR43, URZ, UP0, !UPT ;  /* 0x0000002bff2b7290 */ /* 0x001fe200087fe4ff */
[----:B----4-:R-:W-:Y:S02]  /*0100*/  R2UR UR40, R2 ;  /* 0x00000000022872ca */ /* 0x010fe400000e0000 */
[----:B------:R-:W-:Y:S02]  /*0110*/  R2UR UR41, R3 ;  /* 0x00000000032972ca */ /* 0x000fe400000e0000 */
[----:B------:R0:W1:Y:S11]  /*0120*/  LDC.64 R2, c[0x4][R0] ;  /* 0x0100000000027b82 */ /* 0x0000760000000a00 */
[----:B------:R-:W-:Y:S01]  /*0130*/  DADD R6, R4, -UR40 ;  /* 0x8000002804067e29 */ /* 0x000fe20008000000 */
[----:B------:R-:W-:-:S02]  /*0140*/  IMAD.U32 R4, RZ, RZ, UR4 ;  /* 0x00000004ff047e24 */ /* 0x000fc4000f8e00ff */
[----:B------:R-:W-:-:S07]  /*0150*/  IMAD.U32 R5, RZ, RZ, UR5 ;  /* 0x00000005ff057e24 */ /* 0x000fce000f8e00ff */
[----:B------:R-:W-:Y:S02]  /*0160*/  R2UR UR38, R6 ;  /* 0x00000000062672ca */ /* 0x000fe400000e0000 */
[----:B------:R-:W-:Y:S02]  /*0170*/  R2UR UR39, R7 ;  /* 0x00000000072772ca */ /* 0x000fe400000e0000 */
[----:B0-----:R-:W-:-:S13]  /*0180*/  CS2R R6, SRZ ;  /* 0x0000000000067805 */ /* 0x001fda000001ff00 */
[----:B------:R-:W-:-:S07]  /*0190*/  LEPC R20, `(.L_x_0) ;  /* 0x000000001014794e */ /* 0x000fce0000000000 */
[----:B-1---5:R-:W-:Y:S05]  /*01a0*/  CALL.ABS.NOINC R2 ;  /* 0x0000000002007343 */ /* 0x022fea0003c00000 */
.L_x_0:
[----:B------:R-:W0:Y:S02]  /*01b0*/  LDC R2, c[0x0][0x430] ;  /* 0x00010c00ff027b82 */ /* 0x000e240000000800 */
[----:B0-----:R-:W-:-:S13]  /*01c0*/  ISETP.GE.AND P0, PT, R2, 0x1, PT ;  /* 0x000000010200780c */ /* 0x001fda0003f06270 */
[----:B------:R-:W-:Y:S05]  /*01d0*/  @!P0 BRA `(.L_x_1) ;  /* 0x0000000400ac8947 */ /* 0x000fea0003800000 */
[C---:B------:R-:W-:Y:S02]  /*01e0*/  IADD3 R0, PT, PT, R2.reuse, -0x1, RZ ;  /* 0xffffffff02007810 */ /* 0x040fe40007ffe0ff */
[----:B------:R-:W-:Y:S02]  /*01f0*/  LOP3.LUT R22, R2, 0xf, RZ, 0xc0, !PT ;  /* 0x0000000f02167812 */ /* 0x000fe400078ec0ff */
[----:B------:R-:W-:Y:S01]  /*0200*/  ISETP.GE.U32.AND P0, PT, R0, 0xf, PT ;  /* 0x0000000f0000780c */ /* 0x000fe20003f06070 */
[----:B------:R-:W-:Y:S01]  /*0210*/  IMAD.MOV.U32 R0, RZ, RZ, RZ ;  /* 0x000000ffff007224 */ /* 0x000fe200078e00ff */
[----:B------:R-:W-:-:S11]  /*0220*/  ISETP.NE.AND P1, PT, R22, RZ, PT ;  /* 0x000000ff1600720c */ /* 0x000fd60003f25270 */
[----:B------:R-:W-:Y:S05]  /*0230*/  @!P0 BRA `(.L_x_2) ;  /* 0x0000000000ac8947 */ /* 0x000fea0003800000 */
[----:B------:R-:W-:Y:S01]  /*0240*/  BSSY.RECONVERGENT B0, `(.L_x_2) ;  /* 0x000002a000007945 */ /* 0x000fe20003800200 */
[----:B------:R-:W-:Y:S01]  /*0250*/  LOP3.LUT R0, R2, 0x7ffffff0, RZ, 0xc0, !PT ;  /* 0x7ffffff002007812 */ /* 0x000fe200078ec0ff */
[----:B------:R-:W-:-:S07]  /*0260*/  IMAD.MOV.U32 R3, RZ, RZ, RZ ;  /* 0x000000ffff037224 */ /* 0x000fce00078e00ff */
.L_x_3:
[----:B------:R-:W0:Y:S08]  /*0270*/  LDC.64 R4, c[0x0][0x3c8] ;  /* 0x0000f200ff047b82 */ /* 0x000e300000000a00 */
[----:B----4-:R-:W1:Y:S01]  /*0280*/  LDC.64 R8, c[0x0][0x3d0] ;  /* 0x0000f400ff087b82 */ /* 0x010e620000000a00 */
[----:B0-----:R-:W-:-:S05]  /*0290*/  IMAD.WIDE.U32 R4, R3, 0x8, R4 ;  /* 0x0000000803047825 */ /* 0x001fca00078e0004 */
[----:B------:R-:W2:Y:S01]  /*02a0*/  LDG.E.64 R6, desc[UR36][R4.64] ;  /* 0x0000002404067981 */ /* 0x000ea2000c1e1b00 */
[----:B-1----:R-:W-:-:S05]  /*02b0*/  IMAD.WIDE.U32 R8, R3, 0x8, R8 ;  /* 0x0000000803087825 */ /* 0x002fca00078e0008 */
[----:B--2---:R0:W-:Y:S04]  /*02c0*/  STG.E.64 desc[UR36][R8.64], R6 ;  /* 0x0000000608007986 */ /* 0x0041e8000c101b24 */
[----:B------:R-:W2:Y:S04]  /*02d0*/  LDG.E.64 R10, desc[UR36][R4.64+0x8] ;  /* 0x00000824040a7981 */ /* 0x000ea8000c1e1b00 */
[----:B--2---:R1:W-:Y:S04]  /*02e0*/  STG.E.64 desc[UR36][R8.64+0x8], R10 ;  /* 0x0000080a08007986 */ /* 0x0043e8000c101b24 */
[----:B------:R-:W2:Y:S04]  /*02f0*/  LDG.E.64 R12, desc[UR36][R4.64+0x10] ;  /* 0x00001024040c7981 */ /* 0x000ea8000c1e1b00 */
[----:B--2---:R2:W-:Y:S04]  /*0300*/  STG.E.64 desc[UR36][R8.64+0x10], R12 ;  /* 0x0000100c08007986 */ /* 0x0045e8000c101b24 */
[----:B------:R-:W3:Y:S04]  /*0310*/  LDG.E.64 R14, desc[UR36][R4.64+0x18] ;  /* 0x00001824040e7981 */ /* 0x000ee8000c1e1b00 */
[----:B---3--:R3:W-:Y:S04]  /*0320*/  STG.E.64 desc[UR36][R8.64+0x18], R14 ;  /* 0x0000180e08007986 */ /* 0x0087e8000c101b24 */
[----:B------:R-:W4:Y:S04]  /*0330*/  LDG.E.64 R18, desc[UR36][R4.64+0x20] ;  /* 0x0000202404127981 */ /* 0x000f28000c1e1b00 */
[----:B----4-:R4:W-:Y:S04]  /*0340*/  STG.E.64 desc[UR36][R8.64+0x20], R18 ;  /* 0x0000201208007986 */ /* 0x0109e8000c101b24 */
[----:B------:R-:W5:Y:S04]  /*0350*/  LDG.E.64 R20, desc[UR36][R4.64+0x28] ;  /* 0x0000282404147981 */ /* 0x000f68000c1e1b00 */
[----:B-----5:R5:W-:Y:S04]  /*0360*/  STG.E.64 desc[UR36][R8.64+0x28], R20 ;  /* 0x0000281408007986 */ /* 0x020be8000c101b24 */
[----:B0-----:R-:W2:Y:S04]  /*0370*/  LDG.E.64 R6, desc[UR36][R4.64+0x30] ;  /* 0x0000302404067981 */ /* 0x001ea8000c1e1b00 */
[----:B--2---:R0:W-:Y:S04]  /*0380*/  STG.E.64 desc[UR36][R8.64+0x30], R6 ;  /* 0x0000300608007986 */ /* 0x0041e8000c101b24 */
[----:B-1----:R-:W2:Y:S04]  /*0390*/  LDG.E.64 R10, desc[UR36][R4.64+0x38] ;  /* 0x00003824040a7981 */ /* 0x002ea8000c1e1b00 */
[----:B--2---:R1:W-:Y:S04]  /*03a0*/  STG.E.64 desc[UR36][R8.64+0x38], R10 ;  /* 0x0000380a08007986 */ /* 0x0043e8000c101b24 */
[----:B------:R-:W2:Y:S04]  /*03b0*/  LDG.E.64 R12, desc[UR36][R4.64+0x40] ;  /* 0x00004024040c7981 */ /* 0x000ea8000c1e1b00 */
[----:B--2---:R2:W-:Y:S04]  /*03c0*/  STG.E.64 desc[UR36][R8.64+0x40], R12 ;  /* 0x0000400c08007986 */ /* 0x0045e8000c101b24 */
[----:B---3--:R-:W3:Y:S04]  /*03d0*/  LDG.E.64 R14, desc[UR36][R4.64+0x48] ;  /* 0x00004824040e7981 */ /* 0x008ee8000c1e1b00 */
[----:B---3--:R3:W-:Y:S04]  /*03e0*/  STG.E.64 desc[UR36][R8.64+0x48], R14 ;  /* 0x0000480e08007986 */ /* 0x0087e8000c101b24 */
[----:B----4-:R-:W4:Y:S04]  /*03f0*/  LDG.E.64 R18, desc[UR36][R4.64+0x50] ;  /* 0x0000502404127981 */ /* 0x010f28000c1e1b00 */
[----:B----4-:R4:W-:Y:S04]  /*0400*/  STG.E.64 desc[UR36][R8.64+0x50], R18 ;  /* 0x0000501208007986 */ /* 0x0109e8000c101b24 */
[----:B-----5:R-:W5:Y:S04]  /*0410*/  LDG.E.64 R20, desc[UR36][R4.64+0x58] ;  /* 0x0000582404147981 */ /* 0x020f68000c1e1b00 */
[----:B-----5:R4:W-:Y:S04]  /*0420*/  STG.E.64 desc[UR36][R8.64+0x58], R20 ;  /* 0x0000581408007986 */ /* 0x0209e8000c101b24 */
[----:B0-----:R-:W5:Y:S04]  /*0430*/  LDG.E.64 R6, desc[UR36][R4.64+0x60] ;  /* 0x0000602404067981 */ /* 0x001f68000c1e1b00 */
[----:B-----5:R4:W-:Y:S04]  /*0440*/  STG.E.64 desc[UR36][R8.64+0x60], R6 ;  /* 0x0000600608007986 */ /* 0x0209e8000c101b24 */
[----:B-1----:R-:W5:Y:S04]  /*0450*/  LDG.E.64 R10, desc[UR36][R4.64+0x68] ;  /* 0x00006824040a7981 */ /* 0x002f68000c1e1b00 */
[----:B-----5:R4:W-:Y:S04]  /*0460*/  STG.E.64 desc[UR36][R8.64+0x68], R10 ;  /* 0x0000680a08007986 */ /* 0x0209e8000c101b24 */
[----:B--2---:R-:W2:Y:S04]  /*0470*/  LDG.E.64 R12, desc[UR36][R4.64+0x70] ;  /* 0x00007024040c7981 */ /* 0x004ea8000c1e1b00 */
[----:B--2---:R4:W-:Y:S04]  /*0480*/  STG.E.64 desc[UR36][R8.64+0x70], R12 ;  /* 0x0000700c08007986 */ /* 0x0049e8000c101b24 */
[----:B---3--:R-:W2:Y:S01]  /*0490*/  LDG.E.64 R14, desc[UR36][R4.64+0x78] ;  /* 0x00007824040e7981 */ /* 0x008ea2000c1e1b00 */
[----:B------:R-:W-:-:S05]  /*04a0*/  VIADD R3, R3, 0x10 ;  /* 0x0000001003037836 */ /* 0x000fca0000000000 */
[----:B------:R-:W-:Y:S01]  /*04b0*/  ISETP.NE.AND P0, PT, R3, R0, PT ;  /* 0x000000000300720c */ /* 0x000fe20003f05270 */
[----:B--2---:R4:W-:-:S12]  /*04c0*/  STG.E.64 desc[UR36][R8.64+0x78], R14 ;  /* 0x0000780e08007986 */ /* 0x0049d8000c101b24 */
[----:B------:R-:W-:Y:S05]  /*04d0*/  @P0 BRA `(.L_x_3) ;  /* 0xfffffffc00640947 */ /* 0x000fea000383ffff */
[----:B------:R-:W-:Y:S05]  /*04e0*/  BSYNC.RECONVERGENT B0 ;  /* 0x0000000000007941 */ /* 0x000fea0003800200 */
.L_x_2:
[----:B------:R-:W-:Y:S04]  /*04f0*/  BSSY.RECONVERGENT B0, `(.L_x_1) ;  /* 0x0000039000007945 */ /* 0x000fe80003800200 */
[----:B------:R-:W-:Y:S05]  /*0500*/  @!P1 BRA `(.L_x_4) ;  /* 0x0000000000dc9947 */ /* 0x000fea0003800000 */
[----:B------:R-:W-:Y:S02]  /*0510*/  ISETP.GE.U32.AND P0, PT, R22, 0x8, PT ;  /* 0x000000081600780c */ /* 0x000fe40003f06070 */
[----:B------:R-:W-:-:S04]  /*0520*/  LOP3.LUT R3, R2, 0x7, RZ, 0xc0, !PT ;  /* 0x0000000702037812 */ /* 0x000fc800078ec0ff */
[----:B------:R-:W-:-:S07]  /*0530*/  ISETP.NE.AND P1, PT, R3, RZ, PT ;  /* 0x000000ff0300720c */ /* 0x000fce0003f25270 */
[----:B------:R-:W-:Y:S06]  /*0540*/  @!P0 BRA `(.L_x_5) ;  /* 0x0000000000548947 */ /* 0x000fec0003800000 */
        /* <DEDUP_REMOVED lines=12> */
[----:B------:R-:W3:Y:S04]  /*0610*/  LDG.E.64 R18, desc[UR36][R4.64+0x20] ;  /* 0x0000202404127981 */ /* 0x000ee8000c1e1b00 */
[----:B---3--:R2:W-:Y:S04]  /*0620*/  STG.E.64 desc[UR36][R8.64+0x20], R18 ;  /* 0x0000201208007986 */ /* 0x0085e8000c101b24 */
[----:B------:R-:W3:Y:S04]  /*0630*/  LDG.E.64 R20, desc[UR36][R4.64+0x28] ;  /* 0x0000282404147981 */ /* 0x000ee8000c1e1b00 */
[----:B---3--:R2:W-:Y:S04]  /*0640*/  STG.E.64 desc[UR36][R8.64+0x28], R20 ;  /* 0x0000281408007986 */ /* 0x0085e8000c101b24 */
[----:B0-----:R-:W3:Y:S04]  /*0650*/  LDG.E.64 R6, desc[UR36][R4.64+0x30] ;  /* 0x0000302404067981 */ /* 0x001ee8000c1e1b00 */
[----:B---3--:R2:W-:Y:S04]  /*0660*/  STG.E.64 desc[UR36][R8.64+0x30], R6 ;  /* 0x0000300608007986 */ /* 0x0085e8000c101b24 */
[----:B-1----:R-:W3:Y:S01]  /*0670*/  LDG.E.64 R10, desc[UR36][R4.64+0x38] ;  /* 0x00003824040a7981 */ /* 0x002ee2000c1e1b00 */
[----:B------:R-:W-:-:S03]  /*0680*/  IADD3 R0, PT, PT, R0, 0x8, RZ ;  /* 0x0000000800007810 */ /* 0x000fc60007ffe0ff */
[----:B---3--:R2:W-:Y:S04]  /*0690*/  STG.E.64 desc[UR36][R8.64+0x38], R10 ;  /* 0x0000380a08007986 */ /* 0x0085e8000c101b24 */
.L_x_5:
[----:B------:R-:W-:Y:S05]  /*06a0*/  @!P1 BRA `(.L_x_4) ;  /* 0x0000000000749947 */ /* 0x000fea0003800000 */
[----:B------:R-:W-:Y:S02]  /*06b0*/  ISETP.GE.U32.AND P0, PT, R3, 0x4, PT ;  /* 0x000000040300780c */ /* 0x000fe40003f06070 */
[----:B--2-4-:R-:W-:-:S04]  /*06c0*/  LOP3.LUT R14, R2, 0x3, RZ, 0xc0, !PT ;  /* 0x00000003020e7812 */ /* 0x014fc800078ec0ff */
[----:B------:R-:W-:-:S07]  /*06d0*/  ISETP.NE.AND P1, PT, R14, RZ, PT ;  /* 0x000000ff0e00720c */ /* 0x000fce0003f25270 */
[----:B------:R-:W-:Y:S06]  /*06e0*/  @!P0 BRA `(.L_x_6) ;  /* 0x0000000000348947 */ /* 0x000fec0003800000 */
[----:B------:R-:W0:Y:S08]  /*06f0*/  LDC.64 R2, c[0x0][0x3c8] ;  /* 0x0000f200ff027b82 */ /* 0x000e300000000a00 */
[----:B------:R-:W1:Y:S01]  /*0700*/  LDC.64 R4, c[0x0][0x3d0] ;  /* 0x0000f400ff047b82 */ /* 0x000e620000000a00 */
        /* <DEDUP_REMOVED lines=8> */
[----:B------:R-:W2:Y:S01]  /*0790*/  LDG.E.64 R8, desc[UR36][R10.64+0x18] ;  /* 0x000018240a087981 */ /* 0x000ea2000c1e1b00 */
[----:B------:R-:W-:-:S03]  /*07a0*/  VIADD R0, R0, 0x4 ;  /* 0x0000000400007836 */ /* 0x000fc60000000000 */
[----:B--2---:R0:W-:Y:S04]  /*07b0*/  STG.E.64 desc[UR36][R12.64+0x18], R8 ;  /* 0x000018080c007986 */ /* 0x0041e8000c101b24 */
.L_x_6:
[----:B------:R-:W-:Y:S05]  /*07c0*/  @!P1 BRA `(.L_x_4) ;  /* 0x00000000002c9947 */ /* 0x000fea0003800000 */
[----:B0-----:R-:W0:Y:S01]  /*07d0*/  LDC.64 R6, c[0x0][0x3c8] ;  /* 0x0000f200ff067b82 */ /* 0x001e220000000a00 */
[----:B------:R-:W-:-:S07]  /*07e0*/  IMAD.MOV.U32 R11, RZ, RZ, RZ ;  /* 0x000000ffff0b7224 */ /* 0x000fce00078e00ff */
[----:B------:R-:W1:Y:S02]  /*07f0*/  LDC.64 R8, c[0x0][0x3d0] ;  /* 0x0000f400ff087b82 */ /* 0x000e640000000a00 */
.L_x_7:
[----:B0--3--:R-:W-:-:S06]  /*0800*/  IMAD.WIDE.U32 R2, R0, 0x8, R6 ;  /* 0x0000000800027825 */ /* 0x009fcc00078e0006 */
[----:B------:R-:W2:Y:S01]  /*0810*/  LDG.E.64 R2, desc[UR36][R2.64] ;  /* 0x0000002402027981 */ /* 0x000ea2000c1e1b00 */
[C---:B-1----:R-:W-:Y:S01]  /*0820*/  IMAD.WIDE.U32 R4, R0.reuse, 0x8, R8 ;  /* 0x0000000800047825 */ /* 0x042fe200078e0008 */
[----:B------:R-:W-:-:S03]  /*0830*/  IADD3 R0, PT, PT, R0, 0x1, RZ ;  /* 0x0000000100007810 */ /* 0x000fc60007ffe0ff */
[----:B------:R-:W-:-:S05]  /*0840*/  VIADD R11, R11, 0x1 ;  /* 0x000000010b0b7836 */ /* 0x000fca0000000000 */
[----:B------:R-:W-:Y:S01]  /*0850*/  ISETP.NE.AND P0, PT, R11, R14, PT ;  /* 0x0000000e0b00720c */ /* 0x000fe20003f05270 */
[----:B--2---:R3:W-:-:S12]  /*0860*/  STG.E.64 desc[UR36][R4.64], R2 ;  /* 0x0000000204007986 */ /* 0x0047d8000c101b24 */
[----:B------:R-:W-:Y:S05]  /*0870*/  @P0 BRA `(.L_x_7) ;  /* 0xfffffffc00e00947 */ /* 0x000fea000383ffff */
.L_x_4:
[----:B------:R-:W-:Y:S05]  /*0880*/  BSYNC.RECONVERGENT B0 ;  /* 0x0000000000007941 */ /* 0x000fea0003800200 */
.L_x_1:
[----:B------:R-:W0:Y:S02]  /*0890*/  LDCU UR4, c[0x0][0x3b8] ;  /* 0x00007700ff0477ac */ /* 0x000e240008000800 */
[----:B0--3--:R-:W0:Y:S02]  /*08a0*/  I2F.F64.U32 R2, UR4 ;  /* 0x0000000400027d12 */ /* 0x009e240008201800 */
[----:B0-----:R-:W-:-:S06]  /*08b0*/  DADD R4, R2, 1 ;  /* 0x3ff0000002047429 */ /* 0x001fcc0000000000 */
[----:B--2-4-:R-:W0:Y:S04]  /*08c0*/  MUFU.RCP64H R7, R5 ;  /* 0x0000000500077308 */ /* 0x014e280000001800 */
[----:B------:R-:W-:-:S05]  /*08d0*/  VIADD R6, R5, 0x300402 ;  /* 0x0030040205067836 */ /* 0x000fca0000000000 */
[----:B------:R-:W-:Y:S01]  /*08e0*/  FSETP.GEU.AND P0, PT, |R6|, 5.8789094863358348022e-39, PT ;  /* 0x004004020600780b */ /* 0x000fe20003f0e200 */
[----:B0-----:R-:W-:-:S08]  /*08f0*/  DFMA R8, -R4, R6, 1 ;  /* 0x3ff000000408742b */ /* 0x001fd00000000106 */
[----:B------:R-:W-:-:S08]  /*0900*/  DFMA R8, R8, R8, R8 ;  /* 0x000000080808722b */ /* 0x000fd00000000008 */
[----:B------:R-:W-:-:S08]  /*0910*/  DFMA R8, R6, R8, R6 ;  /* 0x000000080608722b */ /* 0x000fd00000000006 */
[----:B------:R-:W-:-:S08]  /*0920*/  DFMA R54, -R4, R8, 1 ;  /* 0x3ff000000436742b */ /* 0x000fd00000000108 */
[----:B------:R-:W-:Y:S01]  /*0930*/  DFMA R54, R8, R54, R8 ;  /* 0x000000360836722b */ /* 0x000fe20000000008 */
[----:B------:R-:W-:Y:S10]  /*0940*/  @P0 BRA `(.L_x_8) ;  /* 0x0000000000180947 */ /* 0x000ff40003800000 */
[----:B------:R-:W-:-:S05]  /*0950*/  LOP3.LUT R0, R5, 0x7fffffff, RZ, 0xc0, !PT ;  /* 0x7fffffff05007812 */ /* 0x000fca00078ec0ff */
[----:B------:R-:W-:Y:S01]  /*0960*/  VIADD R9, R0, 0xfff00000 ;  /* 0xfff0000000097836 */ /* 0x000fe20000000000 */
[----:B------:R-:W-:-:S07]  /*0970*/  MOV R0, 0x990 ;  /* 0x0000099000007802 */ /* 0x000fce0000000f00 */
[----:B------:R-:W-:Y:S05]  /*0980*/  CALL.REL.NOINC `($__internal_0_$__cuda_sm20_dblrcp_rn_slowpath_v3) ;  /* 0x00000208007c7944 */ /* 0x000fea0003c00000 */
[----:B------:R-:W-:Y:S01]  /*0990*/  IMAD.MOV.U32 R54, RZ, RZ, R52 ;  /* 0x000000ffff367224 */ /* 0x000fe200078e0034 */
[----:B------:R-:W-:-:S07]  /*09a0*/  MOV R55, R53 ;  /* 0x0000003500377202 */ /* 0x000fce0000000f00 */
.L_x_8:
[----:B------:R-:W0:Y:S01]  /*09b0*/  MUFU.RCP64H R5, R3 ;  /* 0x0000000300057308 */ /* 0x000e220000001800 */
[----:B------:R-:W-:Y:S01]  /*09c0*/  SHF.R.U32.HI R0, RZ, 0x14, R55 ;  /* 0x00000014ff007819 */ /* 0x000fe20000011637 */
[----:B------:R-:W-:-:S03]  /*09d0*/  VIADD R4, R3, 0x300402 ;  /* 0x0030040203047836 */ /* 0x000fc60000000000 */
[----:B------:R-:W-:Y:S02]  /*09e0*/  LOP3.LUT R0, R0, 0x7ff, RZ, 0xc0, !PT ;  /* 0x000007ff00007812 */ /* 0x000fe400078ec0ff */
[----:B------:R-:W-:Y:S01]  /*09f0*/  FSETP.GEU.AND P1, PT, |R4|, 5.8789094863358348022e-39, PT ;  /* 0x004004020400780b */ /* 0x000fe20003f2e200 */
[----:B------:R1:W2:Y:S02]  /*0a00*/  FRND.F64.TRUNC R48, R54 ;  /* 0x0000003600307313 */ /* 0x0002a4000030d800 */
[----:B------:R-:W-:-:S05]  /*0a10*/  VIADD R35, R0, 0xfffffc0c ;  /* 0xfffffc0c00237836 */ /* 0x000fca0000000000 */
[CC--:B------:R-:W-:Y:S01]  /*0a20*/  SHF.L.U32 R34, R54.reuse, R35.reuse, RZ ;  /* 0x0000002336227219 */ /* 0x0c0fe200000006ff */
[----:B0-----:R-:W-:Y:S01]  /*0a30*/  DFMA R6, -R2, R4, 1 ;  /* 0x3ff000000206742b */ /* 0x001fe20000000104 */
[----:B------:R-:W-:Y:S02]  /*0a40*/  SHF.L.U64.HI R35, R54, R35, R55 ;  /* 0x0000002336237219 */ /* 0x000fe40000010237 */
[----:B------:R-:W-:-:S04]  /*0a50*/  ISETP.NE.U32.AND P0, PT, R34, RZ, PT ;  /* 0x000000ff2200720c */ /* 0x000fc80003f05070 */
[----:B------:R-:W-:Y:S01]  /*0a60*/  ISETP.NE.AND.EX P2, PT, R35, -0x80000000, PT, P0 ;  /* 0x800000002300780c */ /* 0x000fe20003f45300 */
[----:B------:R-:W-:Y:S01]  /*0a70*/  DFMA R6, R6, R6, R6 ;  /* 0x000000060606722b */ /* 0x000fe20000000006 */
[----:B------:R-:W-:Y:S02]  /*0a80*/  ISETP.GE.AND P0, PT, R55, RZ, PT ;  /* 0x000000ff3700720c */ /* 0x000fe40003f06270 */
[----:B------:R-:W-:Y:S02]  /*0a90*/  P2R R44, PR, RZ, 0x4 ;  /* 0x00000004ff2c7803 */ /* 0x000fe40000000000 */
[----:B------:R-:W-:-:S03]  /*0aa0*/  SEL R33, RZ, 0x7ff00000, !P0 ;  /* 0x7ff00000ff217807 */ /* 0x000fc60004000000 */
[----:B------:R-:W-:-:S04]  /*0ab0*/  DFMA R6, R4, R6, R4 ;  /* 0x000000060406722b */ /* 0x000fc80000000004 */
[----:B------:R-:W-:-:S04]  /*0ac0*/  DSETP.NEU.AND P2, PT, R54, 0.5, !P2 ;  /* 0x3fe000003600742a */ /* 0x000fc8000574d000 */
[----:B------:R-:W-:Y:S02]  /*0ad0*/  DFMA R52, -R2, R6, 1 ;  /* 0x3ff000000234742b */ /* 0x000fe40000000106 */
[----:B------:R-:W-:-:S06]  /*0ae0*/  P2R R43, PR, RZ, 0x4 ;  /* 0x00000004ff2b7803 */ /* 0x000fcc0000000000 */
[----:B------:R-:W-:Y:S01]  /*0af0*/  DFMA R52, R6, R52, R6 ;  /* 0x000000340634722b */ /* 0x000fe20000000006 */
[----:B-12---:R-:W-:Y:S10]  /*0b00*/  @P1 BRA `(.L_x_9) ;  /* 0x0000000000181947 */ /* 0x006ff40003800000 */
[----:B------:R-:W-:Y:S01]  /*0b10*/  LOP3.LUT R0, R3, 0x7fffffff, RZ, 0xc0, !PT ;  /* 0x7fffffff03007812 */ /* 0x000fe200078ec0ff */
[----:B------:R-:W-:Y:S01]  /*0b20*/  IMAD.MOV.U32 R4, RZ, RZ, R2 ;  /* 0x000000ffff047224 */ /* 0x000fe200078e0002 */
[----:B------:R-:W-:-:S03]  /*0b30*/  MOV R5, R3 ;  /* 0x0000000300057202 */ /* 0x000fc60000000f00 */
[----:B------:R-:W-:Y:S01]  /*0b40*/  VIADD R9, R0, 0xfff00000 ;  /* 0xfff0000000097836 */ /* 0x000fe20000000000 */
[----:B------:R-:W-:-:S07]  /*0b50*/  MOV R0, 0xb70 ;  /* 0x00000b7000007802 */ /* 0x000fce0000000f00 */
[----:B------:R-:W-:Y:S05]  /*0b60*/  CALL.REL.NOINC `($__internal_0_$__cuda_sm20_dblrcp_rn_slowpath_v3) ;  /* 0x0000020800047944 */ /* 0x000fea0003c00000 */
.L_x_9:
[----:B------:R-:W-:Y:S01]  /*0b70*/  IMAD.MOV.U32 R4, RZ, RZ, 0x6dc9c883 ;  /* 0x6dc9c883ff047424 */ /* 0x000fe200078e00ff */
[----:B------:R-:W0:Y:S01]  /*0b80*/  LDC R30, c[0x0][0x430] ;  /* 0x00010c00ff1e7b82 */ /* 0x000e220000000800 */
[----:B------:R-:W-:Y:S01]  /*0b90*/  IMAD.MOV.U32 R5, RZ, RZ, 0x3fe45f30 ;  /* 0x3fe45f30ff057424 */ /* 0x000fe200078e00ff */
[----:B------:R-:W-:Y:S01]  /*0ba0*/  MOV R2, 0x54442d18 ;  /* 0x54442d1800027802 */ /* 0x000fe20000000f00 */
[----:B------:R-:W-:Y:S01]  /*0bb0*/  IMAD.MOV.U32 R3, RZ, RZ, 0x3ff921fb ;  /* 0x3ff921fbff037424 */ /* 0x000fe200078e00ff */
[----:B------:R-:W-:Y:S01]  /*0bc0*/  UMOV UR4, 0x33145c00 ;  /* 0x33145c0000047882 */ /* 0x000fe20000000000 */
[----:B------:R-:W-:Y:S01]  /*0bd0*/  UMOV UR5, 0x3c91a626 ;  /* 0x3c91a62600057882 */ /* 0x000fe20000000000 */
[----:B------:R-:W-:Y:S01]  /*0be0*/  FRND.F64.TRUNC R46, R52 ;  /* 0x00000034002e7313 */ /* 0x000fe2000030d800 */
[----:B------:R-:W-:Y:S01]  /*0bf0*/  DMUL R4, R4, UR40 ;  /* 0x0000002804047c28 */ /* 0x000fe20008000000 */
[----:B------:R-:W-:Y:S01]  /*0c00*/  ISETP.GE.AND P0, PT, R53, RZ, PT ;  /* 0x000000ff3500720c */ /* 0x000fe20003f06270 */
[----:B------:R-:W-:Y:S03]  /*0c10*/  BSSY.RECONVERGENT B6, `(.L_x_10) ;  /* 0x0001eb4000067945 */ /* 0x000fe60003800200 */
[----:B------:R-:W-:-:S02]  /*0c20*/  SEL R32, RZ, 0x7ff00000, !P0 ;  /* 0x7ff00000ff207807 */ /* 0x000fc40004000000 */
[----:B------:R-:W1:Y:S01]  /*0c30*/  F2I.F64 R42, R4 ;  /* 0x00000004002a7311 */ /* 0x000e620000301100 */
[C---:B0-----:R-:W-:Y:S01]  /*0c40*/  LOP3.LUT R29, R30.reuse, 0xf, RZ, 0xc0, !PT ;  /* 0x0000000f1e1d7812 */ /* 0x041fe200078ec0ff */
[C---:B------:R-:W-:Y:S01]  /*0c50*/  VIADD R31, R30.reuse, 0xffffffff ;  /* 0xffffffff1e1f7836 */ /* 0x040fe20000000000 */
[C---:B------:R-:W-:Y:S02]  /*0c60*/  LOP3.LUT R28, R30.reuse, 0x3, RZ, 0xc0, !PT ;  /* 0x000000031e1c7812 */ /* 0x040fe400078ec0ff */
[----:B------:R-:W-:-:S03]  /*0c70*/  LOP3.LUT R38, R30, 0x7ffffff8, RZ, 0xc0, !PT ;  /* 0x7ffffff81e267812 */ /* 0x000fc600078ec0ff */
[----:B-1----:R-:W0:Y:S01]  /*0c80*/  I2F.F64 R50, R42 ;  /* 0x0000002a00327312 */ /* 0x002e220000201c00 */
[C---:B------:R-:W-:Y:S01]  /*0c90*/  LOP3.LUT R37, R30.reuse, 0x1, RZ, 0xc0, !PT ;  /* 0x000000011e257812 */ /* 0x040fe200078ec0ff */
[----:B------:R-:W-:Y:S01]  /*0ca0*/  VIADD R39, R29, 0xffffffff ;  /* 0xffffffff1d277836 */ /* 0x000fe20000000000 */
[----:B------:R-:W-:Y:S02]  /*0cb0*/  LOP3.LUT R36, R30, 0x7ffffffc, RZ, 0xc0, !PT ;  /* 0x7ffffffc1e247812 */ /* 0x000fe400078ec0ff */
[----:B------:R-:W-:Y:S01]  /*0cc0*/  IADD3 R40, PT, PT, R28, -0x1, RZ ;  /* 0xffffffff1c287810 */ /* 0x000fe20007ffe0ff */
[----:B0-----:R-:W-:-:S08]  /*0cd0*/  DFMA R2, R50, -R2, UR40 ;  /* 0x0000002832027e2b */ /* 0x001fd00008000802 */
[----:B------:R-:W-:Y:S01]  /*0ce0*/  DFMA R2, R50, -UR4, R2 ;  /* 0x8000000432027c2b */ /* 0x000fe20008000002 */
[----:B------:R-:W-:Y:S01]  /*0cf0*/  UMOV UR4, 0x252049c0 ;  /* 0x252049c000047882 */ /* 0x000fe20000000000 */
[----:B------:R-:W-:-:S06]  /*0d00*/  UMOV UR5, 0x397b839a ;  /* 0x397b839a00057882 */ /* 0x000fcc0000000000 */
[----:B------:R-:W-:Y:S01]  /*0d10*/  DFMA R50, R50, -UR4, R2 ;  /* 0x8000000432327c2b */ /* 0x000fe20008000002 */
[C---:B------:R-:W-:Y:S02]  /*0d20*/  LOP3.LUT R2, R30.reuse, 0x7, RZ, 0xc0, !PT ;  /* 0x000000071e027812 */ /* 0x040fe400078ec0ff */
[----:B------:R-:W-:-:S03]  /*0d30*/  LOP3.LUT R30, R30, 0x7ffffff0, RZ, 0xc0, !PT ;  /* 0x7ffffff01e1e7812 */ /* 0x000fc600078ec0ff */
[----:B------:R-:W-:-:S07]  /*0d40*/  VIADD R41, R2, 0xffffffff ;  /* 0xffffffff02297836 */ /* 0x000fce0000000000 */
.L_x_524:
[----:B------:R-:W-:Y:S01]  /*0d50*/  DSETP.GT.AND P0, PT, R16, UR38, PT ;  /* 0x0000002610007e2a */ /* 0x000fe2000bf04000 */
[----:B0-----:R-:W0:Y:S01]  /*0d60*/  LDC R24, c[0x0][0x430] ;  /* 0x00010c00ff187b82 */ /* 0x001e220000000800 */
[----:B--2-4-:R-:W-:Y:S01]  /*0d70*/  MOV R19, 0x0 ;  /* 0x0000000000137802 */ /* 0x014fe20000000f00 */
[----:B-1----:R-:W1:Y:S01]  /*0d80*/  LDCU.64 UR4, c[0x4][0x58] ;  /* 0x01000b00ff0477ac */ /* 0x002e620008000a00 */
[----:B------:R-:W-:Y:S02]  /*0d90*/  PLOP3.LUT P2, PT, PT, PT, PT, 0x80, 0x8 ;  /* 0x000000000008781c */ /* 0x000fe40003f4f070 */
[----:B------:R-:W-:Y:S01]  /*0da0*/  CS2R R6, SRZ ;  /* 0x0000000000067805 */ /* 0x000fe2000001ff00 */
[----:B------:R-:W-:Y:S02]  /*0db0*/  DSETP.LE.AND P0, PT, RZ, UR38, P0 ;  /* 0x00000026ff007e2a */ /* 0x000fe40008703000 */
[----:B---3--:R2:W3:-:S12]  /*0dc0*/  LDC.64 R8, c[0x4][R19] ;  /* 0x0100000013087b82 */ /* 0x0084d80000000a00 */
[----:B------:R-:W-:Y:S01]  /*0dd0*/  @!P0 DSETP.GEU.AND P1, PT, R16, UR38, PT ;  /* 0x0000002610008e2a */ /* 0x000fe2000bf2e000 */
[----:B-1----:R-:W-:Y:S02]  /*0de0*/  IMAD.U32 R4, RZ, RZ, UR4 ;  /* 0x00000004ff047e24 */ /* 0x002fe4000f8e00ff */
[----:B------:R-:W-:-:S03]  /*0df0*/  IMAD.U32 R5, RZ, RZ, UR5 ;  /* 0x00000005ff057e24 */ /* 0x000fc6000f8e00ff */
[----:B------:R-:W-:Y:S01]  /*0e00*/  @!P0 DSETP.GT.AND P2, PT, RZ, UR38, !P1 ;  /* 0x00000026ff008e2a */ /* 0x000fe2000cf44000 */
[----:B0-----:R-:W-:-:S04]  /*0e10*/  ISETP.GE.AND P0, PT, R24, 0x1, PT ;  /* 0x000000011800780c */ /* 0x001fc80003f06270 */
[----:B------:R-:W-:Y:S02]  /*0e20*/  P2R R0, PR, RZ, 0x1 ;  /* 0x00000001ff007803 */ /* 0x000fe40000000000 */
[----:B------:R-:W-:Y:S02]  /*0e30*/  P2R R18, PR, RZ, 0x4 ;  /* 0x00000004ff127803 */ /* 0x000fe40000000000 */
[----:B------:R-:W-:Y:S02]  /*0e40*/  FSEL R22, R16, UR38, !P2 ;  /* 0x0000002610167c08 */ /* 0x000fe4000d000000 */
[----:B--23--:R-:W-:-:S07]  /*0e50*/  FSEL R23, R17, UR39, !P2 ;  /* 0x0000002711177c08 */ /* 0x00cfce000d000000 */
[----:B------:R-:W-:-:S07]  /*0e60*/  LEPC R20, `(.L_x_11) ;  /* 0x000000001014794e */ /* 0x000fce0000000000 */
[----:B------:R-:W-:Y:S05]  /*0e70*/  CALL.ABS.NOINC R8 ;  /* 0x0000000008007343 */ /* 0x000fea0003c00000 */
.L_x_11:
[----:B------:R-:W-:Y:S01]  /*0e80*/  MOV R20, UR40 ;  /* 0x0000002800147c02 */ /* 0x000fe20008000f00 */
[----:B------:R-:W-:Y:S01]  /*0e90*/  IMAD.U32 R21, RZ, RZ, UR41 ;  /* 0x00000029ff157e24 */ /* 0x000fe2000f8e00ff */
[----:B------:R0:W1:Y:S01]  /*0ea0*/  LDC.64 R8, c[0x4][R19] ;  /* 0x0100000013087b82 */ /* 0x0000620000000a00 */
[----:B------:R-:W2:Y:S01]  /*0eb0*/  LDCU.64 UR4, c[0x4][0x60] ;  /* 0x01000c00ff0477ac */ /* 0x000ea20008000a00 */
[----:B------:R-:W-:Y:S01]  /*0ec0*/  MOV R6, UR42 ;  /* 0x0000002a00067c02 */ /* 0x000fe20008000f00 */
[----:B------:R-:W-:Y:S01]  /*0ed0*/  IMAD.U32 R7, RZ, RZ, UR43 ;  /* 0x0000002bff077e24 */ /* 0x000fe2000f8e00ff */
[----:B------:R0:W-:Y:S01]  /*0ee0*/  STL.128 [R1], R20 ;  /* 0x0000001401007387 */ /* 0x0001e20000100c00 */
[----:B--2---:R-:W-:Y:S02]  /*0ef0*/  IMAD.U32 R4, RZ, RZ, UR4 ;  /* 0x00000004ff047e24 */ /* 0x004fe4000f8e00ff */
[----:B0-----:R-:W-:-:S07]  /*0f00*/  IMAD.U32 R5, RZ, RZ, UR5 ;  /* 0x00000005ff057e24 */ /* 0x001fce000f8e00ff */
[----:B------:R-:W-:-:S07]  /*0f10*/  LEPC R20, `(.L_x_12) ;  /* 0x000000001014794e */ /* 0x000fce0000000000 */
[----:B-1----:R-:W-:Y:S05]  /*0f20*/  CALL.ABS.NOINC R8 ;  /* 0x0000000008007343 */ /* 0x002fea0003c00000 */
.L_x_12:
[----:B------:R-:W-:-:S13]  /*0f30*/  ISETP.GE.AND P6, PT, R24, 0x1, PT ;  /* 0x000000011800780c */ /* 0x000fda0003fc6270 */
[----:B------:R-:W-:Y:S05]  /*0f40*/  @!P6 BRA `(.L_x_13) ;  /* 0x0000002000e8e947 */ /* 0x000fea0003800000 */
[----:B------:R-:W-:Y:S01]  /*0f50*/  ISETP.GE.U32.AND P0, PT, R31, 0x7, PT ;  /* 0x000000071f00780c */ /* 0x000fe20003f06070 */
[----:B------:R-:W-:-:S12]  /*0f60*/  IMAD.MOV.U32 R58, RZ, RZ, RZ ;  /* 0x000000ffff3a7224 */ /* 0x000fd800078e00ff */
[----:B------:R-:W-:Y:S05]  /*0f70*/  @!P0 BRA `(.L_x_14) ;  /* 0x0000001000ac8947 */ /* 0x000fea0003800000 */
[----:B------:R-:W0:Y:S01]  /*0f80*/  LDCU.128 UR12, c[0x0][0x3e0] ;  /* 0x00007c00ff0c77ac */ /* 0x000e220008000c00 */
[----:B------:R-:W-:Y:S01]  /*0f90*/  BSSY.RECONVERGENT B7, `(.L_x_15) ;  /* 0x0000128000077945 */ /* 0x000fe20003800200 */
[----:B------:R-:W-:Y:S01]  /*0fa0*/  IMAD.MOV.U32 R58, RZ, RZ, RZ ;  /* 0x000000ffff3a7224 */ /* 0x000fe200078e00ff */
[----:B------:R-:W1:Y:S01]  /*0fb0*/  LDCU.64 UR8, c[0x0][0x3c8] ;  /* 0x00007900ff0877ac */ /* 0x000e620008000a00 */
[----:B0-----:R-:W-:Y:S02]  /*0fc0*/  UIADD3 UR6, UP1, UPT, UR12, 0x20, URZ ;  /* 0x000000200c067890 */ /* 0x001fe4000ff3e0ff */
[----:B------:R-:W-:Y:S02]  /*0fd0*/  UIADD3 UR4, UP2, UPT, UR14, 0x20, URZ ;  /* 0x000000200e047890 */ /* 0x000fe4000ff5e0ff */
[----:B-1----:R-:W-:Y:S02]  /*0fe0*/  UIADD3 UR8, UP0, UPT, UR8, 0x20, URZ ;  /* 0x0000002008087890 */ /* 0x002fe4000ff1e0ff */
[----:B------:R-:W-:Y:S01]  /*0ff0*/  UIADD3.X UR7, UPT, UPT, URZ, UR13, URZ, UP1, !UPT ;  /* 0x0000000dff077290 */ /* 0x000fe20008ffe4ff */
[----:B------:R-:W-:Y:S01]  /*1000*/  IMAD.U32 R26, RZ, RZ, UR6 ;  /* 0x00000006ff1a7e24 */ /* 0x000fe2000f8e00ff */
[----:B------:R-:W-:Y:S01]  /*1010*/  UIADD3.X UR9, UPT, UPT, URZ, UR9, URZ, UP0, !UPT ;  /* 0x00000009ff097290 */ /* 0x000fe200087fe4ff */
[----:B------:R-:W-:Y:S01]  /*1020*/  IMAD.U32 R24, RZ, RZ, UR4 ;  /* 0x00000004ff187e24 */ /* 0x000fe2000f8e00ff */
[----:B------:R-:W-:Y:S01]  /*1030*/  UIADD3.X UR5, UPT, UPT, URZ, UR15, URZ, UP2, !UPT ;  /* 0x0000000fff057290 */ /* 0x000fe200097fe4ff */
[----:B------:R-:W-:-:S02]  /*1040*/  MOV R56, UR8 ;  /* 0x0000000800387c02 */ /* 0x000fc40008000f00 */
[----:B------:R-:W-:Y:S01]  /*1050*/  MOV R27, UR7 ;  /* 0x00000007001b7c02 */ /* 0x000fe20008000f00 */
[----:B------:R-:W-:Y:S02]  /*1060*/  IMAD.U32 R57, RZ, RZ, UR9 ;  /* 0x00000009ff397e24 */ /* 0x000fe4000f8e00ff */
[----:B------:R-:W-:-:S07]  /*1070*/  IMAD.U32 R25, RZ, RZ, UR5 ;  /* 0x00000005ff197e24 */ /* 0x000fce000f8e00ff */
.L_x_40:
[----:B------:R-:W2:Y:S01]  /*1080*/  LDG.E.64 R10, desc[UR36][R56.64+-0x20] ;  /* 0xffffe024380a7981 */ /* 0x000ea2000c1e1b00 */
[----:B------:R-:W-:Y:S01]  /*1090*/  MOV R19, 0x0 ;  /* 0x0000000000137802 */ /* 0x000fe20000000f00 */
[----:B------:R-:W0:Y:S01]  /*10a0*/  LDCU.64 UR4, c[0x4][0x10] ;  /* 0x01000200ff0477ac */ /* 0x000e220008000a00 */
[----:B------:R-:W-:Y:S01]  /*10b0*/  MOV R6, UR42 ;  /* 0x0000002a00067c02 */ /* 0x000fe20008000f00 */
[----:B------:R1:W-:Y:S01]  /*10c0*/  STL [R1], R58 ;  /* 0x0000003a01007387 */ /* 0x0003e20000100800 */
[----:B------:R1:W3:Y:S01]  /*10d0*/  LDC.64 R8, c[0x4][R19] ;  /* 0x0100000013087b82 */ /* 0x0002e20000000a00 */
[----:B------:R-:W-:Y:S02]  /*10e0*/  IMAD.U32 R7, RZ, RZ, UR43 ;  /* 0x0000002bff077e24 */ /* 0x000fe4000f8e00ff */
[----:B0-----:R-:W-:Y:S02]  /*10f0*/  IMAD.U32 R4, RZ, RZ, UR4 ;  /* 0x00000004ff047e24 */ /* 0x001fe4000f8e00ff */
[----:B------:R-:W-:Y:S01]  /*1100*/  IMAD.U32 R5, RZ, RZ, UR5 ;  /* 0x00000005ff057e24 */ /* 0x000fe2000f8e00ff */
[----:B--23--:R1:W-:Y:S06]  /*1110*/  STL.64 [R1+0x8], R10 ;  /* 0x0000080a01007387 */ /* 0x00c3ec0000100a00 */
[----:B------:R-:W-:-:S07]  /*1120*/  LEPC R20, `(.L_x_16) ;  /* 0x000000001014794e */ /* 0x000fce0000000000 */
[----:B-1----:R-:W-:Y:S05]  /*1130*/  CALL.ABS.NOINC R8 ;  /* 0x0000000008007343 */ /* 0x002fea0003c00000 */
.L_x_16:
[----:B------:R-:W2:Y:S01]  /*1140*/  LDG.E.64 R10, desc[UR36][R26.64+-0x20] ;  /* 0xffffe0241a0a7981 */ /* 0x000ea2000c1e1b00 */
[----:B------:R0:W1:Y:S01]  /*1150*/  LDC.64 R8, c[0x4][R19] ;  /* 0x0100000013087b82 */ /* 0x0000620000000a00 */
[----:B------:R-:W3:Y:S01]  /*1160*/  LDCU.64 UR4, c[0x4][0x18] ;  /* 0x01000300ff0477ac */ /* 0x000ee20008000a00 */
[----:B------:R-:W-:Y:S01]  /*1170*/  MOV R6, UR42 ;  /* 0x0000002a00067c02 */ /* 0x000fe20008000f00 */
[----:B------:R0:W-:Y:S01]  /*1180*/  STL [R1], R58 ;  /* 0x0000003a01007387 */ /* 0x0001e20000100800 */
[----:B------:R-:W-:Y:S02]  /*1190*/  IMAD.U32 R7, RZ, RZ, UR43 ;  /* 0x0000002bff077e24 */ /* 0x000fe4000f8e00ff */
[----:B---3--:R-:W-:Y:S02]  /*11a0*/  IMAD.U32 R4, RZ, RZ, UR4 ;  /* 0x00000004ff047e24 */ /* 0x008fe4000f8e00ff */
[----:B------:R-:W-:Y:S01]  /*11b0*/  IMAD.U32 R5, RZ, RZ, UR5 ;  /* 0x00000005ff057e24 */ /* 0x000fe2000f8e00ff */
[----:B-12---:R0:W-:Y:S06]  /*11c0*/  STL.64 [R1+0x8], R10 ;  /* 0x0000080a01007387 */ /* 0x0061ec0000100a00 */
[----:B------:R-:W-:-:S07]  /*11d0*/  LEPC R20, `(.L_x_17) ;  /* 0x000000001014794e */ /* 0x000fce0000000000 */
[----:B0-----:R-:W-:Y:S05]  /*11e0*/  CALL.ABS.NOINC R8 ;  /* 0x0000000008007343 */ /* 0x001fea0003c00000 */
.L_x_17:
        /* <DEDUP_REMOVED lines=11> */
.L_x_18:
[----:B------:R-:W2:Y:S01]  /*12a0*/  LDG.E.64 R10, desc[UR36][R56.64+-0x18] ;  /* 0xffffe824380a7981 */ /* 0x000ea2000c1e1b00 */
[----:B------:R-:W-:Y:S01]  /*12b0*/  VIADD R60, R58, 0x1 ;  /* 0x000000013a3c7836 */ /* 0x000fe20000000000 */
[----:B------:R0:W1:Y:S01]  /*12c0*/  LDC.64 R8, c[0x4][R19] ;  /* 0x0100000013087b82 */ /* 0x0000620000000a00 */
[----:B------:R-:W3:Y:S01]  /*12d0*/  LDCU.64 UR4, c[0x4][0x10] ;  /* 0x01000200ff0477ac */ /* 0x000ee20008000a00 */
[----:B------:R-:W-:Y:S02]  /*12e0*/  IMAD.U32 R6, RZ, RZ, UR42 ;  /* 0x0000002aff067e24 */ /* 0x000fe4000f8e00ff */
[----:B------:R0:W-:Y:S01]  /*12f0*/  STL [R1], R60 ;  /* 0x0000003c01007387 */ /* 0x0001e20000100800 */
[----:B------:R-:W-:Y:S02]  /*1300*/  IMAD.U32 R7, RZ, RZ, UR43 ;  /* 0x0000002bff077e24 */ /* 0x000fe4000f8e00ff */
[----:B---3--:R-:W-:Y:S01]  /*1310*/  IMAD.U32 R4, RZ, RZ, UR4 ;  /* 0x00000004ff047e24 */ /* 0x008fe2000f8e00ff */
[----:B------:R-:W-:Y:S01]  /*1320*/  MOV R5, UR5 ;  /* 0x0000000500057c02 */ /* 0x000fe20008000f00 */
[----:B-12---:R0:W-:Y:S06]  /*1330*/  STL.64 [R1+0x8], R10 ;  /* 0x0000080a01007387 */ /* 0x0061ec0000100a00 */
[----:B------:R-:W-:-:S07]  /*1340*/  LEPC R20, `(.L_x_19) ;  /* 0x000000001014794e */ /* 0x000fce0000000000 */
[----:B0-----:R-:W-:Y:S05]  /*1350*/  CALL.ABS.NOINC R8 ;  /* 0x0000000008007343 */ /* 0x001fea0003c00000 */
.L_x_19:
[----:B------:R-:W2:Y:S01]  /*1360*/  LDG.E.64 R10, desc[UR36][R26.64+-0x18] ;  /* 0xffffe8241a0a7981 */ /* 0x000ea2000c1e1b00 */
[----:B------:R0:W1:Y:S01]  /*1370*/  LDC.64 R8, c[0x4][R19] ;  /* 0x0100000013087b82 */ /* 0x0000620000000a00 */
[----:B------:R-:W3:Y:S01]  /*1380*/  LDCU.64 UR4, c[0x4][0x18] ;  /* 0x01000300ff0477ac */ /* 0x000ee20008000a00 */
[----:B------:R-:W-:Y:S01]  /*1390*/  IMAD.U32 R6, RZ, RZ, UR42 ;  /* 0x0000002aff067e24 */ /* 0x000fe2000f8e00ff */
[----:B------:R0:W-:Y:S01]  /*13a0*/  STL [R1], R60 ;  /* 0x0000003c01007387 */ /* 0x0001e20000100800 */
[----:B------:R-:W-:Y:S02]  /*13b0*/  IMAD.U32 R7, RZ, RZ, UR43 ;  /* 0x0000002bff077e24 */ /* 0x000fe4000f8e00ff */
[----:B---3--:R-:W-:Y:S01]  /*13c0*/  IMAD.U32 R4, RZ, RZ, UR4 ;  /* 0x00000004ff047e24 */ /* 0x008fe2000f8e00ff */
[----:B------:R-:W-:Y:S01]  /*13d0*/  MOV R5, UR5 ;  /* 0x0000000500057c02 */ /* 0x000fe20008000f00 */
[----:B-12---:R0:W-:Y:S06]  /*13e0*/  STL.64 [R1+0x8], R10 ;  /* 0x0000080a01007387 */ /* 0x0061ec0000100a00 */
[----:B------:R-:W-:-:S07]  /*13f0*/  LEPC R20, `(.L_x_20) ;  /* 0x000000001014794e */ /* 0x000fce0000000000 */
[----:B0-----:R-:W-:Y:S05]  /*1400*/  CALL.ABS.NOINC R8 ;  /* 0x0000000008007343 */ /* 0x001fea0003c00000 */
.L_x_20:
        /* <DEDUP_REMOVED lines=11> */
.L_x_21:
[----:B------:R-:W2:Y:S01]  /*14c0*/  LDG.E.64 R10, desc[UR36][R56.64+-0x10] ;  /* 0xfffff024380a7981 */ /* 0x000ea2000c1e1b00 */
[----:B------:R-:W-:Y:S01]  /*14d0*/  VIADD R60, R58, 0x2 ;  /* 0x000000023a3c7836 */ /* 0x000fe20000000000 */
[----:B------:R0:W1:Y:S01]  /*14e0*/  LDC.64 R8, c[0x4][R19] ;  /* 0x0100000013087b82 */ /* 0x0000620000000a00 */
[----:B------:R-:W3:Y:S01]  /*14f0*/  LDCU.64 UR4, c[0x4][0x10] ;  /* 0x01000200ff0477ac */ /* 0x000ee20008000a00 */
[----:B------:R-:W-:Y:S02]  /*1500*/  IMAD.U32 R6, RZ, RZ, UR42 ;  /* 0x0000002aff067e24 */ /* 0x000fe4000f8e00ff */
[----:B------:R0:W-:Y:S01]  /*1510*/  STL [R1], R60 ;  /* 0x0000003c01007387 */ /* 0x0001e20000100800 */
[----:B------:R-:W-:Y:S01]  /*1520*/  IMAD.U32 R7, RZ, RZ, UR43 ;  /* 0x0000002bff077e24 */ /* 0x000fe2000f8e00ff */
[----:B---3--:R-:W-:Y:S01]  /*1530*/  MOV R4, UR4 ;  /* 0x0000000400047c02 */ /* 0x008fe20008000f00 */
[----:B------:R-:W-:Y:S01]  /*1540*/  IMAD.U32 R5, RZ, RZ, UR5 ;  /* 0x00000005ff057e24 */ /* 0x000fe2000f8e00ff */
[----:B-12---:R0:W-:Y:S06]  /*1550*/  STL.64 [R1+0x8], R10 ;  /* 0x0000080a01007387 */ /* 0x0061ec0000100a00 */
[----:B------:R-:W-:-:S07]  /*1560*/  LEPC R20, `(.L_x_22) ;  /* 0x000000001014794e */ /* 0x000fce0000000000 */
[----:B0-----:R-:W-:Y:S05]  /*1570*/  CALL.ABS.NOINC R8 ;  /* 0x0000000008007343 */ /* 0x001fea0003c00000 */
.L_x_22:
[----:B------:R-:W2:Y:S01]  /*1580*/  LDG.E.64 R10, desc[UR36][R26.64+-0x10] ;  /* 0xfffff0241a0a7981 */ /* 0x000ea2000c1e1b00 */
[----:B------:R0:W1:Y:S01]  /*1590*/  LDC.64 R8, c[0x4][R19] ;  /* 0x0100000013087b82 */ /* 0x0000620000000a00 */
[----:B------:R-:W3:Y:S01]  /*15a0*/  LDCU.64 UR4, c[0x4][0x18] ;  /* 0x01000300ff0477ac */ /* 0x000ee20008000a00 */
[----:B------:R-:W-:Y:S01]  /*15b0*/  IMAD.U32 R6, RZ, RZ, UR42 ;  /* 0x0000002aff067e24 */ /* 0x000fe2000f8e00ff */
[----:B------:R0:W-:Y:S01]  /*15c0*/  STL [R1], R60 ;  /* 0x0000003c01007387 */ /* 0x0001e20000100800 */
[----:B------:R-:W-:Y:S01]  /*15d0*/  IMAD.U32 R7, RZ, RZ, UR43 ;  /* 0x0000002bff077e24 */ /* 0x000fe2000f8e00ff */
[----:B---3--:R-:W-:Y:S01]  /*15e0*/  MOV R4, UR4 ;  /* 0x0000000400047c02 */ /* 0x008fe20008000f00 */
[----:B------:R-:W-:Y:S01]  /*15f0*/  IMAD.U32 R5, RZ, RZ, UR5 ;  /* 0x00000005ff057e24 */ /* 0x000fe2000f8e00ff */
[----:B-12---:R0:W-:Y:S06]  /*1600*/  STL.64 [R1+0x8], R10 ;  /* 0x0000080a01007387 */ /* 0x0061ec0000100a00 */
[----:B------:R-:W-:-:S07]  /*1610*/  LEPC R20, `(.L_x_23) ;  /* 0x000000001014794e */ /* 0x000fce0000000000 */
[----:B0-----:R-:W-:Y:S05]  /*1620*/  CALL.ABS.NOINC R8 ;  /* 0x0000000008007343 */ /* 0x001fea0003c00000 */
.L_x_23:
        /* <DEDUP_REMOVED lines=11> */
.L_x_24:
[----:B------:R-:W2:Y:S01]  /*16e0*/  LDG.E.64 R10, desc[UR36][R56.64+-0x8] ;  /* 0xfffff824380a7981 */ /* 0x000ea2000c1e1b00 */
[----:B------:R-:W-:Y:S01]  /*16f0*/  IADD3 R60, PT, PT, R58, 0x3, RZ ;  /* 0x000000033a3c7810 */ /* 0x000fe20007ffe0ff */
[----:B------:R0:W1:Y:S01]  /*1700*/  LDC.64 R8, c[0x4][R19] ;  /* 0x0100000013087b82 */ /* 0x0000620000000a00 */
[----:B------:R-:W3:Y:S01]  /*1710*/  LDCU.64 UR4, c[0x4][0x10] ;  /* 0x01000200ff0477ac */ /* 0x000ee20008000a00 */
[----:B------:R-:W-:Y:S01]  /*1720*/  IMAD.U32 R6, RZ, RZ, UR42 ;  /* 0x0000002aff067e24 */ /* 0x000fe2000f8e00ff */
[----:B------:R-:W-:Y:S01]  /*1730*/  MOV R7, UR43 ;  /* 0x0000002b00077c02 */ /* 0x000fe20008000f00 */
[----:B------:R0:W-:Y:S01]  /*1740*/  STL [R1], R60 ;  /* 0x0000003c01007387 */ /* 0x0001e20000100800 */
[----:B---3--:R-:W-:Y:S02]  /*1750*/  IMAD.U32 R4, RZ, RZ, UR4 ;  /* 0x00000004ff047e24 */ /* 0x008fe4000f8e00ff */
[----:B------:R-:W-:Y:S01]  /*1760*/  IMAD.U32 R5, RZ, RZ, UR5 ;  /* 0x00000005ff057e24 */ /* 0x000fe2000f8e00ff */
[----:B-12---:R0:W-:Y:S06]  /*1770*/  STL.64 [R1+0x8], R10 ;  /* 0x0000080a01007387 */ /* 0x0061ec0000100a00 */
[----:B------:R-:W-:-:S07]  /*1780*/  LEPC R20, `(.L_x_25) ;  /* 0x000000001014794e */ /* 0x000fce0000000000 */
[----:B0-----:R-:W-:Y:S05]  /*1790*/  CALL.ABS.NOINC R8 ;  /* 0x0000000008007343 */ /* 0x001fea0003c00000 */
.L_x_25:
[----:B------:R-:W2:Y:S01]  /*17a0*/  LDG.E.64 R10, desc[UR36][R26.64+-0x8] ;  /* 0xfffff8241a0a7981 */ /* 0x000ea2000c1e1b00 */
[----:B------:R0:W1:Y:S01]  /*17b0*/  LDC.64 R8, c[0x4][R19] ;  /* 0x0100000013087b82 */ /* 0x0000620000000a00 */
[----:B------:R-:W3:Y:S01]  /*17c0*/  LDCU.64 UR4, c[0x4][0x18] ;  /* 0x01000300ff0477ac */ /* 0x000ee20008000a00 */
[----:B------:R-:W-:Y:S01]  /*17d0*/  IMAD.U32 R6, RZ, RZ, UR42 ;  /* 0x0000002aff067e24 */ /* 0x000fe2000f8e00ff */
[----:B------:R0:W-:Y:S01]  /*17e0*/  STL [R1], R60 ;  /* 0x0000003c01007387 */ /* 0x0001e20000100800 */
[----:B------:R-:W-:Y:S01]  /*17f0*/  MOV R7, UR43 ;  /* 0x0000002b00077c02 */ /* 0x000fe20008000f00 */
[----:B---3--:R-:W-:Y:S02]  /*1800*/  IMAD.U32 R4, RZ, RZ, UR4 ;  /* 0x00000004ff047e24 */ /* 0x008fe4000f8e00ff */
[----:B------:R-:W-:Y:S01]  /*1810*/  IMAD.U32 R5, RZ, RZ, UR5 ;  /* 0x00000005ff057e24 */ /* 0x000fe2000f8e00ff */
[----:B-12---:R0:W-:Y:S06]  /*1820*/  STL.64 [R1+0x8], R10 ;  /* 0x0000080a01007387 */ /* 0x0061ec0000100a00 */
[----:B------:R-:W-:-:S07]  /*1830*/  LEPC R20, `(.L_x_26) ;  /* 0x000000001014794e */ /* 0x000fce0000000000 */
[----:B0-----:R-:W-:Y:S05]  /*1840*/  CALL.ABS.NOINC R8 ;  /* 0x0000000008007343 */ /* 0x001fea0003c00000 */
.L_x_26:
        /* <DEDUP_REMOVED lines=11> */
.L_x_27:
[----:B------:R-:W2:Y:S01]  /*1900*/  LDG.E.64 R10, desc[UR36][R56.64] ;  /* 0x00000024380a7981 */ /* 0x000ea2000c1e1b00 */
[----:B------:R-:W-:Y:S01]  /*1910*/  VIADD R60, R58, 0x4 ;  /* 0x000000043a3c7836 */ /* 0x000fe20000000000 */
[----:B------:R0:W1:Y:S01]  /*1920*/  LDC.64 R8, c[0x4][R19] ;  /* 0x0100000013087b82 */ /* 0x0000620000000a00 */
[----:B------:R-:W3:Y:S01]  /*1930*/  LDCU.64 UR4, c[0x4][0x10] ;  /* 0x01000200ff0477ac */ /* 0x000ee20008000a00 */
[----:B------:R-:W-:Y:S01]  /*1940*/  MOV R6, UR42 ;  /* 0x0000002a00067c02 */ /* 0x000fe20008000f00 */
[----:B------:R-:W-:Y:S01]  /*1950*/  IMAD.U32 R7, RZ, RZ, UR43 ;  /* 0x0000002bff077e24 */ /* 0x000fe2000f8e00ff */
[----:B------:R0:W-:Y:S01]  /*1960*/  STL [R1], R60 ;  /* 0x0000003c01007387 */ /* 0x0001e20000100800 */
[----:B---3--:R-:W-:Y:S02]  /*1970*/  IMAD.U32 R4, RZ, RZ, UR4 ;  /* 0x00000004ff047e24 */ /* 0x008fe4000f8e00ff */
[----:B------:R-:W-:Y:S01]  /*1980*/  IMAD.U32 R5, RZ, RZ, UR5 ;  /* 0x00000005ff057e24 */ /* 0x000fe2000f8e00ff */
[----:B-12---:R0:W-:Y:S06]  /*1990*/  STL.64 [R1+0x8], R10 ;  /* 0x0000080a01007387 */ /* 0x0061ec0000100a00 */
[----:B------:R-:W-:-:S07]  /*19a0*/  LEPC R20, `(.L_x_28) ;  /* 0x000000001014794e */ /* 0x000fce0000000000 */
[----:B0-----:R-:W-:Y:S05]  /*19b0*/  CALL.ABS.NOINC R8 ;  /* 0x0000000008007343 */ /* 0x001fea0003c00000 */
.L_x_28:
        /* <DEDUP_REMOVED lines=11> */
.L_x_29:
        /* <DEDUP_REMOVED lines=11> */
.L_x_30:
        /* <DEDUP_REMOVED lines=12> */
.L_x_31:
        /* <DEDUP_REMOVED lines=11> */
.L_x_32:
        /* <DEDUP_REMOVED lines=11> */
.L_x_33:
        /* <DEDUP_REMOVED lines=12> */
.L_x_34:
        /* <DEDUP_REMOVED lines=11> */
.L_x_35:
        /* <DEDUP_REMOVED lines=11> */
.L_x_36:
        /* <DEDUP_REMOVED lines=12> */
.L_x_37:
        /* <DEDUP_REMOVED lines=11> */
.L_x_38:
        /* <DEDUP_REMOVED lines=11> */
.L_x_39:
[----:B------:R-:W-:Y:S01]  /*2180*/  VIADD R58, R58, 0x8 ;  /* 0x000000083a3a7836 */ /* 0x000fe20000000000 */
[----:B------:R-:W-:Y:S02]  /*2190*/  IADD3 R56, P1, PT, R56, 0x40, RZ ;  /* 0x0000004038387810 */ /* 0x000fe40007f3e0ff */
[----:B------:R-:W-:Y:S02]  /*21a0*/  IADD3 R26, P2, PT, R26, 0x40, RZ ;  /* 0x000000401a1a7810 */ /* 0x000fe40007f5e0ff */
[----:B------:R-:W-:Y:S01]  /*21b0*/  ISETP.NE.AND P0, PT, R58, R38, PT ;  /* 0x000000263a00720c */ /* 0x000fe20003f05270 */
[----:B------:R-:W-:Y:S01]  /*21c0*/  IMAD.X R57, RZ, RZ, R57, P1 ;  /* 0x000000ffff397224 */ /* 0x000fe200008e0639 */
[----:B------:R-:W-:Y:S01]  /*21d0*/  IADD3 R24, P3, PT, R24, 0x40, RZ ;  /* 0x0000004018187810 */ /* 0x000fe20007f7e0ff */
[----:B------:R-:W-:-:S03]  /*21e0*/  IMAD.X R27, RZ, RZ, R27, P2 ;  /* 0x000000ffff1b7224 */ /* 0x000fc600010e061b */
[----:B------:R-:W-:-:S07]  /*21f0*/  IADD3.X R25, PT, PT, RZ, R25, RZ, P3, !PT ;  /* 0x00000019ff197210 */ /* 0x000fce0001ffe4ff */
[----:B------:R-:W-:Y:S05]  /*2200*/  @P0 BRA `(.L_x_40) ;  /* 0xffffffec009c0947 */ /* 0x000fea000383ffff */
[----:B------:R-:W-:Y:S05]  /*2210*/  BSYNC.RECONVERGENT B7 ;  /* 0x0000000000077941 */ /* 0x000fea0003800200 */
.L_x_15:
[----:B------:R-:W-:-:S07]  /*2220*/  IMAD.MOV.U32 R58, RZ, RZ, R38 ;  /* 0x000000ffff3a7224 */ /* 0x000fce00078e0026 */
.L_x_14:
[----:B------:R-:W-:-:S13]  /*2230*/  ISETP.NE.AND P0, PT, R2, RZ, PT ;  /* 0x000000ff0200720c */ /* 0x000fda0003f05270 */
[----:B------:R-:W-:Y:S05]  /*2240*/  @!P0 BRA `(.L_x_13) ;  /* 0x0000001000288947 */ /* 0x000fea0003800000 */
[----:B------:R-:W-:-:S13]  /*2250*/  ISETP.GE.U32.AND P0, PT, R41, 0x3, PT ;  /* 0x000000032900780c */ /* 0x000fda0003f06070 */
[----:B------:R-:W-:Y:S05]  /*2260*/  @!P0 BRA `(.L_x_41) ;  /* 0x00000008003c8947 */ /* 0x000fea0003800000 */
[----:B------:R-:W0:Y:S01]  /*2270*/  LDC.64 R56, c[0x0][0x3c8] ;  /* 0x0000f200ff387b82 */ /* 0x000e220000000a00 */
[----:B------:R-:W-:Y:S01]  /*2280*/  MOV R19, 0x0 ;  /* 0x0000000000137802 */ /* 0x000fe20000000f00 */
[----:B------:R-:W1:Y:S01]  /*2290*/  LDCU.64 UR4, c[0x4][0x10] ;  /* 0x01000200ff0477ac */ /* 0x000e620008000a00 */
[----:B0-----:R-:W-:-:S05]  /*22a0*/  IMAD.WIDE.U32 R56, R58, 0x8, R56 ;  /* 0x000000083a387825 */ /* 0x001fca00078e0038 */
[----:B------:R-:W2:Y:S01]  /*22b0*/  LDG.E.64 R10, desc[UR36][R56.64] ;  /* 0x00000024380a7981 */ /* 0x000ea2000c1e1b00 */
[----:B------:R0:W3:Y:S01]  /*22c0*/  LDC.64 R8, c[0x4][R19] ;  /* 0x0100000013087b82 */ /* 0x0000e20000000a00 */
[----:B-1----:R-:W-:Y:S01]  /*22d0*/  IMAD.U32 R4, RZ, RZ, UR4 ;  /* 0x00000004ff047e24 */ /* 0x002fe2000f8e00ff */
[----:B------:R-:W-:Y:S01]  /*22e0*/  MOV R6, UR42 ;  /* 0x0000002a00067c02 */ /* 0x000fe20008000f00 */
[----:B------:R0:W-:Y:S01]  /*22f0*/  STL [R1], R58 ;  /* 0x0000003a01007387 */ /* 0x0001e20000100800 */
[----:B------:R-:W-:Y:S02]  /*2300*/  IMAD.U32 R5, RZ, RZ, UR5 ;  /* 0x00000005ff057e24 */ /* 0x000fe4000f8e00ff */
[----:B------:R-:W-:Y:S01]  /*2310*/  IMAD.U32 R7, RZ, RZ, UR43 ;  /* 0x0000002bff077e24 */ /* 0x000fe2000f8e00ff */
[----:B--23--:R0:W-:Y:S06]  /*2320*/  STL.64 [R1+0x8], R10 ;  /* 0x0000080a01007387 */ /* 0x00c1ec0000100a00 */
[----:B------:R-:W-:-:S07]  /*2330*/  LEPC R20, `(.L_x_42) ;  /* 0x000000001014794e */ /* 0x000fce0000000000 */
[----:B0-----:R-:W-:Y:S05]  /*2340*/  CALL.ABS.NOINC R8 ;  /* 0x0000000008007343 */ /* 0x001fea0003c00000 */
.L_x_42:
[----:B------:R-:W0:Y:S01]  /*2350*/  LDC.64 R26, c[0x0][0x3e0] ;  /* 0x0000f800ff1a7b82 */ /* 0x000e220000000a00 */
        /* <DEDUP_REMOVED lines=12> */
.L_x_43:
        /* <DEDUP_REMOVED lines=13> */
.L_x_44:
        /* <DEDUP_REMOVED lines=12> */
.L_x_45:
        /* <DEDUP_REMOVED lines=11> */
.L_x_46:
        /* <DEDUP_REMOVED lines=11> */
.L_x_47:
        /* <DEDUP_REMOVED lines=12> */
.L_x_48:
        /* <DEDUP_REMOVED lines=11> */
.L_x_49:
        /* <DEDUP_REMOVED lines=11> */
.L_x_50:
        /* <DEDUP_REMOVED lines=12> */
.L_x_51:
        /* <DEDUP_REMOVED lines=11> */
.L_x_52:
        /* <DEDUP_REMOVED lines=11> */
.L_x_53:
[----:B------:R-:W-:-:S07]  /*2b50*/  VIADD R58, R58, 0x4 ;  /* 0x000000043a3a7836 */ /* 0x000fce0000000000 */
.L_x_41:
[----:B------:R-:W-:-:S13]  /*2b60*/  ISETP.NE.AND P0, PT, R28, RZ, PT ;  /* 0x000000ff1c00720c */ /* 0x000fda0003f05270 */
[----:B------:R-:W-:Y:S05]  /*2b70*/  @!P0 BRA `(.L_x_13) ;  /* 0x0000000400dc8947 */ /* 0x000fea0003800000 */
[----:B------:R-:W-:-:S13]  /*2b80*/  ISETP.NE.AND P0, PT, R40, RZ, PT ;  /* 0x000000ff2800720c */ /* 0x000fda0003f05270 */
        /* <DEDUP_REMOVED lines=15> */
.L_x_55:
        /* <DEDUP_REMOVED lines=13> */
.L_x_56:
        /* <DEDUP_REMOVED lines=13> */
.L_x_57:
        /* <DEDUP_REMOVED lines=12> */
.L_x_58:
        /* <DEDUP_REMOVED lines=11> */
.L_x_59:
        /* <DEDUP_REMOVED lines=11> */
.L_x_60:
[----:B------:R-:W-:-:S07]  /*3040*/  VIADD R58, R58, 0x2 ;  /* 0x000000023a3a7836 */ /* 0x000fce0000000000 */
.L_x_54:
[----:B------:R-:W-:-:S13]  /*3050*/  ISETP.NE.AND P0, PT, R37, RZ, PT ;  /* 0x000000ff2500720c */ /* 0x000fda0003f05270 */
[----:B------:R-:W-:Y:S05]  /*3060*/  @!P0 BRA `(.L_x_13) ;  /* 0x0000000000a08947 */ /* 0x000fea0003800000 */
[----:B------:R-:W0:Y:S01]  /*3070*/  LDC.64 R10, c[0x0][0x3c8] ;  /* 0x0000f200ff0a7b82 */ /* 0x000e220000000a00 */
[----:B------:R-:W-:Y:S01]  /*3080*/  MOV R19, 0x0 ;  /* 0x0000000000137802 */ /* 0x000fe20000000f00 */
[----:B------:R-:W1:Y:S01]  /*3090*/  LDCU.64 UR4, c[0x4][0x10] ;  /* 0x01000200ff0477ac */ /* 0x000e620008000a00 */
[----:B0-----:R-:W-:-:S06]  /*30a0*/  IMAD.WIDE.U32 R10, R58, 0x8, R10 ;  /* 0x000000083a0a7825 */ /* 0x001fcc00078e000a */
[----:B------:R-:W2:Y:S01]  /*30b0*/  LDG.E.64 R10, desc[UR36][R10.64] ;  /* 0x000000240a0a7981 */ /* 0x000ea2000c1e1b00 */
[----:B------:R0:W3:Y:S01]  /*30c0*/  LDC.64 R8, c[0x4][R19] ;  /* 0x0100000013087b82 */ /* 0x0000e20000000a00 */
[----:B-1----:R-:W-:Y:S01]  /*30d0*/  MOV R4, UR4 ;  /* 0x0000000400047c02 */ /* 0x002fe20008000f00 */
[----:B------:R-:W-:Y:S01]  /*30e0*/  IMAD.U32 R5, RZ, RZ, UR5 ;  /* 0x00000005ff057e24 */ /* 0x000fe2000f8e00ff */
[----:B------:R0:W-:Y:S01]  /*30f0*/  STL [R1], R58 ;  /* 0x0000003a01007387 */ /* 0x0001e20000100800 */
[----:B------:R-:W-:Y:S02]  /*3100*/  IMAD.U32 R6, RZ, RZ, UR42 ;  /* 0x0000002aff067e24 */ /* 0x000fe4000f8e00ff */
[----:B------:R-:W-:Y:S01]  /*3110*/  IMAD.U32 R7, RZ, RZ, UR43 ;  /* 0x0000002bff077e24 */ /* 0x000fe2000f8e00ff */
[----:B--23--:R0:W-:Y:S06]  /*3120*/  STL.64 [R1+0x8], R10 ;  /* 0x0000080a01007387 */ /* 0x00c1ec0000100a00 */
[----:B------:R-:W-:-:S07]  /*3130*/  LEPC R20, `(.L_x_61) ;  /* 0x000000001014794e */ /* 0x000fce0000000000 */
[----:B0-----:R-:W-:Y:S05]  /*3140*/  CALL.ABS.NOINC R8 ;  /* 0x0000000008007343 */ /* 0x001fea0003c00000 */
.L_x_61:
[----:B------:R-:W0:Y:S01]  /*3150*/  LDC.64 R10, c[0x0][0x3e0] ;  /* 0x0000f800ff0a7b82 */ /* 0x000e220000000a00 */
        /* <DEDUP_REMOVED lines=12> */
.L_x_62:
        /* <DEDUP_REMOVED lines=13> */
.L_x_13:
[----:B------:R-:W0:Y:S02]  /*32f0*/  LDC.64 R8, c[0x0][0x3c8] ;  /* 0x0000f200ff087b82 */ /* 0x000e240000000a00 */
[----:B0-----:R-:W2:Y:S06]  /*3300*/  LDG.E.64 R24, desc[UR36][R8.64+0x8] ;  /* 0x0000082408187981 */ /* 0x001eac000c1e1b00 */
[----:B------:R-:W2:Y:S02]  /*3310*/  LDC.64 R6, c[0x0][0x3f0] ;  /* 0x0000fc00ff067b82 */ /* 0x000ea40000000a00 */
[----:B--2---:R0:W-:Y:S04]  /*3320*/  STG.E.64 desc[UR36][R6.64], R24 ;  /* 0x0000001806007986 */ /* 0x0041e8000c101b24 */
[----:B------:R-:W2:Y:S02]  /*3330*/  LDG.E.64 R4, desc[UR36][R8.64] ;  /* 0x0000002408047981 */ /* 0x000ea4000c1e1b00 */
[----:B--2---:R-:W-:-:S14]  /*3340*/  DSETP.NEU.AND P0, PT, |R4|, +INF , PT ;  /* 0x7ff000000400742a */ /* 0x004fdc0003f0d200 */
[----:B------:R-:W-:Y:S01]  /*3350*/  @!P0 DMUL R56, RZ, R4 ;  /* 0x00000004ff388228 */ /* 0x000fe20000000000 */
[----:B------:R-:W-:Y:S01]  /*3360*/  @!P0 MOV R0, RZ ;  /* 0x000000ff00008202 */ /* 0x000fe20000000f00 */
[----:B0-----:R-:W-:Y:S09]  /*3370*/  @!P0 BRA `(.L_x_63) ;  /* 0x0000000000608947 */ /* 0x001ff20003800000 */
[----:B------:R-:W-:Y:S01]  /*3380*/  UMOV UR4, 0x6dc9c883 ;  /* 0x6dc9c88300047882 */ /* 0x000fe20000000000 */
[----:B------:R-:W-:Y:S01]  /*3390*/  UMOV UR5, 0x3fe45f30 ;  /* 0x3fe45f3000057882 */ /* 0x000fe20000000000 */
[C---:B------:R-:W-:Y:S02]  /*33a0*/  DSETP.GE.AND P0, PT, |R4|.reuse, 2.14748364800000000000e+09, PT ;  /* 0x41e000000400742a */ /* 0x040fe40003f06200 */
[----:B------:R-:W-:Y:S01]  /*33b0*/  DMUL R6, R4, UR4 ;  /* 0x0000000404067c28 */ /* 0x000fe20008000000 */
[----:B------:R-:W-:Y:S01]  /*33c0*/  UMOV UR4, 0x54442d18 ;  /* 0x54442d1800047882 */ /* 0x000fe20000000000 */
[----:B------:R-:W-:-:S04]  /*33d0*/  UMOV UR5, 0x3ff921fb ;  /* 0x3ff921fb00057882 */ /* 0x000fc80000000000 */
[----:B------:R-:W0:Y:S08]  /*33e0*/  F2I.F64 R0, R6 ;  /* 0x0000000600007311 */ /* 0x000e300000301100 */
[----:B0-----:R-:W0:Y:S02]  /*33f0*/  I2F.F64 R56, R0 ;  /* 0x0000000000387312 */ /* 0x001e240000201c00 */
[----:B0-----:R-:W-:Y:S01]  /*3400*/  DFMA R8, R56, -UR4, R4 ;  /* 0x8000000438087c2b */ /* 0x001fe20008000004 */
[----:B------:R-:W-:Y:S01]  /*3410*/  UMOV UR4, 0x33145c00 ;  /* 0x33145c0000047882 */ /* 0x000fe20000000000 */
[----:B------:R-:W-:-:S06]  /*3420*/  UMOV UR5, 0x3c91a626 ;  /* 0x3c91a62600057882 */ /* 0x000fcc0000000000 */
[----:B------:R-:W-:Y:S01]  /*3430*/  DFMA R8, R56, -UR4, R8 ;  /* 0x8000000438087c2b */ /* 0x000fe20008000008 */
[----:B------:R-:W-:Y:S01]  /*3440*/  UMOV UR4, 0x252049c0 ;  /* 0x252049c000047882 */ /* 0x000fe20000000000 */
[----:B------:R-:W-:-:S06]  /*3450*/  UMOV UR5, 0x397b839a ;  /* 0x397b839a00057882 */ /* 0x000fcc0000000000 */
[----:B------:R-:W-:Y:S01]  /*3460*/  DFMA R56, R56, -UR4, R8 ;  /* 0x8000000438387c2b */ /* 0x000fe20008000008 */
[----:B------:R-:W-:Y:S10]  /*3470*/  @!P0 BRA `(.L_x_63) ;  /* 0x0000000000208947 */ /* 0x000ff40003800000 */
[----:B------:R-:W-:Y:S01]  /*3480*/  BSSY.RECONVERGENT B2, `(.L_x_64) ;  /* 0x0000004000027945 */ /* 0x000fe20003800200 */
[----:B------:R-:W-:Y:S01]  /*3490*/  IMAD.MOV.U32 R15, RZ, RZ, R5 ;  /* 0x000000ffff0f7224 */ /* 0x000fe200078e0005 */
[----:B------:R-:W-:-:S07]  /*34a0*/  MOV R14, 0x34c0 ;  /* 0x000034c0000e7802 */ /* 0x000fce0000000f00 */
[----:B------:R-:W-:Y:S05]  /*34b0*/  CALL.REL.NOINC `($_Z25rk45_gsl_gpu_evolve_applyPdS_S_ddddjS_S_S_S_S_S_S_S_S_S_S_S_S_Pii$__internal_trig_reduction_slowpathd) ;  /* 0x000001f000a07944 */ /* 0x000fea0003c00000 */
[----:B------:R-:W-:Y:S05]  /*34c0*/  BSYNC.RECONVERGENT B2 ;  /* 0x0000000000027941 */ /* 0x000fea0003800200 */
.L_x_64:
[----:B------:R-:W-:Y:S01]  /*34d0*/  IMAD.MOV.U32 R0, RZ, RZ, R6 ;  /* 0x000000ffff007224 */ /* 0x000fe200078e0006 */
[----:B------:R-:W-:Y:S01]  /*34e0*/  MOV R57, R5 ;  /* 0x0000000500397202 */ /* 0x000fe20000000f00 */
[----:B------:R-:W-:-:S07]  /*34f0*/  IMAD.MOV.U32 R56, RZ, RZ, R4 ;  /* 0x000000ffff387224 */ /* 0x000fce00078e0004 */
.L_x_63:
[----:B------:R-:W0:Y:S01]  /*3500*/  LDCU.64 UR4, c[0x4][0xf8] ;  /* 0x01001f00ff0477ac */ /* 0x000e220008000a00 */
[----:B------:R-:W-:-:S05]  /*3510*/  IMAD.SHL.U32 R3, R0, 0x40, RZ ;  /* 0x0000004000037824 */ /* 0x000fca00078e00ff */
[----:B------:R-:W-:-:S04]  /*3520*/  LOP3.LUT R3, R3, 0x40, RZ, 0xc0, !PT ;  /* 0x0000004003037812 */ /* 0x000fc800078ec0ff */
[----:B0-----:R-:W-:-:S05]  /*3530*/  IADD3 R58, P0, PT, R3, UR4, RZ ;  /* 0x00000004033a7c10 */ /* 0x001fca000ff1e0ff */
[----:B------:R-:W-:-:S05]  /*3540*/  IMAD.X R59, RZ, RZ, UR5, P0 ;  /* 0x00000005ff3b7e24 */ /* 0x000fca00080e06ff */
[----:B------:R-:W2:Y:S04]  /*3550*/  LDG.E.128.CONSTANT R4, desc[UR36][R58.64] ;  /* 0x000000243a047981 */ /* 0x000ea8000c1e9d00 */
[----:B------:R-:W3:Y:S04]  /*3560*/  LDG.E.128.CONSTANT R8, desc[UR36][R58.64+0x10] ;  /* 0x000010243a087981 */ /* 0x000ee8000c1e9d00 */
[----:B------:R0:W4:Y:S01]  /*3570*/  LDG.E.128.CONSTANT R12, desc[UR36][R58.64+0x20] ;  /* 0x000020243a0c7981 */ /* 0x000122000c1e9d00 */
[----:B------:R-:W-:Y:S01]  /*3580*/  LOP3.LUT R3, R0, 0x1, RZ, 0xc0, !PT ;  /* 0x0000000100037812 */ /* 0x000fe200078ec0ff */
[----:B------:R-:W-:Y:S01]  /*3590*/  IMAD.MOV.U32 R20, RZ, RZ, 0x20fd8164 ;  /* 0x20fd8164ff147424 */ /* 0x000fe200078e00ff */
[----:B------:R-:W-:-:S02]  /*35a0*/  DMUL R26, R56, R56 ;  /* 0x00000038381a7228 */ /* 0x000fc40000000000 */
[----:B------:R-:W-:Y:S02]  /*35b0*/  ISETP.NE.U32.AND P0, PT, R3, 0x1, PT ;  /* 0x000000010300780c */ /* 0x000fe40003f05070 */
[----:B------:R-:W-:Y:S02]  /*35c0*/  MOV R3, 0x3da8ff83 ;  /* 0x3da8ff8300037802 */ /* 0x000fe40000000f00 */
[----:B------:R-:W-:Y:S01]  /*35d0*/  FSEL R20, R20, -8.06006814911005101289e+34, !P0 ;  /* 0xf9785eba14147808 */ /* 0x000fe20004000000 */
[----:B0-----:R-:W-:Y:S01]  /*35e0*/  DMUL R58, RZ, UR40 ;  /* 0x00000028ff3a7c28 */ /* 0x001fe20008000000 */
[----:B------:R-:W-:-:S06]  /*35f0*/  FSEL R21, -R3, 0.11223486810922622681, !P0 ;  /* 0x3de5db6503157808 */ /* 0x000fcc0004000100 */
[----:B--2---:R-:W-:-:S08]  /*3600*/  DFMA R4, R26, R20, R4 ;  /* 0x000000141a04722b */ /* 0x004fd00000000004 */
[----:B------:R-:W-:-:S08]  /*3610*/  DFMA R4, R26, R4, R6 ;  /* 0x000000041a04722b */ /* 0x000fd00000000006 */
[----:B---3--:R-:W-:Y:S01]  /*3620*/  DFMA R4, R26, R4, R8 ;  /* 0x000000041a04722b */ /* 0x008fe20000000008 */
[----:B------:R-:W-:Y:S02]  /*3630*/  IMAD.U32 R8, RZ, RZ, UR40 ;  /* 0x00000028ff087e24 */ /* 0x000fe4000f8e00ff */
[----:B------:R-:W-:-:S05]  /*3640*/  IMAD.U32 R9, RZ, RZ, UR41 ;  /* 0x00000029ff097e24 */ /* 0x000fca000f8e00ff */
[----:B------:R-:W-:Y:S02]  /*3650*/  DFMA R4, R26, R4, R10 ;  /* 0x000000041a04722b */ /* 0x000fe4000000000a */
[----:B------:R-:W-:-:S06]  /*3660*/  DSETP.NEU.AND P1, PT, |R8|, +INF , PT ;  /* 0x7ff000000800742a */ /* 0x000fcc0003f2d200 */
[----:B----4-:R-:W-:-:S08]  /*3670*/  DFMA R4, R26, R4, R12 ;  /* 0x000000041a04722b */ /* 0x010fd0000000000c */
[----:B------:R-:W-:-:S08]  /*3680*/  DFMA R4, R26, R4, R14 ;  /* 0x000000041a04722b */ /* 0x000fd0000000000e */
[----:B------:R-:W-:Y:S02]  /*3690*/  DFMA R56, R4, R56, R56 ;  /* 0x000000380438722b */ /* 0x000fe40000000038 */
[----:B------:R-:W-:-:S10]  /*36a0*/  DFMA R4, R26, R4, 1 ;  /* 0x3ff000001a04742b */ /* 0x000fd40000000004 */
[----:B------:R-:W-:Y:S02]  /*36b0*/  FSEL R6, R4, R56, !P0 ;  /* 0x0000003804067208 */ /* 0x000fe40004000000 */
[----:B------:R-:W-:Y:S02]  /*36c0*/  FSEL R7, R5, R57, !P0 ;  /* 0x0000003905077208 */ /* 0x000fe40004000000 */
[----:B------:R-:W-:Y:S01]  /*36d0*/  LOP3.LUT P0, RZ, R0, 0x2, RZ, 0xc0, !PT ;  /* 0x0000000200ff7812 */ /* 0x000fe2000780c0ff */
[----:B------:R-:W-:-:S03]  /*36e0*/  IMAD.MOV.U32 R0, RZ, RZ, 0x1 ;  /* 0x00000001ff007424 */ /* 0x000fc600078e00ff */
[----:B------:R-:W-:-:S10]  /*36f0*/  DADD R4, RZ, -R6 ;  /* 0x00000000ff047229 */ /* 0x000fd40000000806 */
[----:B------:R-:W-:Y:S02]  /*3700*/  FSEL R20, R6, R4, !P0 ;  /* 0x0000000406147208 */ /* 0x000fe40004000000 */
[----:B------:R-:W-:Y:S01]  /*3710*/  FSEL R21, R7, R5, !P0 ;  /* 0x0000000507157208 */ /* 0x000fe20004000000 */
[----:B------:R-:W-:Y:S06]  /*3720*/  @!P1 BRA `(.L_x_65) ;  /* 0x0000000000489947 */ /* 0x000fec0003800000 */
[----:B------:R-:W-:Y:S01]  /*3730*/  MOV R4, UR40 ;  /* 0x0000002800047c02 */ /* 0x000fe20008000f00 */
[----:B------:R-:W-:Y:S01]  /*3740*/  IMAD.U32 R5, RZ, RZ, UR41 ;  /* 0x00000029ff057e24 */ /* 0x000fe2000f8e00ff */
[----:B------:R-:W-:Y:S01]  /*3750*/  MOV R59, R51 ;  /* 0x00000033003b7202 */ /* 0x000fe20000000f00 */
[----:B------:R-:W-:Y:S02]  /*3760*/  IMAD.MOV.U32 R6, RZ, RZ, R42 ;  /* 0x000000ffff067224 */ /* 0x000fe400078e002a */
[----:B------:R-:W-:Y:S02]  /*3770*/  IMAD.MOV.U32 R58, RZ, RZ, R50 ;  /* 0x000000ffff3a7224 */ /* 0x000fe400078e0032 */
[----:B------:R-:W-:-:S14]  /*3780*/  DSETP.GE.AND P0, PT, |R4|, 2.14748364800000000000e+09, PT ;  /* 0x41e000000400742a */ /* 0x000fdc0003f06200 */
[----:B------:R-:W-:Y:S05]  /*3790*/  @!P0 BRA `(.L_x_66) ;  /* 0x0000000000288947 */ /* 0x000fea0003800000 */
[----:B------:R-:W-:Y:S01]  /*37a0*/  BSSY.RECONVERGENT B2, `(.L_x_67) ;  /* 0x0000007000027945 */ /* 0x000fe20003800200 */
[----:B------:R-:W-:Y:S01]  /*37b0*/  IMAD.U32 R14, RZ, RZ, UR40 ;  /* 0x00000028ff0e7e24 */ /* 0x000fe2000f8e00ff */
[----:B------:R-:W-:Y:S01]  /*37c0*/  MOV R15, UR41 ;  /* 0x00000029000f7c02 */ /* 0x000fe20008000f00 */
[----:B------:R-:W-:Y:S01]  /*37d0*/  IMAD.U32 R4, RZ, RZ, UR40 ;  /* 0x00000028ff047e24 */ /* 0x000fe2000f8e00ff */
[----:B------:R-:W-:Y:S01]  /*37e0*/  MOV R14, 0x3810 ;  /* 0x00003810000e7802 */ /* 0x000fe20000000f00 */
[----:B------:R-:W-:-:S07]  /*37f0*/  IMAD.U32 R5, RZ, RZ, UR41 ;  /* 0x00000029ff057e24 */ /* 0x000fce000f8e00ff */
[----:B------:R-:W-:Y:S05]  /*3800*/  CALL.REL.NOINC `($_Z25rk45_gsl_gpu_evolve_applyPdS_S_ddddjS_S_S_S_S_S_S_S_S_S_S_S_S_Pii$__internal_trig_reduction_slowpathd) ;  /* 0x000001ec00cc7944 */ /* 0x000fea0003c00000 */
[----:B------:R-:W-:Y:S05]  /*3810*/  BSYNC.RECONVERGENT B2 ;  /* 0x0000000000027941 */ /* 0x000fea0003800200 */
.L_x_67:
[----:B------:R-:W-:Y:S02]  /*3820*/  IMAD.MOV.U32 R58, RZ, RZ, R4 ;  /* 0x000000ffff3a7224 */ /* 0x000fe400078e0004 */
[----:B------:R-:W-:-:S07]  /*3830*/  IMAD.MOV.U32 R59, RZ, RZ, R5 ;  /* 0x000000ffff3b7224 */ /* 0x000fce00078e0005 */
.L_x_66:
[----:B------:R-:W-:-:S07]  /*3840*/  VIADD R0, R6, 0x1 ;  /* 0x0000000106007836 */ /* 0x000fce0000000000 */
.L_x_65:
[----:B------:R-:W0:Y:S01]  /*3850*/  LDCU.64 UR4, c[0x4][0xf8] ;  /* 0x01001f00ff0477ac */ /* 0x000e220008000a00 */
[----:B------:R-:W-:-:S04]  /*3860*/  SHF.L.U32 R3, R0, 0x6, RZ ;  /* 0x0000000600037819 */ /* 0x000fc800000006ff */
[----:B------:R-:W-:-:S04]  /*3870*/  LOP3.LUT R3, R3, 0x40, RZ, 0xc0, !PT ;  /* 0x0000004003037812 */ /* 0x000fc800078ec0ff */
[----:B0-----:R-:W-:-:S05]  /*3880*/  IADD3 R60, P0, PT, R3, UR4, RZ ;  /* 0x00000004033c7c10 */ /* 0x001fca000ff1e0ff */
[----:B------:R-:W-:-:S05]  /*3890*/  IMAD.X R61, RZ, RZ, UR5, P0 ;  /* 0x00000005ff3d7e24 */ /* 0x000fca00080e06ff */
[----:B------:R-:W2:Y:S04]  /*38a0*/  LDG.E.128.CONSTANT R4, desc[UR36][R60.64] ;  /* 0x000000243c047981 */ /* 0x000ea8000c1e9d00 */
[----:B------:R-:W3:Y:S04]  /*38b0*/  LDG.E.128.CONSTANT R8, desc[UR36][R60.64+0x10] ;  /* 0x000010243c087981 */ /* 0x000ee8000c1e9d00 */
[----:B------:R-:W4:Y:S01]  /*38c0*/  LDG.E.128.CONSTANT R12, desc[UR36][R60.64+0x20] ;  /* 0x000020243c0c7981 */ /* 0x000f22000c1e9d00 */
[----:B------:R-:W-:Y:S01]  /*38d0*/  LOP3.LUT R3, R0, 0x1, RZ, 0xc0, !PT ;  /* 0x0000000100037812 */ /* 0x000fe200078ec0ff */
[----:B------:R-:W-:Y:S01]  /*38e0*/  IMAD.MOV.U32 R26, RZ, RZ, 0x20fd8164 ;  /* 0x20fd8164ff1a7424 */ /* 0x000fe200078e00ff */
[----:B------:R-:W-:Y:S01]  /*38f0*/  DMUL R56, R58, R58 ;  /* 0x0000003a3a387228 */ /* 0x000fe20000000000 */
[----:B------:R-:W-:Y:S01]  /*3900*/  BSSY.RECONVERGENT B1, `(.L_x_68) ;  /* 0x000002f000017945 */ /* 0x000fe20003800200 */
[----:B------:R-:W-:Y:S01]  /*3910*/  ISETP.NE.U32.AND P0, PT, R3, 0x1, PT ;  /* 0x000000010300780c */ /* 0x000fe20003f05070 */
[----:B------:R-:W-:Y:S01]  /*3920*/  IMAD.MOV.U32 R3, RZ, RZ, 0x3da8ff83 ;  /* 0x3da8ff83ff037424 */ /* 0x000fe200078e00ff */
[----:B------:R-:W-:-:S02]  /*3930*/  DMUL R24, R24, 0.5 ;  /* 0x3fe0000018187828 */ /* 0x000fc40000000000 */
[----:B------:R-:W-:Y:S02]  /*3940*/  FSEL R26, R26, -8.06006814911005101289e+34, !P0 ;  /* 0xf9785eba1a1a7808 */ /* 0x000fe40004000000 */
[----:B------:R-:W-:Y:S02]  /*3950*/  FSEL R27, -R3, 0.11223486810922622681, !P0 ;  /* 0x3de5db65031b7808 */ /* 0x000fe40004000100 */
[----:B------:R-:W0:Y:S02]  /*3960*/  LDC R3, c[0x0][0x430] ;  /* 0x00010c00ff037b82 */ /* 0x000e240000000800 */
[----:B0-----:R-:W-:Y:S02]  /*3970*/  ISETP.GE.AND P3, PT, R3, 0x1, PT ;  /* 0x000000010300780c */ /* 0x001fe40003f66270 */
[----:B--2---:R-:W-:-:S08]  /*3980*/  DFMA R4, R56, R26, R4 ;  /* 0x0000001a3804722b */ /* 0x004fd00000000004 */
[----:B------:R-:W-:Y:S01]  /*3990*/  DFMA R4, R56, R4, R6 ;  /* 0x000000043804722b */ /* 0x000fe20000000006 */
[----:B------:R-:W-:Y:S01]  /*39a0*/  MOV R6, 0xcccccccd ;  /* 0xcccccccd00067802 */ /* 0x000fe20000000f00 */
[----:B------:R-:W-:-:S06]  /*39b0*/  IMAD.MOV.U32 R7, RZ, RZ, 0x4034cccc ;  /* 0x4034ccccff077424 */ /* 0x000fcc00078e00ff */
[----:B---3--:R-:W-:-:S08]  /*39c0*/  DFMA R4, R56, R4, R8 ;  /* 0x000000043804722b */ /* 0x008fd00000000008 */
[----:B------:R-:W-:Y:S02]  /*39d0*/  DFMA R10, R56, R4, R10 ;  /* 0x00000004380a722b */ /* 0x000fe4000000000a */
[----:B------:R-:W0:Y:S01]  /*39e0*/  MUFU.RCP64H R5, 20.79998779296875 ;  /* 0x4034cccc00057908 */ /* 0x000e220000001800 */
[----:B------:R-:W-:-:S05]  /*39f0*/  IMAD.MOV.U32 R4, RZ, RZ, 0x1 ;  /* 0x00000001ff047424 */ /* 0x000fca00078e00ff */
[----:B----4-:R-:W-:-:S08]  /*3a00*/  DFMA R10, R56, R10, R12 ;  /* 0x0000000a380a722b */ /* 0x010fd0000000000c */
[----:B------:R-:W-:Y:S02]  /*3a10*/  DFMA R14, R56, R10, R14 ;  /* 0x0000000a380e722b */ /* 0x000fe4000000000e */
[----:B0-----:R-:W-:-:S06]  /*3a20*/  DFMA R8, R4, -R6, 1 ;  /* 0x3ff000000408742b */ /* 0x001fcc0000000806 */
[----:B------:R-:W-:Y:S02]  /*3a30*/  DFMA R10, R14, R58, R58 ;  /* 0x0000003a0e0a722b */ /* 0x000fe4000000003a */
[----:B------:R-:W-:Y:S02]  /*3a40*/  DFMA R14, R56, R14, 1 ;  /* 0x3ff00000380e742b */ /* 0x000fe4000000000e */
[----:B------:R-:W-:-:S08]  /*3a50*/  DFMA R8, R8, R8, R8 ;  /* 0x000000080808722b */ /* 0x000fd00000000008 */
[----:B------:R-:W-:Y:S01]  /*3a60*/  FSEL R10, R14, R10, !P0 ;  /* 0x0000000a0e0a7208 */ /* 0x000fe20004000000 */
[----:B------:R-:W-:Y:S01]  /*3a70*/  DFMA R8, R4, R8, R4 ;  /* 0x000000080408722b */ /* 0x000fe20000000004 */
[----:B------:R-:W-:Y:S02]  /*3a80*/  FSEL R11, R15, R11, !P0 ;  /* 0x0000000b0f0b7208 */ /* 0x000fe40004000000 */
[----:B------:R-:W-:-:S04]  /*3a90*/  LOP3.LUT P0, RZ, R0, 0x2, RZ, 0xc0, !PT ;  /* 0x0000000200ff7812 */ /* 0x000fc8000780c0ff */
[----:B------:R-:W-:Y:S02]  /*3aa0*/  DADD R4, RZ, -R10 ;  /* 0x00000000ff047229 */ /* 0x000fe4000000080a */
[----:B------:R-:W-:-:S08]  /*3ab0*/  DFMA R12, R8, -R6, 1 ;  /* 0x3ff00000080c742b */ /* 0x000fd00000000806 */
[----:B------:R-:W-:Y:S01]  /*3ac0*/  FSEL R4, R10, R4, !P0 ;  /* 0x000000040a047208 */ /* 0x000fe20004000000 */
[----:B------:R-:W-:Y:S01]  /*3ad0*/  DFMA R12, R8, R12, R8 ;  /* 0x0000000c080c722b */ /* 0x000fe20000000008 */
[----:B------:R-:W-:-:S06]  /*3ae0*/  FSEL R5, R11, R5, !P0 ;  /* 0x000000050b057208 */ /* 0x000fcc0004000000 */
[----:B------:R-:W-:-:S08]  /*3af0*/  DFMA R24, R4, 0.5, -R24 ;  /* 0x3fe000000418782b */ /* 0x000fd00000000818 */
[----:B------:R-:W-:Y:S02]  /*3b00*/  DMUL R4, R24, R12 ;  /* 0x0000000c18047228 */ /* 0x000fe40000000000 */
[----:B------:R-:W-:-:S06]  /*3b10*/  FSETP.GEU.AND P1, PT, |R25|, 6.5827683646048100446e-37, PT ;  /* 0x036000001900780b */ /* 0x000fcc0003f2e200 */
[----:B------:R-:W-:-:S08]  /*3b20*/  DFMA R6, R4, -R6, R24 ;  /* 0x800000060406722b */ /* 0x000fd00000000018 */
[----:B------:R-:W-:-:S10]  /*3b30*/  DFMA R4, R12, R6, R4 ;  /* 0x000000060c04722b */ /* 0x000fd40000000004 */
[----:B------:R-:W-:-:S05]  /*3b40*/  FFMA R0, RZ, 2.8249998092651367188, R5 ;  /* 0x4034ccccff007823 */ /* 0x000fca0000000005 */
[----:B------:R-:W-:-:S13]  /*3b50*/  FSETP.GT.AND P0, PT, |R0|, 1.469367938527859385e-39, PT ;  /* 0x001000000000780b */ /* 0x000fda0003f04200 */
[----:B------:R-:W-:Y:S05]  /*3b60*/  @P0 BRA P1, `(.L_x_69) ;  /* 0x0000000000200947 */ /* 0x000fea0000800000 */
[----:B------:R-:W-:Y:S01]  /*3b70*/  IMAD.MOV.U32 R0, RZ, RZ, R24 ;  /* 0x000000ffff007224 */ /* 0x000fe200078e0018 */
[----:B------:R-:W-:Y:S01]  /*3b80*/  MOV R3, R25 ;  /* 0x0000001900037202 */ /* 0x000fe20000000f00 */
[----:B------:R-:W-:Y:S01]  /*3b90*/  IMAD.MOV.U32 R4, RZ, RZ, -0x33333333 ;  /* 0xcccccccdff047424 */ /* 0x000fe200078e00ff */
[----:B------:R-:W-:Y:S01]  /*3ba0*/  MOV R6, 0x3bd0 ;  /* 0x00003bd000067802 */ /* 0x000fe20000000f00 */
[----:B------:R-:W-:-:S07]  /*3bb0*/  IMAD.MOV.U32 R5, RZ, RZ, 0x4034cccc ;  /* 0x4034ccccff057424 */ /* 0x000fce00078e00ff */
[----:B------:R-:W-:Y:S05]  /*3bc0*/  CALL.REL.NOINC `($__internal_1_$__cuda_sm20_div_rn_f64_full) ;  /* 0x000001d800987944 */ /* 0x000fea0003c00000 */
[----:B------:R-:W-:Y:S01]  /*3bd0*/  IMAD.MOV.U32 R4, RZ, RZ, R0 ;  /* 0x000000ffff047224 */ /* 0x000fe200078e0000 */
[----:B------:R-:W-:-:S07]  /*3be0*/  MOV R5, R3 ;  /* 0x0000000300057202 */ /* 0x000fce0000000f00 */
.L_x_69:
[----:B------:R-:W-:Y:S05]  /*3bf0*/  BSYNC.RECONVERGENT B1 ;  /* 0x0000000000017941 */ /* 0x000fea0003800200 */
.L_x_68:
[----:B------:R-:W0:Y:S01]  /*3c00*/  LDC.64 R6, c[0x0][0x3f0] ;  /* 0x0000fc00ff067b82 */ /* 0x000e220000000a00 */
[----:B------:R-:W-:Y:S01]  /*3c10*/  UMOV UR4, 0x51eb851f ;  /* 0x51eb851f00047882 */ /* 0x000fe20000000000 */
[----:B------:R-:W-:Y:S02]  /*3c20*/  UMOV UR5, 0x40139eb8 ;  /* 0x40139eb800057882 */ /* 0x000fe40000000000 */
[----:B------:R-:W-:-:S07]  /*3c30*/  DFMA R20, R20, UR4, R4 ;  /* 0x0000000414147c2b */ /* 0x000fce0008000004 */
[----:B0-----:R0:W-:Y:S01]  /*3c40*/  STG.E.64 desc[UR36][R6.64+0x8], R20 ;  /* 0x0000081406007986 */ /* 0x0011e2000c101b24 */
[----:B------:R-:W-:Y:S05]  /*3c50*/  @!P3 BRA `(.L_x_70) ;  /* 0x00000010007cb947 */ /* 0x000fea0003800000 */
[----:B------:R-:W-:Y:S01]  /*3c60*/  ISETP.GE.U32.AND P0, PT, R31, 0x7, PT ;  /* 0x000000071f00780c */ /* 0x000fe20003f06070 */
[----:B------:R-:W-:Y:S01]  /*3c70*/  DMUL R58, R22, 0.25 ;  /* 0x3fd00000163a7828 */ /* 0x000fe20000000000 */
[----:B------:R-:W-:-:S11]  /*3c80*/  IMAD.MOV.U32 R60, RZ, RZ, RZ ;  /* 0x000000ffff3c7224 */ /* 0x000fd600078e00ff */
[----:B------:R-:W-:Y:S05]  /*3c90*/  @!P0 BRA `(.L_x_71) ;  /* 0x0000000800348947 */ /* 0x000fea0003800000 */
[----:B------:R-:W-:Y:S01]  /*3ca0*/  BSSY.RECONVERGENT B7, `(.L_x_72) ;  /* 0x000008b000077945 */ /* 0x000fe20003800200 */
[----:B------:R-:W-:-:S07]  /*3cb0*/  IMAD.MOV.U32 R45, RZ, RZ, RZ ;  /* 0x000000ffff2d7224 */ /* 0x000fce00078e00ff */
.L_x_81:
[----:B-1----:R-:W1:Y:S01]  /*3cc0*/  LDC.64 R56, c[0x0][0x3f0] ;  /* 0x0000fc00ff387b82 */ /* 0x002e620000000a00 */
[----:B------:R-:W-:Y:S01]  /*3cd0*/  MOV R19, 0x0 ;  /* 0x0000000000137802 */ /* 0x000fe20000000f00 */
[----:B------:R-:W2:Y:S01]  /*3ce0*/  LDCU.64 UR4, c[0x4][0x68] ;  /* 0x01000d00ff0477ac */ /* 0x000ea20008000a00 */
[----:B-1----:R-:W-:-:S05]  /*3cf0*/  IMAD.WIDE.U32 R56, R45, 0x8, R56 ;  /* 0x000000082d387825 */ /* 0x002fca00078e0038 */
[----:B------:R-:W3:Y:S01]  /*3d00*/  LDG.E.64 R10, desc[UR36][R56.64] ;  /* 0x00000024380a7981 */ /* 0x000ee2000c1e1b00 */
[----:B------:R1:W4:Y:S01]  /*3d10*/  LDC.64 R8, c[0x4][R19] ;  /* 0x0100000013087b82 */ /* 0x0003220000000a00 */
[----:B--2---:R-:W-:Y:S01]  /*3d20*/  IMAD.U32 R4, RZ, RZ, UR4 ;  /* 0x00000004ff047e24 */ /* 0x004fe2000f8e00ff */
[----:B------:R-:W-:Y:S01]  /*3d30*/  MOV R5, UR5 ;  /* 0x0000000500057c02 */ /* 0x000fe20008000f00 */
[----:B------:R1:W-:Y:S01]  /*3d40*/  STL [R1], R45 ;  /* 0x0000002d01007387 */ /* 0x0003e20000100800 */
[----:B0-----:R-:W-:Y:S02]  /*3d50*/  IMAD.U32 R6, RZ, RZ, UR42 ;  /* 0x0000002aff067e24 */ /* 0x001fe4000f8e00ff */
[----:B------:R-:W-:Y:S01]  /*3d60*/  IMAD.U32 R7, RZ, RZ, UR43 ;  /* 0x0000002bff077e24 */ /* 0x000fe2000f8e00ff */
[----:B---34-:R1:W-:Y:S06]  /*3d70*/  STL.64 [R1+0x8], R10 ;  /* 0x0000080a01007387 */ /* 0x0183ec0000100a00 */
[----:B------:R-:W-:-:S07]  /*3d80*/  LEPC R20, `(.L_x_73) ;  /* 0x000000001014794e */ /* 0x000fce0000000000 */
[----:B-1----:R-:W-:Y:S05]  /*3d90*/  CALL.ABS.NOINC R8 ;  /* 0x0000000008007343 */ /* 0x002fea0003c00000 */
.L_x_73:
[----:B------:R-:W0:Y:S01]  /*3da0*/  LDC.64 R26, c[0x0][0x3c8] ;  /* 0x0000f200ff1a7b82 */ /* 0x000e220000000a00 */
[----:B------:R-:W2:Y:S07]  /*3db0*/  LDG.E.64 R4, desc[UR36][R56.64] ;  /* 0x0000002438047981 */ /* 0x000eae000c1e1b00 */
[----:B------:R-:W1:Y:S01]  /*3dc0*/  LDC.64 R24, c[0x0][0x3d8] ;  /* 0x0000f600ff187b82 */ /* 0x000e620000000a00 */
[C---:B------:R-:W-:Y:S01]  /*3dd0*/  VIADD R0, R45.reuse, 0x1 ;  /* 0x000000012d007836 */ /* 0x040fe20000000000 */
[----:B------:R-:W3:Y:S01]  /*3de0*/  LDCU.64 UR4, c[0x4][0x68] ;  /* 0x01000d00ff0477ac */ /* 0x000ee20008000a00 */
[----:B0-----:R-:W-:-:S05]  /*3df0*/  IMAD.WIDE.U32 R26, R45, 0x8, R26 ;  /* 0x000000082d1a7825 */ /* 0x001fca00078e001a */
[----:B------:R-:W2:Y:S01]  /*3e00*/  LDG.E.64 R10, desc[UR36][R26.64] ;  /* 0x000000241a0a7981 */ /* 0x000ea2000c1e1b00 */
[----:B-1----:R-:W-:Y:S01]  /*3e10*/  IMAD.WIDE.U32 R24, R45, 0x8, R24 ;  /* 0x000000082d187825 */ /* 0x002fe200078e0018 */
[----:B--2---:R-:W-:-:S07]  /*3e20*/  DFMA R10, R58, R4, R10 ;  /* 0x000000043a0a722b */ /* 0x004fce000000000a */
[----:B------:R0:W-:Y:S04]  /*3e30*/  STG.E.64 desc[UR36][R24.64], R10 ;  /* 0x0000000a18007986 */ /* 0x0001e8000c101b24 */
[----:B------:R-:W2:Y:S01]  /*3e40*/  LDG.E.64 R12, desc[UR36][R56.64+0x8] ;  /* 0x00000824380c7981 */ /* 0x000ea2000c1e1b00 */
[----:B------:R0:W1:Y:S03]  /*3e50*/  LDC.64 R8, c[0x4][R19] ;  /* 0x0100000013087b82 */ /* 0x0000660000000a00 */
[----:B------:R0:W-:Y:S01]  /*3e60*/  STL [R1], R0 ;  /* 0x0000000001007387 */ /* 0x0001e20000100800 */
[----:B---3--:R-:W-:Y:S01]  /*3e70*/  MOV R4, UR4 ;  /* 0x0000000400047c02 */ /* 0x008fe20008000f00 */
[----:B------:R-:W-:-:S02]  /*3e80*/  IMAD.U32 R5, RZ, RZ, UR5 ;  /* 0x00000005ff057e24 */ /* 0x000fc4000f8e00ff */
[----:B------:R-:W-:Y:S02]  /*3e90*/  IMAD.U32 R6, RZ, RZ, UR42 ;  /* 0x0000002aff067e24 */ /* 0x000fe4000f8e00ff */
[----:B------:R-:W-:Y:S01]  /*3ea0*/  IMAD.U32 R7, RZ, RZ, UR43 ;  /* 0x0000002bff077e24 */ /* 0x000fe2000f8e00ff */
[----:B-12---:R0:W-:Y:S06]  /*3eb0*/  STL.64 [R1+0x8], R12 ;  /* 0x0000080c01007387 */ /* 0x0061ec0000100a00 */
[----:B------:R-:W-:-:S07]  /*3ec0*/  LEPC R20, `(.L_x_74) ;  /* 0x000000001014794e */ /* 0x000fce0000000000 */
[----:B0-----:R-:W-:Y:S05]  /*3ed0*/  CALL.ABS.NOINC R8 ;  /* 0x0000000008007343 */ /* 0x001fea0003c00000 */
.L_x_74:
[----:B------:R-:W2:Y:S04]  /*3ee0*/  LDG.E.64 R10, desc[UR36][R26.64+0x8] ;  /* 0x000008241a0a7981 */ /* 0x000ea8000c1e1b00 */
[----:B------:R-:W2:Y:S01]  /*3ef0*/  LDG.E.64 R4, desc[UR36][R56.64+0x8] ;  /* 0x0000082438047981 */ /* 0x000ea2000c1e1b00 */
[----:B------:R-:W-:Y:S01]  /*3f00*/  IADD3 R0, PT, PT, R45, 0x2, RZ ;  /* 0x000000022d007810 */ /* 0x000fe20007ffe0ff */
[----:B------:R-:W0:Y:S01]  /*3f10*/  LDCU.64 UR4, c[0x4][0x68] ;  /* 0x01000d00ff0477ac */ /* 0x000e220008000a00 */
[----:B--2---:R-:W-:-:S07]  /*3f20*/  DFMA R10, R58, R4, R10 ;  /* 0x000000043a0a722b */ /* 0x004fce000000000a */
[----:B------:R1:W-:Y:S04]  /*3f30*/  STG.E.64 desc[UR36][R24.64+0x8], R10 ;  /* 0x0000080a18007986 */ /* 0x0003e8000c101b24 */
[----:B------:R-:W2:Y:S01]  /*3f40*/  LDG.E.64 R12, desc[UR36][R56.64+0x10] ;  /* 0x00001024380c7981 */ /* 0x000ea2000c1e1b00 */
[----:B------:R1:W3:Y:S01]  /*3f50*/  LDC.64 R8, c[0x4][R19] ;  /* 0x0100000013087b82 */ /* 0x0002e20000000a00 */
[----:B0-----:R-:W-:Y:S01]  /*3f60*/  IMAD.U32 R4, RZ, RZ, UR4 ;  /* 0x00000004ff047e24 */ /* 0x001fe2000f8e00ff */
[----:B------:R-:W-:Y:S01]  /*3f70*/  MOV R7, UR43 ;  /* 0x0000002b00077c02 */ /* 0x000fe20008000f00 */
[----:B------:R1:W-:Y:S01]  /*3f80*/  STL [R1], R0 ;  /* 0x0000000001007387 */ /* 0x0003e20000100800 */
[----:B------:R-:W-:Y:S02]  /*3f90*/  IMAD.U32 R5, RZ, RZ, UR5 ;  /* 0x00000005ff057e24 */ /* 0x000fe4000f8e00ff */
[----:B------:R-:W-:Y:S01]  /*3fa0*/  IMAD.U32 R6, RZ, RZ, UR42 ;  /* 0x0000002aff067e24 */ /* 0x000fe2000f8e00ff */
[----:B--23--:R1:W-:Y:S06]  /*3fb0*/  STL.64 [R1+0x8], R12 ;  /* 0x0000080c01007387 */ /* 0x00c3ec0000100a00 */
[----:B------:R-:W-:-:S07]  /*3fc0*/  LEPC R20, `(.L_x_75) ;  /* 0x000000001014794e */ /* 0x000fce0000000000 */
[----:B-1----:R-:W-:Y:S05]  /*3fd0*/  CALL.ABS.NOINC R8 ;  /* 0x0000000008007343 */ /* 0x002fea0003c00000 */
.L_x_75:
[----:B------:R-:W2:Y:S04]  /*3fe0*/  LDG.E.64 R10, desc[UR36][R26.64+0x10] ;  /* 0x000010241a0a7981 */ /* 0x000ea8000c1e1b00 */
[----:B------:R-:W2:Y:S01]  /*3ff0*/  LDG.E.64 R4, desc[UR36][R56.64+0x10] ;  /* 0x0000102438047981 */ /* 0x000ea2000c1e1b00 */
[----:B------:R-:W-:Y:S01]  /*4000*/  VIADD R0, R45, 0x3 ;  /* 0x000000032d007836 */ /* 0x000fe20000000000 */
        /* <DEDUP_REMOVED lines=13> */
.L_x_76:
        /* <DEDUP_REMOVED lines=16> */
.L_x_77:
        /* <DEDUP_REMOVED lines=8> */
[----:B0-----:R-:W-:Y:S01]  /*4260*/  MOV R4, UR4 ;  /* 0x0000000400047c02 */ /* 0x001fe20008000f00 */
[----:B------:R-:W-:Y:S01]  /*4270*/  IMAD.U32 R5, RZ, RZ, UR5 ;  /* 0x00000005ff057e24 */ /* 0x000fe2000f8e00ff */
[----:B------:R1:W-:Y:S01]  /*4280*/  STL [R1], R0 ;  /* 0x0000000001007387 */ /* 0x0003e20000100800 */
[----:B------:R-:W-:Y:S02]  /*4290*/  IMAD.U32 R6, RZ, RZ, UR42 ;  /* 0x0000002aff067e24 */ /* 0x000fe4000f8e00ff */
[----:B------:R-:W-:Y:S01]  /*42a0*/  IMAD.U32 R7, RZ, RZ, UR43 ;  /* 0x0000002bff077e24 */ /* 0x000fe2000f8e00ff */
[----:B--23--:R1:W-:Y:S06]  /*42b0*/  STL.64 [R1+0x8], R12 ;  /* 0x0000080c01007387 */ /* 0x00c3ec0000100a00 */
[----:B------:R-:W-:-:S07]  /*42c0*/  LEPC R20, `(.L_x_78) ;  /* 0x000000001014794e */ /* 0x000fce0000000000 */
[----:B-1----:R-:W-:Y:S05]  /*42d0*/  CALL.ABS.NOINC R8 ;  /* 0x0000000008007343 */ /* 0x002fea0003c00000 */
.L_x_78:
        /* <DEDUP_REMOVED lines=16> */
.L_x_79:
        /* <DEDUP_REMOVED lines=16> */
.L_x_80:
[----:B------:R-:W2:Y:S04]  /*44e0*/  LDG.E.64 R26, desc[UR36][R26.64+0x38] ;  /* 0x000038241a1a7981 */ /* 0x000ea8000c1e1b00 */
[----:B------:R-:W2:Y:S01]  /*44f0*/  LDG.E.64 R56, desc[UR36][R56.64+0x38] ;  /* 0x0000382438387981 */ /* 0x000ea2000c1e1b00 */
[----:B------:R-:W-:-:S05]  /*4500*/  VIADD R45, R45, 0x8 ;  /* 0x000000082d2d7836 */ /* 0x000fca0000000000 */
[----:B------:R-:W-:Y:S01]  /*4510*/  ISETP.NE.AND P0, PT, R45, R38, PT ;  /* 0x000000262d00720c */ /* 0x000fe20003f05270 */
[----:B--2---:R-:W-:-:S07]  /*4520*/  DFMA R4, R58, R56, R26 ;  /* 0x000000383a04722b */ /* 0x004fce000000001a */
[----:B------:R1:W-:Y:S05]  /*4530*/  STG.E.64 desc[UR36][R24.64+0x38], R4 ;  /* 0x0000380418007986 */ /* 0x0003ea000c101b24 */
[----:B------:R-:W-:Y:S05]  /*4540*/  @P0 BRA `(.L_x_81) ;  /* 0xfffffff400dc0947 */ /* 0x000fea000383ffff */
[----:B------:R-:W-:Y:S05]  /*4550*/  BSYNC.RECONVERGENT B7 ;  /* 0x0000000000077941 */ /* 0x000fea0003800200 */
.L_x_72:
[----:B------:R-:W-:-:S07]  /*4560*/  IMAD.MOV.U32 R60, RZ, RZ, R38 ;  /* 0x000000ffff3c7224 */ /* 0x000fce00078e0026 */
.L_x_71:
[----:B------:R-:W-:-:S13]  /*4570*/  ISETP.NE.AND P0, PT, R2, RZ, PT ;  /* 0x000000ff0200720c */ /* 0x000fda0003f05270 */
[----:B------:R-:W-:Y:S05]  /*4580*/  @!P0 BRA `(.L_x_70) ;  /* 0x0000000800308947 */ /* 0x000fea0003800000 */
[----:B------:R-:W-:-:S13]  /*4590*/  ISETP.GE.U32.AND P0, PT, R41, 0x3, PT ;  /* 0x000000032900780c */ /* 0x000fda0003f06070 */
[----:B------:R-:W-:Y:S05]  /*45a0*/  @!P0 BRA `(.L_x_82) ;  /* 0x00000004001c8947 */ /* 0x000fea0003800000 */
[----:B------:R-:W2:Y:S01]  /*45b0*/  LDC.64 R56, c[0x0][0x3f0] ;  /* 0x0000fc00ff387b82 */ /* 0x000ea20000000a00 */
[----:B------:R-:W-:Y:S01]  /*45c0*/  MOV R19, 0x0 ;  /* 0x0000000000137802 */ /* 0x000fe20000000f00 */
[----:B------:R-:W1:Y:S01]  /*45d0*/  LDCU.64 UR4, c[0x4][0x68] ;  /* 0x01000d00ff0477ac */ /* 0x000e620008000a00 */
[----:B--2---:R-:W-:-:S05]  /*45e0*/  IMAD.WIDE.U32 R56, R60, 0x8, R56 ;  /* 0x000000083c387825 */ /* 0x004fca00078e0038 */
[----:B------:R-:W2:Y:S01]  /*45f0*/  LDG.E.64 R10, desc[UR36][R56.64] ;  /* 0x00000024380a7981 */ /* 0x000ea2000c1e1b00 */
[----:B------:R3:W4:Y:S01]  /*4600*/  LDC.64 R8, c[0x4][R19] ;  /* 0x0100000013087b82 */ /* 0x0007220000000a00 */
[----:B-1----:R-:W-:Y:S01]  /*4610*/  MOV R4, UR4 ;  /* 0x0000000400047c02 */ /* 0x002fe20008000f00 */
[----:B------:R-:W-:Y:S01]  /*4620*/  IMAD.U32 R5, RZ, RZ, UR5 ;  /* 0x00000005ff057e24 */ /* 0x000fe2000f8e00ff */
[----:B------:R3:W-:Y:S01]  /*4630*/  STL [R1], R60 ;  /* 0x0000003c01007387 */ /* 0x0007e20000100800 */
[----:B0-----:R-:W-:Y:S02]  /*4640*/  IMAD.U32 R6, RZ, RZ, UR42 ;  /* 0x0000002aff067e24 */ /* 0x001fe4000f8e00ff */
[----:B------:R-:W-:Y:S01]  /*4650*/  IMAD.U32 R7, RZ, RZ, UR43 ;  /* 0x0000002bff077e24 */ /* 0x000fe2000f8e00ff */
[----:B--2-4-:R3:W-:Y:S06]  /*4660*/  STL.64 [R1+0x8], R10 ;  /* 0x0000080a01007387 */ /* 0x0147ec0000100a00 */
[----:B------:R-:W-:-:S07]  /*4670*/  LEPC R20, `(.L_x_83) ;  /* 0x000000001014794e */ /* 0x000fce0000000000 */
[----:B---3--:R-:W-:Y:S05]  /*4680*/  CALL.ABS.NOINC R8 ;  /* 0x0000000008007343 */ /* 0x008fea0003c00000 */
.L_x_83:
[----:B------:R-:W0:Y:S01]  /*4690*/  LDC.64 R26, c[0x0][0x3c8] ;  /* 0x0000f200ff1a7b82 */ /* 0x000e220000000a00 */
[----:B------:R-:W2:Y:S07]  /*46a0*/  LDG.E.64 R4, desc[UR36][R56.64] ;  /* 0x0000002438047981 */ /* 0x000eae000c1e1b00 */
[----:B------:R-:W1:Y:S01]  /*46b0*/  LDC.64 R24, c[0x0][0x3d8] ;  /* 0x0000f600ff187b82 */ /* 0x000e620000000a00 */
[C---:B------:R-:W-:Y:S01]  /*46c0*/  IADD3 R0, PT, PT, R60.reuse, 0x1, RZ ;  /* 0x000000013c007810 */ /* 0x040fe20007ffe0ff */
        /* <DEDUP_REMOVED lines=9> */
[----:B---3--:R-:W-:Y:S01]  /*4760*/  IMAD.U32 R4, RZ, RZ, UR4 ;  /* 0x00000004ff047e24 */ /* 0x008fe2000f8e00ff */
[----:B------:R-:W-:Y:S01]  /*4770*/  MOV R7, UR43 ;  /* 0x0000002b00077c02 */ /* 0x000fe20008000f00 */
[----:B------:R-:W-:-:S02]  /*4780*/  IMAD.U32 R5, RZ, RZ, UR5 ;  /* 0x00000005ff057e24 */ /* 0x000fc4000f8e00ff */
[----:B------:R-:W-:Y:S01]  /*4790*/  IMAD.U32 R6, RZ, RZ, UR42 ;  /* 0x0000002aff067e24 */ /* 0x000fe2000f8e00ff */
[----:B-12---:R0:W-:Y:S06]  /*47a0*/  STL.64 [R1+0x8], R12 ;  /* 0x0000080c01007387 */ /* 0x0061ec0000100a00 */
[----:B------:R-:W-:-:S07]  /*47b0*/  LEPC R20, `(.L_x_84) ;  /* 0x000000001014794e */ /* 0x000fce0000000000 */
[----:B0-----:R-:W-:Y:S05]  /*47c0*/  CALL.ABS.NOINC R8 ;  /* 0x0000000008007343 */ /* 0x001fea0003c00000 */
.L_x_84:
        /* <DEDUP_REMOVED lines=16> */
.L_x_85:
        /* <DEDUP_REMOVED lines=16> */
.L_x_86:
[----:B------:R-:W2:Y:S04]  /*49d0*/  LDG.E.64 R26, desc[UR36][R26.64+0x18] ;  /* 0x000018241a1a7981 */ /* 0x000ea8000c1e1b00 */
[----:B------:R-:W2:Y:S01]  /*49e0*/  LDG.E.64 R56, desc[UR36][R56.64+0x18] ;  /* 0x0000182438387981 */ /* 0x000ea2000c1e1b00 */
[----:B------:R-:W-:Y:S01]  /*49f0*/  VIADD R60, R60, 0x4 ;  /* 0x000000043c3c7836 */ /* 0x000fe20000000000 */
[----:B--2---:R-:W-:-:S07]  /*4a00*/  DFMA R4, R58, R56, R26 ;  /* 0x000000383a04722b */ /* 0x004fce000000001a */
[----:B------:R2:W-:Y:S04]  /*4a10*/  STG.E.64 desc[UR36][R24.64+0x18], R4 ;  /* 0x0000180418007986 */ /* 0x0005e8000c101b24 */
.L_x_82:
[----:B------:R-:W-:-:S13]  /*4a20*/  ISETP.NE.AND P0, PT, R28, RZ, PT ;  /* 0x000000ff1c00720c */ /* 0x000fda0003f05270 */
[----:B------:R-:W-:Y:S05]  /*4a30*/  @!P0 BRA `(.L_x_70) ;  /* 0x0000000400048947 */ /* 0x000fea0003800000 */
[----:B------:R-:W-:-:S13]  /*4a40*/  ISETP.NE.AND P0, PT, R40, RZ, PT ;  /* 0x000000ff2800720c */ /* 0x000fda0003f05270 */
[----:B------:R-:W-:Y:S05]  /*4a50*/  @!P0 BRA `(.L_x_87) ;  /* 0x00000000009c8947 */ /* 0x000fea0003800000 */
[----:B-12---:R-:W1:Y:S01]  /*4a60*/  LDC.64 R24, c[0x0][0x3f0] ;  /* 0x0000fc00ff187b82 */ /* 0x006e620000000a00 */
[----:B------:R-:W-:Y:S01]  /*4a70*/  MOV R19, 0x0 ;  /* 0x0000000000137802 */ /* 0x000fe20000000f00 */
[----:B------:R-:W2:Y:S01]  /*4a80*/  LDCU.64 UR4, c[0x4][0x68] ;  /* 0x01000d00ff0477ac */ /* 0x000ea20008000a00 */
[----:B-1----:R-:W-:-:S05]  /*4a90*/  IMAD.WIDE.U32 R24, R60, 0x8, R24 ;  /* 0x000000083c187825 */ /* 0x002fca00078e0018 */
[----:B------:R-:W3:Y:S01]  /*4aa0*/  LDG.E.64 R10, desc[UR36][R24.64] ;  /* 0x00000024180a7981 */ /* 0x000ee2000c1e1b00 */
[----:B------:R1:W4:Y:S01]  /*4ab0*/  LDC.64 R8, c[0x4][R19] ;  /* 0x0100000013087b82 */ /* 0x0003220000000a00 */
[----:B--2---:R-:W-:Y:S01]  /*4ac0*/  MOV R4, UR4 ;  /* 0x0000000400047c02 */ /* 0x004fe20008000f00 */
[----:B------:R-:W-:Y:S01]  /*4ad0*/  IMAD.U32 R5, RZ, RZ, UR5 ;  /* 0x00000005ff057e24 */ /* 0x000fe2000f8e00ff */
[----:B------:R1:W-:Y:S01]  /*4ae0*/  STL [R1], R60 ;  /* 0x0000003c01007387 */ /* 0x0003e20000100800 */
[----:B0-----:R-:W-:Y:S02]  /*4af0*/  IMAD.U32 R6, RZ, RZ, UR42 ;  /* 0x0000002aff067e24 */ /* 0x001fe4000f8e00ff */
[----:B------:R-:W-:Y:S01]  /*4b00*/  IMAD.U32 R7, RZ, RZ, UR43 ;  /* 0x0000002bff077e24 */ /* 0x000fe2000f8e00ff */
[----:B---34-:R1:W-:Y:S06]  /*4b10*/  STL.64 [R1+0x8], R10 ;  /* 0x0000080a01007387 */ /* 0x0183ec0000100a00 */
[----:B------:R-:W-:-:S07]  /*4b20*/  LEPC R20, `(.L_x_88) ;  /* 0x000000001014794e */ /* 0x000fce0000000000 */
[----:B-1----:R-:W-:Y:S05]  /*4b30*/  CALL.ABS.NOINC R8 ;  /* 0x0000000008007343 */ /* 0x002fea0003c00000 */
.L_x_88:
        /* <DEDUP_REMOVED lines=20> */
.L_x_89:
[----:B------:R-:W2:Y:S04]  /*4c80*/  LDG.E.64 R56, desc[UR36][R56.64+0x8] ;  /* 0x0000082438387981 */ /* 0x000ea8000c1e1b00 */
[----:B------:R-:W2:Y:S01]  /*4c90*/  LDG.E.64 R24, desc[UR36][R24.64+0x8] ;  /* 0x0000082418187981 */ /* 0x000ea2000c1e1b00 */
[----:B------:R-:W-:Y:S01]  /*4ca0*/  VIADD R60, R60, 0x2 ;  /* 0x000000023c3c7836 */ /* 0x000fe20000000000 */
[----:B--2---:R-:W-:-:S07]  /*4cb0*/  DFMA R4, R58, R24, R56 ;  /* 0x000000183a04722b */ /* 0x004fce0000000038 */
[----:B------:R3:W-:Y:S04]  /*4cc0*/  STG.E.64 desc[UR36][R26.64+0x8], R4 ;  /* 0x000008041a007986 */ /* 0x0007e8000c101b24 */
.L_x_87:
[----:B------:R-:W-:-:S13]  /*4cd0*/  ISETP.NE.AND P0, PT, R37, RZ, PT ;  /* 0x000000ff2500720c */ /* 0x000fda0003f05270 */
[----:B------:R-:W-:Y:S05]  /*4ce0*/  @!P0 BRA `(.L_x_70) ;  /* 0x0000000000588947 */ /* 0x000fea0003800000 */
[----:B-12---:R-:W1:Y:S01]  /*4cf0*/  LDC.64 R24, c[0x0][0x3f0] ;  /* 0x0000fc00ff187b82 */ /* 0x006e620000000a00 */
[----:B------:R-:W-:Y:S01]  /*4d00*/  MOV R8, 0x0 ;  /* 0x0000000000087802 */ /* 0x000fe20000000f00 */
[----:B------:R-:W3:Y:S01]  /*4d10*/  LDCU.64 UR4, c[0x4][0x68] ;  /* 0x01000d00ff0477ac */ /* 0x000ee20008000a00 */
[----:B-1----:R-:W-:-:S05]  /*4d20*/  IMAD.WIDE.U32 R24, R60, 0x8, R24 ;  /* 0x000000083c187825 */ /* 0x002fca00078e0018 */
[----:B------:R-:W2:Y:S01]  /*4d30*/  LDG.E.64 R10, desc[UR36][R24.64] ;  /* 0x00000024180a7981 */ /* 0x000ea2000c1e1b00 */
[----:B------:R-:W1:Y:S01]  /*4d40*/  LDC.64 R8, c[0x4][R8] ;  /* 0x0100000008087b82 */ /* 0x000e620000000a00 */
[----:B---3--:R-:W-:Y:S01]  /*4d50*/  IMAD.U32 R4, RZ, RZ, UR4 ;  /* 0x00000004ff047e24 */ /* 0x008fe2000f8e00ff */
[----:B0-----:R-:W-:Y:S01]  /*4d60*/  MOV R6, UR42 ;  /* 0x0000002a00067c02 */ /* 0x001fe20008000f00 */
[----:B------:R0:W-:Y:S01]  /*4d70*/  STL [R1], R60 ;  /* 0x0000003c01007387 */ /* 0x0001e20000100800 */
[----:B------:R-:W-:Y:S02]  /*4d80*/  IMAD.U32 R5, RZ, RZ, UR5 ;  /* 0x00000005ff057e24 */ /* 0x000fe4000f8e00ff */
[----:B------:R-:W-:Y:S01]  /*4d90*/  IMAD.U32 R7, RZ, RZ, UR43 ;  /* 0x0000002bff077e24 */ /* 0x000fe2000f8e00ff */
[----:B-12---:R0:W-:Y:S06]  /*4da0*/  STL.64 [R1+0x8], R10 ;  /* 0x0000080a01007387 */ /* 0x0061ec0000100a00 */
[----:B------:R-:W-:-:S07]  /*4db0*/  LEPC R20, `(.L_x_90) ;  /* 0x000000001014794e */ /* 0x000fce0000000000 */
[----:B0-----:R-:W-:Y:S05]  /*4dc0*/  CALL.ABS.NOINC R8 ;  /* 0x0000000008007343 */ /* 0x001fea0003c00000 */
.L_x_90:
[----:B------:R-:W0:Y:S01]  /*4dd0*/  LDC.64 R4, c[0x0][0x3c8] ;  /* 0x0000f200ff047b82 */ /* 0x000e220000000a00 */
[----:B------:R-:W2:Y:S07]  /*4de0*/  LDG.E.64 R24, desc[UR36][R24.64] ;  /* 0x0000002418187981 */ /* 0x000eae000c1e1b00 */
[----:B------:R-:W1:Y:S01]  /*4df0*/  LDC.64 R6, c[0x0][0x3d8] ;  /* 0x0000f600ff067b82 */ /* 0x000e620000000a00 */
[----:B0-----:R-:W-:-:S06]  /*4e00*/  IMAD.WIDE.U32 R4, R60, 0x8, R4 ;  /* 0x000000083c047825 */ /* 0x001fcc00078e0004 */
[----:B------:R-:W2:Y:S01]  /*4e10*/  LDG.E.64 R4, desc[UR36][R4.64] ;  /* 0x0000002404047981 */ /* 0x000ea2000c1e1b00 */
[----:B-1----:R-:W-:Y:S01]  /*4e20*/  IMAD.WIDE.U32 R6, R60, 0x8, R6 ;  /* 0x000000083c067825 */ /* 0x002fe200078e0006 */
[----:B--2---:R-:W-:-:S07]  /*4e30*/  DFMA R58, R58, R24, R4 ;  /* 0x000000183a3a722b */ /* 0x004fce0000000004 */
[----:B------:R4:W-:Y:S04]  /*4e40*/  STG.E.64 desc[UR36][R6.64], R58 ;  /* 0x0000003a06007986 */ /* 0x0009e8000c101b24 */
.L_x_70:
[----:B------:R-:W1:Y:S02]  /*4e50*/  LDC.64 R8, c[0x0][0x3d8] ;  /* 0x0000f600ff087b82 */ /* 0x000e640000000a00 */
[----:B-12---:R-:W2:Y:S06]  /*4e60*/  LDG.E.64 R24, desc[UR36][R8.64+0x8] ;  /* 0x0000082408187981 */ /* 0x006eac000c1e1b00 */
[----:B0---4-:R-:W2:Y:S02]  /*4e70*/  LDC.64 R6, c[0x0][0x3f8] ;  /* 0x0000fe00ff067b82 */ /* 0x011ea40000000a00 */
[----:B--2---:R0:W-:Y:S04]  /*4e80*/  STG.E.64 desc[UR36][R6.64], R24 ;  /* 0x0000001806007986 */ /* 0x0041e8000c101b24 */
[----:B---3--:R-:W2:Y:S01]  /*4e90*/  LDG.E.64 R4, desc[UR36][R8.64] ;  /* 0x0000002408047981 */ /* 0x008ea2000c1e1b00 */
[----:B------:R-:W-:-:S02]  /*4ea0*/  IMAD.MOV.U32 R26, RZ, RZ, 0x0 ;  /* 0x00000000ff1a7424 */ /* 0x000fc400078e00ff */
[----:B------:R-:W-:-:S06]  /*4eb0*/  IMAD.MOV.U32 R27, RZ, RZ, 0x3fd00000 ;  /* 0x3fd00000ff1b7424 */ /* 0x000fcc00078e00ff */
[----:B------:R-:W-:Y:S02]  /*4ec0*/  DFMA R26, R22, R26, UR40 ;  /* 0x00000028161a7e2b */ /* 0x000fe4000800001a */
        /* <DEDUP_REMOVED lines=25> */
.L_x_92:
[----:B------:R-:W-:Y:S01]  /*5060*/  IMAD.MOV.U32 R0, RZ, RZ, R6 ;  /* 0x000000ffff007224 */ /* 0x000fe200078e0006 */
[----:B------:R-:W-:Y:S01]  /*5070*/  MOV R59, R5 ;  /* 0x00000005003b7202 */ /* 0x000fe20000000f00 */
[----:B------:R-:W-:-:S07]  /*5080*/  IMAD.MOV.U32 R58, RZ, RZ, R4 ;  /* 0x000000ffff3a7224 */ /* 0x000fce00078e0004 */
.L_x_91:
[----:B------:R-:W0:Y:S01]  /*5090*/  LDCU.64 UR4, c[0x4][0xf8] ;  /* 0x01001f00ff0477ac */ /* 0x000e220008000a00 */
[----:B------:R-:W-:-:S05]  /*50a0*/  IMAD.SHL.U32 R3, R0, 0x40, RZ ;  /* 0x0000004000037824 */ /* 0x000fca00078e00ff */
        /* <DEDUP_REMOVED lines=11> */
[----:B------:R-:W-:Y:S01]  /*5160*/  DSETP.NEU.AND P1, PT, |R26|, +INF , PT ;  /* 0x7ff000001a00742a */ /* 0x000fe20003f2d200 */
[----:B------:R-:W-:-:S02]  /*5170*/  MOV R3, 0x3da8ff83 ;  /* 0x3da8ff8300037802 */ /* 0x000fc40000000f00 */
[----:B------:R-:W-:Y:S02]  /*5180*/  FSEL R20, R20, -8.06006814911005101289e+34, !P0 ;  /* 0xf9785eba14147808 */ /* 0x000fe40004000000 */
[----:B------:R-:W-:-:S06]  /*5190*/  FSEL R21, -R3, 0.11223486810922622681, !P0 ;  /* 0x3de5db6503157808 */ /* 0x000fcc0004000100 */
[----:B--2---:R-:W-:-:S08]  /*51a0*/  DFMA R4, R56, R20, R4 ;  /* 0x000000143804722b */ /* 0x004fd00000000004 */
[----:B------:R-:W-:-:S08]  /*51b0*/  DFMA R4, R56, R4, R6 ;  /* 0x000000043804722b */ /* 0x000fd00000000006 */
[----:B---3--:R-:W-:-:S08]  /*51c0*/  DFMA R4, R56, R4, R8 ;  /* 0x000000043804722b */ /* 0x008fd00000000008 */
[----:B------:R-:W-:-:S08]  /*51d0*/  DFMA R4, R56, R4, R10 ;  /* 0x000000043804722b */ /* 0x000fd0000000000a */
[----:B----4-:R-:W-:-:S08]  /*51e0*/  DFMA R4, R56, R4, R12 ;  /* 0x000000043804722b */ /* 0x010fd0000000000c */
[----:B------:R-:W-:-:S08]  /*51f0*/  DFMA R4, R56, R4, R14 ;  /* 0x000000043804722b */ /* 0x000fd0000000000e */
[----:B------:R-:W-:Y:S02]  /*5200*/  DFMA R58, R4, R58, R58 ;  /* 0x0000003a043a722b */ /* 0x000fe4000000003a */
[----:B------:R-:W-:Y:S02]  /*5210*/  DFMA R4, R56, R4, 1 ;  /* 0x3ff000003804742b */ /* 0x000fe40000000004 */
[----:B------:R-:W-:-:S08]  /*5220*/  @!P1 DMUL R56, RZ, R26 ;  /* 0x0000001aff389228 */ /* 0x000fd00000000000 */
[----:B------:R-:W-:Y:S02]  /*5230*/  FSEL R6, R4, R58, !P0 ;  /* 0x0000003a04067208 */ /* 0x000fe40004000000 */
[----:B------:R-:W-:Y:S02]  /*5240*/  FSEL R7, R5, R59, !P0 ;  /* 0x0000003b05077208 */ /* 0x000fe40004000000 */
[----:B------:R-:W-:Y:S01]  /*5250*/  LOP3.LUT P0, RZ, R0, 0x2, RZ, 0xc0, !PT ;  /* 0x0000000200ff7812 */ /* 0x000fe2000780c0ff */
[----:B------:R-:W-:-:S03]  /*5260*/  @!P1 IMAD.MOV.U32 R0, RZ, RZ, 0x1 ;  /* 0x00000001ff009424 */ /* 0x000fc600078e00ff */
[----:B------:R-:W-:-:S10]  /*5270*/  DADD R4, RZ, -R6 ;  /* 0x00000000ff047229 */ /* 0x000fd40000000806 */
[----:B------:R-:W-:Y:S02]  /*5280*/  FSEL R20, R6, R4, !P0 ;  /* 0x0000000406147208 */ /* 0x000fe40004000000 */
[----:B------:R-:W-:Y:S01]  /*5290*/  FSEL R21, R7, R5, !P0 ;  /* 0x0000000507157208 */ /* 0x000fe20004000000 */
[----:B------:R-:W-:Y:S06]  /*52a0*/  @!P1 BRA `(.L_x_94) ;  /* 0x0000000000689947 */ /* 0x000fec0003800000 */
[----:B------:R-:W-:Y:S01]  /*52b0*/  UMOV UR4, 0x6dc9c883 ;  /* 0x6dc9c88300047882 */ /* 0x000fe20000000000 */
[----:B------:R-:W-:Y:S01]  /*52c0*/  UMOV UR5, 0x3fe45f30 ;  /* 0x3fe45f3000057882 */ /* 0x000fe20000000000 */
[C---:B------:R-:W-:Y:S01]  /*52d0*/  DSETP.GE.AND P0, PT, |R26|.reuse, 2.14748364800000000000e+09, PT ;  /* 0x41e000001a00742a */ /* 0x040fe20003f06200 */
[----:B------:R-:W-:Y:S01]  /*52e0*/  BSSY.RECONVERGENT B3, `(.L_x_95) ;  /* 0x0000015000037945 */ /* 0x000fe20003800200 */
        /* <DEDUP_REMOVED lines=13> */
[----:B------:R-:W-:Y:S01]  /*53c0*/  IMAD.MOV.U32 R4, RZ, RZ, R26 ;  /* 0x000000ffff047224 */ /* 0x000fe200078e001a */
[----:B------:R-:W-:Y:S01]  /*53d0*/  MOV R14, 0x5400 ;  /* 0x00005400000e7802 */ /* 0x000fe20000000f00 */
[----:B------:R-:W-:-:S07]  /*53e0*/  IMAD.MOV.U32 R15, RZ, RZ, R27 ;  /* 0x000000ffff0f7224 */ /* 0x000fce00078e001b */
[----:B------:R-:W-:Y:S05]  /*53f0*/  CALL.REL.NOINC `($_Z25rk45_gsl_gpu_evolve_applyPdS_S_ddddjS_S_S_S_S_S_S_S_S_S_S_S_S_Pii$__internal_trig_reduction_slowpathd) ;  /* 0x000001d000d07944 */ /* 0x000fea0003c00000 */
[----:B------:R-:W-:Y:S01]  /*5400*/  MOV R0, R6 ;  /* 0x0000000600007202 */ /* 0x000fe20000000f00 */
[----:B------:R-:W-:Y:S02]  /*5410*/  IMAD.MOV.U32 R56, RZ, RZ, R4 ;  /* 0x000000ffff387224 */ /* 0x000fe400078e0004 */
[----:B------:R-:W-:-:S07]  /*5420*/  IMAD.MOV.U32 R57, RZ, RZ, R5 ;  /* 0x000000ffff397224 */ /* 0x000fce00078e0005 */
.L_x_96:
[----:B------:R-:W-:Y:S05]  /*5430*/  BSYNC.RECONVERGENT B3 ;  /* 0x0000000000037941 */ /* 0x000fea0003800200 */
.L_x_95:
[----:B------:R-:W-:-:S07]  /*5440*/  VIADD R0, R0, 0x1 ;  /* 0x0000000100007836 */ /* 0x000fce0000000000 */
.L_x_94:
[----:B------:R-:W-:Y:S05]  /*5450*/  BSYNC.RECONVERGENT B2 ;  /* 0x0000000000027941 */ /* 0x000fea0003800200 */
.L_x_93:
        /* <DEDUP_REMOVED lines=58> */
.L_x_98:
[----:B------:R-:W-:Y:S05]  /*5800*/  BSYNC.RECONVERGENT B1 ;  /* 0x0000000000017941 */ /* 0x000fea0003800200 */
.L_x_97:
[----:B------:R-:W0:Y:S01]  /*5810*/  LDC.64 R6, c[0x0][0x3f8] ;  /* 0x0000fe00ff067b82 */ /* 0x000e220000000a00 */
[----:B------:R-:W-:Y:S01]  /*5820*/  UMOV UR4, 0x51eb851f ;  /* 0x51eb851f00047882 */ /* 0x000fe20000000000 */
[----:B------:R-:W-:Y:S02]  /*5830*/  UMOV UR5, 0x40139eb8 ;  /* 0x40139eb800057882 */ /* 0x000fe40000000000 */
[----:B------:R-:W-:-:S07]  /*5840*/  DFMA R20, R20, UR4, R4 ;  /* 0x0000000414147c2b */ /* 0x000fce0008000004 */
[----:B0-----:R0:W-:Y:S01]  /*5850*/  STG.E.64 desc[UR36][R6.64+0x8], R20 ;  /* 0x0000081406007986 */ /* 0x0011e2000c101b24 */
[----:B------:R-:W-:Y:S05]  /*5860*/  @!P3 BRA `(.L_x_99) ;  /* 0x00000014004cb947 */ /* 0x000fea0003800000 */
[----:B------:R-:W-:Y:S01]  /*5870*/  ISETP.GE.U32.AND P0, PT, R31, 0x7, PT ;  /* 0x000000071f00780c */ /* 0x000fe20003f06070 */
[----:B------:R-:W-:-:S12]  /*5880*/  IMAD.MOV.U32 R60, RZ, RZ, RZ ;  /* 0x000000ffff3c7224 */ /* 0x000fd800078e00ff */
[----:B------:R-:W-:Y:S05]  /*5890*/  @!P0 BRA `(.L_x_100) ;  /* 0x00000008009c8947 */ /* 0x000fea0003800000 */
[----:B------:R-:W-:Y:S01]  /*58a0*/  BSSY.RECONVERGENT B7, `(.L_x_101) ;  /* 0x00000a5000077945 */ /* 0x000fe20003800200 */
[----:B------:R-:W-:-:S07]  /*58b0*/  IMAD.MOV.U32 R45, RZ, RZ, RZ ;  /* 0x000000ffff2d7224 */ /* 0x000fce00078e00ff */
.L_x_110:
        /* <DEDUP_REMOVED lines=14> */
.L_x_102:
[----:B------:R-:W0:Y:S01]  /*59a0*/  LDC.64 R26, c[0x0][0x3f0] ;  /* 0x0000fc00ff1a7b82 */ /* 0x000e220000000a00 */
[----:B------:R-:W2:Y:S07]  /*59b0*/  LDG.E.64 R6, desc[UR36][R58.64] ;  /* 0x000000243a067981 */ /* 0x000eae000c1e1b00 */
[----:B------:R-:W1:Y:S08]  /*59c0*/  LDC.64 R56, c[0x0][0x3c8] ;  /* 0x0000f200ff387b82 */ /* 0x000e700000000a00 */
[----:B------:R-:W3:Y:S01]  /*59d0*/  LDC.64 R24, c[0x0][0x3d8] ;  /* 0x0000f600ff187b82 */ /* 0x000ee20000000a00 */
[C---:B------:R-:W-:Y:S01]  /*59e0*/  VIADD R0, R45.reuse, 0x1 ;  /* 0x000000012d007836 */ /* 0x040fe20000000000 */
[----:B------:R-:W4:Y:S01]  /*59f0*/  LDCU.64 UR4, c[0x4][0x70] ;  /* 0x01000e00ff0477ac */ /* 0x000f220008000a00 */
[----:B0-----:R-:W-:-:S05]  /*5a00*/  IMAD.WIDE.U32 R26, R45, 0x8, R26 ;  /* 0x000000082d1a7825 */ /* 0x001fca00078e001a */
[----:B------:R-:W5:Y:S01]  /*5a10*/  LDG.E.64 R4, desc[UR36][R26.64] ;  /* 0x000000241a047981 */ /* 0x000f62000c1e1b00 */
[----:B-1----:R-:W-:-:S05]  /*5a20*/  IMAD.WIDE.U32 R56, R45, 0x8, R56 ;  /* 0x000000082d387825 */ /* 0x002fca00078e0038 */
[----:B------:R-:W4:Y:S01]  /*5a30*/  LDG.E.64 R8, desc[UR36][R56.64] ;  /* 0x0000002438087981 */ /* 0x000f22000c1e1b00 */
[----:B---3--:R-:W-:Y:S01]  /*5a40*/  IMAD.WIDE.U32 R24, R45, 0x8, R24 ;  /* 0x000000082d187825 */ /* 0x008fe200078e0018 */
[----:B--2---:R-:W-:-:S08]  /*5a50*/  DMUL R6, R6, 0.28125 ;  /* 0x3fd2000006067828 */ /* 0x004fd00000000000 */
[----:B-----5:R-:W-:-:S08]  /*5a60*/  DFMA R4, R4, 0.09375, R6 ;  /* 0x3fb800000404782b */ /* 0x020fd00000000006 */
[----:B----4-:R-:W-:-:S07]  /*5a70*/  DFMA R10, R22, R4, R8 ;  /* 0x00000004160a722b */ /* 0x010fce0000000008 */
[----:B------:R0:W-:Y:S04]  /*5a80*/  STG.E.64 desc[UR36][R24.64], R10 ;  /* 0x0000000a18007986 */ /* 0x0001e8000c101b24 */
[----:B------:R-:W2:Y:S01]  /*5a90*/  LDG.E.64 R12, desc[UR36][R58.64+0x8] ;  /* 0x000008243a0c7981 */ /* 0x000ea2000c1e1b00 */
[----:B------:R0:W1:Y:S03]  /*5aa0*/  LDC.64 R8, c[0x4][R19] ;  /* 0x0100000013087b82 */ /* 0x0000660000000a00 */
[----:B------:R0:W-:Y:S01]  /*5ab0*/  STL [R1], R0 ;  /* 0x0000000001007387 */ /* 0x0001e20000100800 */
[----:B------:R-:W-:Y:S01]  /*5ac0*/  MOV R4, UR4 ;  /* 0x0000000400047c02 */ /* 0x000fe20008000f00 */
[----:B------:R-:W-:-:S02]  /*5ad0*/  IMAD.U32 R5, RZ, RZ, UR5 ;  /* 0x00000005ff057e24 */ /* 0x000fc4000f8e00ff */
[----:B------:R-:W-:Y:S02]  /*5ae0*/  IMAD.U32 R6, RZ, RZ, UR42 ;  /* 0x0000002aff067e24 */ /* 0x000fe4000f8e00ff */
[----:B------:R-:W-:Y:S01]  /*5af0*/  IMAD.U32 R7, RZ, RZ, UR43 ;  /* 0x0000002bff077e24 */ /* 0x000fe2000f8e00ff */
[----:B-12---:R0:W-:Y:S06]  /*5b00*/  STL.64 [R1+0x8], R12 ;  /* 0x0000080c01007387 */ /* 0x0061ec0000100a00 */
[----:B------:R-:W-:-:S07]  /*5b10*/  LEPC R20, `(.L_x_103) ;  /* 0x000000001014794e */ /* 0x000fce0000000000 */
[----:B0-----:R-:W-:Y:S05]  /*5b20*/  CALL.ABS.NOINC R8 ;  /* 0x0000000008007343 */ /* 0x001fea0003c00000 */
.L_x_103:
[----:B------:R-:W2:Y:S04]  /*5b30*/  LDG.E.64 R6, desc[UR36][R58.64+0x8] ;  /* 0x000008243a067981 */ /* 0x000ea8000c1e1b00 */
[----:B------:R-:W3:Y:S04]  /*5b40*/  LDG.E.64 R4, desc[UR36][R26.64+0x8] ;  /* 0x000008241a047981 */ /* 0x000ee8000c1e1b00 */
[----:B------:R-:W4:Y:S01]  /*5b50*/  LDG.E.64 R8, desc[UR36][R56.64+0x8] ;  /* 0x0000082438087981 */ /* 0x000f22000c1e1b00 */
[----:B------:R-:W-:Y:S01]  /*5b60*/  IADD3 R0, PT, PT, R45, 0x2, RZ ;  /* 0x000000022d007810 */ /* 0x000fe20007ffe0ff */
[----:B------:R-:W0:Y:S01]  /*5b70*/  LDCU.64 UR4, c[0x4][0x70] ;  /* 0x01000e00ff0477ac */ /* 0x000e220008000a00 */
[----:B--2---:R-:W-:-:S08]  /*5b80*/  DMUL R6, R6, 0.28125 ;  /* 0x3fd2000006067828 */ /* 0x004fd00000000000 */
[----:B---3--:R-:W-:-:S08]  /*5b90*/  DFMA R4, R4, 0.09375, R6 ;  /* 0x3fb800000404782b */ /* 0x008fd00000000006 */
[----:B----4-:R-:W-:-:S07]  /*5ba0*/  DFMA R10, R22, R4, R8 ;  /* 0x00000004160a722b */ /* 0x010fce0000000008 */
        /* <DEDUP_REMOVED lines=11> */
.L_x_104:
[----:B------:R-:W2:Y:S04]  /*5c60*/  LDG.E.64 R6, desc[UR36][R58.64+0x10] ;  /* 0x000010243a067981 */ /* 0x000ea8000c1e1b00 */
[----:B------:R-:W3:Y:S04]  /*5c70*/  LDG.E.64 R4, desc[UR36][R26.64+0x10] ;  /* 0x000010241a047981 */ /* 0x000ee8000c1e1b00 */
[----:B------:R-:W4:Y:S01]  /*5c80*/  LDG.E.64 R8, desc[UR36][R56.64+0x10] ;  /* 0x0000102438087981 */ /* 0x000f22000c1e1b00 */
[----:B------:R-:W-:Y:S01]  /*5c90*/  VIADD R0, R45, 0x3 ;  /* 0x000000032d007836 */ /* 0x000fe20000000000 */
        /* <DEDUP_REMOVED lines=15> */
.L_x_105:
        /* <DEDUP_REMOVED lines=19> */
.L_x_106:
        /* <DEDUP_REMOVED lines=19> */
.L_x_107:
        /* <DEDUP_REMOVED lines=19> */
.L_x_108:
        /* <DEDUP_REMOVED lines=19> */
.L_x_109:
[----:B------:R-:W2:Y:S04]  /*6250*/  LDG.E.64 R58, desc[UR36][R58.64+0x38] ;  /* 0x000038243a3a7981 */ /* 0x000ea8000c1e1b00 */
[----:B------:R-:W3:Y:S04]  /*6260*/  LDG.E.64 R26, desc[UR36][R26.64+0x38] ;  /* 0x000038241a1a7981 */ /* 0x000ee8000c1e1b00 */
[----:B------:R-:W4:Y:S01]  /*6270*/  LDG.E.64 R56, desc[UR36][R56.64+0x38] ;  /* 0x0000382438387981 */ /* 0x000f22000c1e1b00 */
[----:B------:R-:W-:-:S05]  /*6280*/  VIADD R45, R45, 0x8 ;  /* 0x000000082d2d7836 */ /* 0x000fca0000000000 */
[----:B------:R-:W-:Y:S01]  /*6290*/  ISETP.NE.AND P0, PT, R45, R38, PT ;  /* 0x000000262d00720c */ /* 0x000fe20003f05270 */
[----:B--2---:R-:W-:-:S08]  /*62a0*/  DMUL R4, R58, 0.28125 ;  /* 0x3fd200003a047828 */ /* 0x004fd00000000000 */
[----:B---3--:R-:W-:-:S08]  /*62b0*/  DFMA R4, R26, 0.09375, R4 ;  /* 0x3fb800001a04782b */ /* 0x008fd00000000004 */
[----:B----4-:R-:W-:-:S07]  /*62c0*/  DFMA R4, R22, R4, R56 ;  /* 0x000000041604722b */ /* 0x010fce0000000038 */
[----:B------:R1:W-:Y:S01]  /*62d0*/  STG.E.64 desc[UR36][R24.64+0x38], R4 ;  /* 0x0000380418007986 */ /* 0x0003e2000c101b24 */
[----:B------:R-:W-:Y:S05]  /*62e0*/  @P0 BRA `(.L_x_110) ;  /* 0xfffffff400740947 */ /* 0x000fea000383ffff */
[----:B------:R-:W-:Y:S05]  /*62f0*/  BSYNC.RECONVERGENT B7 ;  /* 0x0000000000077941 */ /* 0x000fea0003800200 */
.L_x_101:
[----:B------:R-:W-:-:S07]  /*6300*/  IMAD.MOV.U32 R60, RZ, RZ, R38 ;  /* 0x000000ffff3c7224 */ /* 0x000fce00078e0026 */
.L_x_100:
        /* <DEDUP_REMOVED lines=18> */
.L_x_112:
[----:B------:R-:W0:Y:S01]  /*6430*/  LDC.64 R26, c[0x0][0x3f0] ;  /* 0x0000fc00ff1a7b82 */ /* 0x000e220000000a00 */
[----:B------:R-:W2:Y:S07]  /*6440*/  LDG.E.64 R6, desc[UR36][R58.64] ;  /* 0x000000243a067981 */ /* 0x000eae000c1e1b00 */
[----:B------:R-:W1:Y:S08]  /*6450*/  LDC.64 R56, c[0x0][0x3c8] ;  /* 0x0000f200ff387b82 */ /* 0x000e700000000a00 */
[----:B------:R-:W3:Y:S01]  /*6460*/  LDC.64 R24, c[0x0][0x3d8] ;  /* 0x0000f600ff187b82 */ /* 0x000ee20000000a00 */
[C---:B------:R-:W-:Y:S01]  /*6470*/  IADD3 R0, PT, PT, R60.reuse, 0x1, RZ ;  /* 0x000000013c007810 */ /* 0x040fe20007ffe0ff */
        /* <DEDUP_REMOVED lines=13> */
[----:B------:R-:W-:Y:S01]  /*6550*/  IMAD.U32 R4, RZ, RZ, UR4 ;  /* 0x00000004ff047e24 */ /* 0x000fe2000f8e00ff */
[----:B------:R-:W-:Y:S01]  /*6560*/  MOV R7, UR43 ;  /* 0x0000002b00077c02 */ /* 0x000fe20008000f00 */
[----:B------:R-:W-:-:S02]  /*6570*/  IMAD.U32 R5, RZ, RZ, UR5 ;  /* 0x00000005ff057e24 */ /* 0x000fc4000f8e00ff */
[----:B------:R-:W-:Y:S01]  /*6580*/  IMAD.U32 R6, RZ, RZ, UR42 ;  /* 0x0000002aff067e24 */ /* 0x000fe2000f8e00ff */
[----:B-12---:R0:W-:Y:S06]  /*6590*/  STL.64 [R1+0x8], R12 ;  /* 0x0000080c01007387 */ /* 0x0061ec0000100a00 */
[----:B------:R-:W-:-:S07]  /*65a0*/  LEPC R20, `(.L_x_113) ;  /* 0x000000001014794e */ /* 0x000fce0000000000 */
[----:B0-----:R-:W-:Y:S05]  /*65b0*/  CALL.ABS.NOINC R8 ;  /* 0x0000000008007343 */ /* 0x001fea0003c00000 */
.L_x_113:
        /* <DEDUP_REMOVED lines=19> */
.L_x_114:
        /* <DEDUP_REMOVED lines=19> */
.L_x_115:
[----:B------:R-:W2:Y:S04]  /*6820*/  LDG.E.64 R58, desc[UR36][R58.64+0x18] ;  /* 0x000018243a3a7981 */ /* 0x000ea8000c1e1b00 */
[----:B------:R-:W3:Y:S04]  /*6830*/  LDG.E.64 R26, desc[UR36][R26.64+0x18] ;  /* 0x000018241a1a7981 */ /* 0x000ee8000c1e1b00 */
[----:B------:R-:W4:Y:S01]  /*6840*/  LDG.E.64 R56, desc[UR36][R56.64+0x18] ;  /* 0x0000182438387981 */ /* 0x000f22000c1e1b00 */
[----:B------:R-:W-:Y:S01]  /*6850*/  VIADD R60, R60, 0x4 ;  /* 0x000000043c3c7836 */ /* 0x000fe20000000000 */
[----:B--2---:R-:W-:-:S08]  /*6860*/  DMUL R4, R58, 0.28125 ;  /* 0x3fd200003a047828 */ /* 0x004fd00000000000 */
[----:B---3--:R-:W-:-:S08]  /*6870*/  DFMA R4, R26, 0.09375, R4 ;  /* 0x3fb800001a04782b */ /* 0x008fd00000000004 */
[----:B----4-:R-:W-:-:S07]  /*6880*/  DFMA R4, R22, R4, R56 ;  /* 0x000000041604722b */ /* 0x010fce0000000038 */
[----:B------:R2:W-:Y:S04]  /*6890*/  STG.E.64 desc[UR36][R24.64+0x18], R4 ;  /* 0x0000180418007986 */ /* 0x0005e8000c101b24 */
.L_x_111:
        /* <DEDUP_REMOVED lines=18> */
.L_x_117:
        /* <DEDUP_REMOVED lines=25> */
.L_x_118:
        /* <DEDUP_REMOVED lines=8> */
.L_x_116:
        /* <DEDUP_REMOVED lines=16> */
.L_x_119:
[----:B------:R-:W0:Y:S01]  /*6cd0*/  LDC.64 R6, c[0x0][0x3f0] ;  /* 0x0000fc00ff067b82 */ /* 0x000e220000000a00 */
[----:B------:R-:W2:Y:S07]  /*6ce0*/  LDG.E.64 R24, desc[UR36][R24.64] ;  /* 0x0000002418187981 */ /* 0x000eae000c1e1b00 */
[----:B------:R-:W1:Y:S08]  /*6cf0*/  LDC.64 R4, c[0x0][0x3c8] ;  /* 0x0000f200ff047b82 */ /* 0x000e700000000a00 */
[----:B------:R-:W3:Y:S01]  /*6d00*/  LDC.64 R10, c[0x0][0x3d8] ;  /* 0x0000f600ff0a7b82 */ /* 0x000ee20000000a00 */
[----:B0-----:R-:W-:-:S06]  /*6d10*/  IMAD.WIDE.U32 R6, R60, 0x8, R6 ;  /* 0x000000083c067825 */ /* 0x001fcc00078e0006 */
[----:B------:R-:W4:Y:S01]  /*6d20*/  LDG.E.64 R6, desc[UR36][R6.64] ;  /* 0x0000002406067981 */ /* 0x000f22000c1e1b00 */
[----:B-1----:R-:W-:-:S06]  /*6d30*/  IMAD.WIDE.U32 R4, R60, 0x8, R4 ;  /* 0x000000083c047825 */ /* 0x002fcc00078e0004 */
[----:B------:R-:W5:Y:S01]  /*6d40*/  LDG.E.64 R4, desc[UR36][R4.64] ;  /* 0x0000002404047981 */ /* 0x000f62000c1e1b00 */
[----:B---3--:R-:W-:Y:S01]  /*6d50*/  IMAD.WIDE.U32 R10, R60, 0x8, R10 ;  /* 0x000000083c0a7825 */ /* 0x008fe200078e000a */
[----:B--2---:R-:W-:-:S08]  /*6d60*/  DMUL R8, R24, 0.28125 ;  /* 0x3fd2000018087828 */ /* 0x004fd00000000000 */
[----:B----4-:R-:W-:-:S08]  /*6d70*/  DFMA R8, R6, 0.09375, R8 ;  /* 0x3fb800000608782b */ /* 0x010fd00000000008 */
[----:B-----5:R-:W-:-:S07]  /*6d80*/  DFMA R8, R22, R8, R4 ;  /* 0x000000081608722b */ /* 0x020fce0000000004 */
[----:B------:R4:W-:Y:S04]  /*6d90*/  STG.E.64 desc[UR36][R10.64], R8 ;  /* 0x000000080a007986 */ /* 0x0009e8000c101b24 */
.L_x_99:
[----:B----4-:R-:W1:Y:S02]  /*6da0*/  LDC.64 R8, c[0x0][0x3d8] ;  /* 0x0000f600ff087b82 */ /* 0x010e640000000a00 */
[----:B-12---:R-:W2:Y:S06]  /*6db0*/  LDG.E.64 R24, desc[UR36][R8.64+0x8] ;  /* 0x0000082408187981 */ /* 0x006eac000c1e1b00 */
[----:B0-----:R-:W2:Y:S02]  /*6dc0*/  LDC.64 R6, c[0x0][0x400] ;  /* 0x00010000ff067b82 */ /* 0x001ea40000000a00 */
        /* <DEDUP_REMOVED lines=30> */
.L_x_121:
[----:B------:R-:W-:Y:S01]  /*6fb0*/  IMAD.MOV.U32 R0, RZ, RZ, R6 ;  /* 0x000000ffff007224 */ /* 0x000fe200078e0006 */
[----:B------:R-:W-:Y:S01]  /*6fc0*/  MOV R59, R5 ;  /* 0x00000005003b7202 */ /* 0x000fe20000000f00 */
[----:B------:R-:W-:-:S07]  /*6fd0*/  IMAD.MOV.U32 R58, RZ, RZ, R4 ;  /* 0x000000ffff3a7224 */ /* 0x000fce00078e0004 */
.L_x_120:
        /* <DEDUP_REMOVED lines=58> */
.L_x_125:
[----:B------:R-:W-:Y:S05]  /*7380*/  BSYNC.RECONVERGENT B3 ;  /* 0x0000000000037941 */ /* 0x000fea0003800200 */
.L_x_124:
[----:B------:R-:W-:-:S07]  /*7390*/  VIADD R0, R0, 0x1 ;  /* 0x0000000100007836 */ /* 0x000fce0000000000 */
.L_x_123:
[----:B------:R-:W-:Y:S05]  /*73a0*/  BSYNC.RECONVERGENT B2 ;  /* 0x0000000000027941 */ /* 0x000fea0003800200 */
.L_x_122:
        /* <DEDUP_REMOVED lines=58> */
.L_x_127:
[----:B------:R-:W-:Y:S05]  /*7750*/  BSYNC.RECONVERGENT B1 ;  /* 0x0000000000017941 */ /* 0x000fea0003800200 */
.L_x_126:
        /* <DEDUP_REMOVED lines=11> */
.L_x_139:
        /* <DEDUP_REMOVED lines=14> */
.L_x_131:
[----:B------:R-:W0:Y:S01]  /*78f0*/  LDC.64 R26, c[0x0][0x3f8] ;  /* 0x0000fe00ff1a7b82 */ /* 0x000e220000000a00 */
[----:B------:R-:W2:Y:S07]  /*7900*/  LDG.E.64 R4, desc[UR36][R60.64] ;  /* 0x000000243c047981 */ /* 0x000eae000c1e1b00 */
[----:B------:R-:W1:Y:S08]  /*7910*/  LDC.64 R56, c[0x0][0x3f0] ;  /* 0x0000fc00ff387b82 */ /* 0x000e700000000a00 */
[----:B------:R-:W3:Y:S01]  /*7920*/  LDC.64 R58, c[0x0][0x3c8] ;  /* 0x0000f200ff3a7b82 */ /* 0x000ee20000000a00 */
[----:B0-----:R-:W-:Y:S01]  /*7930*/  IMAD.WIDE.U32 R26, R45, 0x8, R26 ;  /* 0x000000082d1a7825 */ /* 0x001fe200078e001a */
[----:B------:R-:W-:Y:S01]  /*7940*/  UMOV UR4, 0xa108bd3c ;  /* 0xa108bd3c00047882 */ /* 0x000fe20000000000 */
[----:B------:R-:W-:-:S05]  /*7950*/  UMOV UR5, 0x400a37b2 ;  /* 0x400a37b200057882 */ /* 0x000fca0000000000 */
[----:B------:R-:W0:Y:S01]  /*7960*/  LDC.64 R24, c[0x0][0x3d8] ;  /* 0x0000f600ff187b82 */ /* 0x000e220000000a00 */
[----:B------:R-:W4:Y:S01]  /*7970*/  LDG.E.64 R6, desc[UR36][R26.64] ;  /* 0x000000241a067981 */ /* 0x000f22000c1e1b00 */
[----:B-1----:R-:W-:-:S05]  /*7980*/  IMAD.WIDE.U32 R56, R45, 0x8, R56 ;  /* 0x000000082d387825 */ /* 0x002fca00078e0038 */
[----:B------:R-:W5:Y:S01]  /*7990*/  LDG.E.64 R8, desc[UR36][R56.64] ;  /* 0x0000002438087981 */ /* 0x000f62000c1e1b00 */
[----:B---3--:R-:W-:-:S05]  /*79a0*/  IMAD.WIDE.U32 R58, R45, 0x8, R58 ;  /* 0x000000082d3a7825 */ /* 0x008fca00078e003a */
[----:B------:R-:W3:Y:S01]  /*79b0*/  LDG.E.64 R10, desc[UR36][R58.64] ;  /* 0x000000243a0a7981 */ /* 0x000ee2000c1e1b00 */
[----:B0-----:R-:W-:Y:S01]  /*79c0*/  IMAD.WIDE.U32 R24, R45, 0x8, R24 ;  /* 0x000000082d187825 */ /* 0x001fe200078e0018 */
[----:B----4-:R-:W-:Y:S01]  /*79d0*/  DMUL R6, R6, UR4 ;  /* 0x0000000406067c28 */ /* 0x010fe20008000000 */
[----:B------:R-:W-:Y:S01]  /*79e0*/  UMOV UR4, 0x9189614c ;  /* 0x9189614c00047882 */ /* 0x000fe20000000000 */
[----:B------:R-:W-:-:S06]  /*79f0*/  UMOV UR5, 0x3fec23e3 ;  /* 0x3fec23e300057882 */ /* 0x000fcc0000000000 */
[----:B-----5:R-:W-:Y:S01]  /*7a00*/  DFMA R6, R8, UR4, -R6 ;  /* 0x0000000408067c2b */ /* 0x020fe20008000806 */
[----:B------:R-:W-:Y:S01]  /*7a10*/  UMOV UR4, 0xe408db10 ;  /* 0xe408db1000047882 */ /* 0x000fe20000000000 */
[----:B------:R-:W-:-:S06]  /*7a20*/  UMOV UR5, 0x400a912f ;  /* 0x400a912f00057882 */ /* 0x000fcc0000000000 */
[----:B--2---:R-:W-:Y:S01]  /*7a30*/  DFMA R4, R4, UR4, R6 ;  /* 0x0000000404047c2b */ /* 0x004fe20008000006 */
[----:B------:R-:W-:Y:S01]  /*7a40*/  VIADD R0, R45, 0x1 ;  /* 0x000000012d007836 */ /* 0x000fe20000000000 */
[----:B------:R0:W1:Y:S01]  /*7a50*/  LDC.64 R8, c[0x4][R19] ;  /* 0x0100000013087b82 */ /* 0x0000620000000a00 */
[----:B------:R-:W2:Y:S05]  /*7a60*/  LDCU.64 UR4, c[0x4][0x78] ;  /* 0x01000f00ff0477ac */ /* 0x000eaa0008000a00 */
[----:B---3--:R-:W-:-:S07]  /*7a70*/  DFMA R10, R22, R4, R10 ;  /* 0x00000004160a722b */ /* 0x008fce000000000a */
[----:B------:R0:W-:Y:S04]  /*7a80*/  STG.E.64 desc[UR36][R24.64], R10 ;  /* 0x0000000a18007986 */ /* 0x0001e8000c101b24 */
[----:B------:R-:W3:Y:S04]  /*7a90*/  LDG.E.64 R12, desc[UR36][R60.64+0x8] ;  /* 0x000008243c0c7981 */ /* 0x000ee8000c1e1b00 */
[----:B------:R0:W-:Y:S01]  /*7aa0*/  STL [R1], R0 ;  /* 0x0000000001007387 */ /* 0x0001e20000100800 */
[----:B--2---:R-:W-:Y:S01]  /*7ab0*/  MOV R4, UR4 ;  /* 0x0000000400047c02 */ /* 0x004fe20008000f00 */
[----:B------:R-:W-:-:S02]  /*7ac0*/  IMAD.U32 R5, RZ, RZ, UR5 ;  /* 0x00000005ff057e24 */ /* 0x000fc4000f8e00ff */
[----:B------:R-:W-:Y:S02]  /*7ad0*/  IMAD.U32 R6, RZ, RZ, UR42 ;  /* 0x0000002aff067e24 */ /* 0x000fe4000f8e00ff */
[----:B------:R-:W-:Y:S01]  /*7ae0*/  IMAD.U32 R7, RZ, RZ, UR43 ;  /* 0x0000002bff077e24 */ /* 0x000fe2000f8e00ff */
[----:B-1-3--:R0:W-:Y:S06]  /*7af0*/  STL.64 [R1+0x8], R12 ;  /* 0x0000080c01007387 */ /* 0x00a1ec0000100a00 */
[----:B------:R-:W-:-:S07]  /*7b00*/  LEPC R20, `(.L_x_132) ;  /* 0x000000001014794e */ /* 0x000fce0000000000 */
[----:B0-----:R-:W-:Y:S05]  /*7b10*/  CALL.ABS.NOINC R8 ;  /* 0x0000000008007343 */ /* 0x001fea0003c00000 */
.L_x_132:
[----:B------:R-:W2:Y:S04]  /*7b20*/  LDG.E.64 R6, desc[UR36][R26.64+0x8] ;  /* 0x000008241a067981 */ /* 0x000ea8000c1e1b00 */
[----:B------:R-:W3:Y:S04]  /*7b30*/  LDG.E.64 R8, desc[UR36][R56.64+0x8] ;  /* 0x0000082438087981 */ /* 0x000ee8000c1e1b00 */
[----:B------:R-:W4:Y:S04]  /*7b40*/  LDG.E.64 R4, desc[UR36][R60.64+0x8] ;  /* 0x000008243c047981 */ /* 0x000f28000c1e1b00 */
[----:B------:R-:W5:Y:S01]  /*7b50*/  LDG.E.64 R10, desc[UR36][R58.64+0x8] ;  /* 0x000008243a0a7981 */ /* 0x000f62000c1e1b00 */
[----:B------:R-:W-:Y:S01]  /*7b60*/  UMOV UR4, 0xa108bd3c ;  /* 0xa108bd3c00047882 */ /* 0x000fe20000000000 */
[----:B------:R-:W-:-:S02]  /*7b70*/  UMOV UR5, 0x400a37b2 ;  /* 0x400a37b200057882 */ /* 0x000fc40000000000 */
[----:B--2---:R-:W-:Y:S01]  /*7b80*/  DMUL R6, R6, UR4 ;  /* 0x0000000406067c28 */ /* 0x004fe20008000000 */
[----:B------:R-:W-:Y:S01]  /*7b90*/  UMOV UR4, 0x9189614c ;  /* 0x9189614c00047882 */ /* 0x000fe20000000000 */
[----:B------:R-:W-:-:S06]  /*7ba0*/  UMOV UR5, 0x3fec23e3 ;  /* 0x3fec23e300057882 */ /* 0x000fcc0000000000 */
[----:B---3--:R-:W-:Y:S01]  /*7bb0*/  DFMA R6, R8, UR4, -R6 ;  /* 0x0000000408067c2b */ /* 0x008fe20008000806 */
[----:B------:R-:W-:Y:S01]  /*7bc0*/  UMOV UR4, 0xe408db10 ;  /* 0xe408db1000047882 */ /* 0x000fe20000000000 */
[----:B------:R-:W-:-:S06]  /*7bd0*/  UMOV UR5, 0x400a912f ;  /* 0x400a912f00057882 */ /* 0x000fcc0000000000 */
[----:B----4-:R-:W-:Y:S01]  /*7be0*/  DFMA R4, R4, UR4, R6 ;  /* 0x0000000404047c2b */ /* 0x010fe20008000006 */
[----:B------:R-:W-:Y:S01]  /*7bf0*/  IADD3 R0, PT, PT, R45, 0x2, RZ ;  /* 0x000000022d007810 */ /* 0x000fe20007ffe0ff */
[----:B------:R0:W1:Y:S01]  /*7c00*/  LDC.64 R8, c[0x4][R19] ;  /* 0x0100000013087b82 */ /* 0x0000620000000a00 */
[----:B------:R-:W2:Y:S05]  /*7c10*/  LDCU.64 UR4, c[0x4][0x78] ;  /* 0x01000f00ff0477ac */ /* 0x000eaa0008000a00 */
[----:B-----5:R-:W-:-:S07]  /*7c20*/  DFMA R12, R22, R4, R10 ;  /* 0x00000004160c722b */ /* 0x020fce000000000a */
[----:B------:R0:W-:Y:S04]  /*7c30*/  STG.E.64 desc[UR36][R24.64+0x8], R12 ;  /* 0x0000080c18007986 */ /* 0x0001e8000c101b24 */
[----:B------:R-:W3:Y:S01]  /*7c40*/  LDG.E.64 R10, desc[UR36][R60.64+0x10] ;  /* 0x000010243c0a7981 */ /* 0x000ee2000c1e1b00 */
[----:B------:R-:W-:Y:S01]  /*7c50*/  IMAD.U32 R6, RZ, RZ, UR42 ;  /* 0x0000002aff067e24 */ /* 0x000fe2000f8e00ff */
[----:B------:R-:W-:Y:S01]  /*7c60*/  MOV R7, UR43 ;  /* 0x0000002b00077c02 */ /* 0x000fe20008000f00 */
[----:B--2---:R-:W-:Y:S01]  /*7c70*/  IMAD.U32 R4, RZ, RZ, UR4 ;  /* 0x00000004ff047e24 */ /* 0x004fe2000f8e00ff */
[----:B------:R0:W-:Y:S01]  /*7c80*/  STL [R1], R0 ;  /* 0x0000000001007387 */ /* 0x0001e20000100800 */
[----:B------:R-:W-:-:S03]  /*7c90*/  IMAD.U32 R5, RZ, RZ, UR5 ;  /* 0x00000005ff057e24 */ /* 0x000fc6000f8e00ff */
[----:B-1-3--:R0:W-:Y:S04]  /*7ca0*/  STL.64 [R1+0x8], R10 ;  /* 0x0000080a01007387 */ /* 0x00a1e80000100a00 */
[----:B------:R-:W-:-:S07]  /*7cb0*/  LEPC R20, `(.L_x_133) ;  /* 0x000000001014794e */ /* 0x000fce0000000000 */
[----:B0-----:R-:W-:Y:S05]  /*7cc0*/  CALL.ABS.NOINC R8 ;  /* 0x0000000008007343 */ /* 0x001fea0003c00000 */
.L_x_133:
        /* <DEDUP_REMOVED lines=13> */
[----:B------:R-:W-:Y:S01]  /*7da0*/  VIADD R0, R45, 0x3 ;  /* 0x000000032d007836 */ /* 0x000fe20000000000 */
[----:B------:R0:W1:Y:S01]  /*7db0*/  LDC.64 R8, c[0x4][R19] ;  /* 0x0100000013087b82 */ /* 0x0000620000000a00 */
[----:B------:R-:W2:Y:S05]  /*7dc0*/  LDCU.64 UR4, c[0x4][0x78] ;  /* 0x01000f00ff0477ac */ /* 0x000eaa0008000a00 */
[----:B-----5:R-:W-:-:S07]  /*7dd0*/  DFMA R12, R22, R4, R10 ;  /* 0x00000004160c722b */ /* 0x020fce000000000a */
[----:B------:R0:W-:Y:S04]  /*7de0*/  STG.E.64 desc[UR36][R24.64+0x10], R12 ;  /* 0x0000100c18007986 */ /* 0x0001e8000c101b24 */
[----:B------:R-:W3:Y:S01]  /*7df0*/  LDG.E.64 R10, desc[UR36][R60.64+0x18] ;  /* 0x000018243c0a7981 */ /* 0x000ee2000c1e1b00 */
[----:B------:R-:W-:Y:S01]  /*7e00*/  MOV R6, UR42 ;  /* 0x0000002a00067c02 */ /* 0x000fe20008000f00 */
[----:B--2---:R-:W-:Y:S02]  /*7e10*/  IMAD.U32 R4, RZ, RZ, UR4 ;  /* 0x00000004ff047e24 */ /* 0x004fe4000f8e00ff */
[----:B------:R0:W-:Y:S01]  /*7e20*/  STL [R1], R0 ;  /* 0x0000000001007387 */ /* 0x0001e20000100800 */
[----:B------:R-:W-:Y:S02]  /*7e30*/  IMAD.U32 R5, RZ, RZ, UR5 ;  /* 0x00000005ff057e24 */ /* 0x000fe4000f8e00ff */
[----:B------:R-:W-:Y:S01]  /*7e40*/  IMAD.U32 R7, RZ, RZ, UR43 ;  /* 0x0000002bff077e24 */ /* 0x000fe2000f8e00ff */
[----:B-1-3--:R0:W-:Y:S06]  /*7e50*/  STL.64 [R1+0x8], R10 ;  /* 0x0000080a01007387 */ /* 0x00a1ec0000100a00 */
[----:B------:R-:W-:-:S07]  /*7e60*/  LEPC R20, `(.L_x_134) ;  /* 0x000000001014794e */ /* 0x000fce0000000000 */
[----:B0-----:R-:W-:Y:S05]  /*7e70*/  CALL.ABS.NOINC R8 ;  /* 0x0000000008007343 */ /* 0x001fea0003c00000 */
.L_x_134:
        /* <DEDUP_REMOVED lines=19> */
[----:B------:R-:W-:Y:S01]  /*7fb0*/  IMAD.U32 R6, RZ, RZ, UR42 ;  /* 0x0000002aff067e24 */ /* 0x000fe2000f8e00ff */
[----:B--2---:R-:W-:Y:S01]  /*7fc0*/  MOV R5, UR5 ;  /* 0x0000000500057c02 */ /* 0x004fe20008000f00 */
[----:B------:R-:W-:Y:S01]  /*7fd0*/  IMAD.U32 R4, RZ, RZ, UR4 ;  /* 0x00000004ff047e24 */ /* 0x000fe2000f8e00ff */
[----:B------:R0:W-:Y:S01]  /*7fe0*/  STL [R1], R0 ;  /* 0x0000000001007387 */ /* 0x0001e20000100800 */
[----:B------:R-:W-:-:S03]  /*7ff0*/  IMAD.U32 R7, RZ, RZ, UR43 ;  /* 0x0000002bff077e24 */ /* 0x000fc6000f8e00ff */
[----:B-1-3--:R0:W-:Y:S04]  /*8000*/  STL.64 [R1+0x8], R10 ;  /* 0x0000080a01007387 */ /* 0x00a1e80000100a00 */
[----:B------:R-:W-:-:S07]  /*8010*/  LEPC R20, `(.L_x_135) ;  /* 0x000000001014794e */ /* 0x000fce0000000000 */
[----:B0-----:R-:W-:Y:S05]  /*8020*/  CALL.ABS.NOINC R8 ;  /* 0x0000000008007343 */ /* 0x001fea0003c00000 */
.L_x_135:
        /* <DEDUP_REMOVED lines=27> */
.L_x_136:
        /* <DEDUP_REMOVED lines=27> */
.L_x_137:
        /* <DEDUP_REMOVED lines=27> */
.L_x_138:
[----:B------:R-:W2:Y:S04]  /*8540*/  LDG.E.64 R26, desc[UR36][R26.64+0x38] ;  /* 0x000038241a1a7981 */ /* 0x000ea8000c1e1b00 */
[----:B------:R-:W3:Y:S04]  /*8550*/  LDG.E.64 R56, desc[UR36][R56.64+0x38] ;  /* 0x0000382438387981 */ /* 0x000ee8000c1e1b00 */
[----:B------:R-:W4:Y:S04]  /*8560*/  LDG.E.64 R60, desc[UR36][R60.64+0x38] ;  /* 0x000038243c3c7981 */ /* 0x000f28000c1e1b00 */
[----:B------:R-:W5:Y:S01]  /*8570*/  LDG.E.64 R58, desc[UR36][R58.64+0x38] ;  /* 0x000038243a3a7981 */ /* 0x000f62000c1e1b00 */
[----:B------:R-:W-:Y:S01]  /*8580*/  UMOV UR4, 0xa108bd3c ;  /* 0xa108bd3c00047882 */ /* 0x000fe20000000000 */
[----:B------:R-:W-:Y:S01]  /*8590*/  UMOV UR5, 0x400a37b2 ;  /* 0x400a37b200057882 */ /* 0x000fe20000000000 */
[----:B------:R-:W-:-:S05]  /*85a0*/  VIADD R45, R45, 0x8 ;  /* 0x000000082d2d7836 */ /* 0x000fca0000000000 */
[----:B------:R-:W-:Y:S01]  /*85b0*/  ISETP.NE.AND P0, PT, R45, R38, PT ;  /* 0x000000262d00720c */ /* 0x000fe20003f05270 */
[----:B--2---:R-:W-:Y:S01]  /*85c0*/  DMUL R4, R26, UR4 ;  /* 0x000000041a047c28 */ /* 0x004fe20008000000 */
[----:B------:R-:W-:Y:S01]  /*85d0*/  UMOV UR4, 0x9189614c ;  /* 0x9189614c00047882 */ /* 0x000fe20000000000 */
[----:B------:R-:W-:-:S06]  /*85e0*/  UMOV UR5, 0x3fec23e3 ;  /* 0x3fec23e300057882 */ /* 0x000fcc0000000000 */
[----:B---3--:R-:W-:Y:S01]  /*85f0*/  DFMA R4, R56, UR4, -R4 ;  /* 0x0000000438047c2b */ /* 0x008fe20008000804 */
[----:B------:R-:W-:Y:S01]  /*8600*/  UMOV UR4, 0xe408db10 ;  /* 0xe408db1000047882 */ /* 0x000fe20000000000 */
[----:B------:R-:W-:-:S06]  /*8610*/  UMOV UR5, 0x400a912f ;  /* 0x400a912f00057882 */ /* 0x000fcc0000000000 */
[----:B----4-:R-:W-:-:S08]  /*8620*/  DFMA R4, R60, UR4, R4 ;  /* 0x000000043c047c2b */ /* 0x010fd00008000004 */
[----:B-----5:R-:W-:-:S07]  /*8630*/  DFMA R4, R22, R4, R58 ;  /* 0x000000041604722b */ /* 0x020fce000000003a */
[----:B------:R1:W-:Y:S01]  /*8640*/  STG.E.64 desc[UR36][R24.64+0x38], R4 ;  /* 0x0000380418007986 */ /* 0x0003e2000c101b24 */
[----:B------:R-:W-:Y:S05]  /*8650*/  @P0 BRA `(.L_x_139) ;  /* 0xfffffff0006c0947 */ /* 0x000fea000383ffff */
[----:B------:R-:W-:Y:S05]  /*8660*/  BSYNC.RECONVERGENT B7 ;  /* 0x0000000000077941 */ /* 0x000fea0003800200 */
.L_x_130:
[----:B------:R-:W-:-:S07]  /*8670*/  IMAD.MOV.U32 R62, RZ, RZ, R38 ;  /* 0x000000ffff3e7224 */ /* 0x000fce00078e0026 */
.L_x_129:
        /* <DEDUP_REMOVED lines=18> */
.L_x_141:
        /* <DEDUP_REMOVED lines=21> */
[----:B------:R-:W-:Y:S01]  /*88f0*/  IADD3 R0, PT, PT, R62, 0x1, RZ ;  /* 0x000000013e007810 */ /* 0x000fe20007ffe0ff */
[----:B------:R0:W1:Y:S01]  /*8900*/  LDC.64 R8, c[0x4][R19] ;  /* 0x0100000013087b82 */ /* 0x0000620000000a00 */
[----:B------:R-:W2:Y:S05]  /*8910*/  LDCU.64 UR4, c[0x4][0x78] ;  /* 0x01000f00ff0477ac */ /* 0x000eaa0008000a00 */
[----:B---3--:R-:W-:-:S07]  /*8920*/  DFMA R10, R22, R4, R10 ;  /* 0x00000004160a722b */ /* 0x008fce000000000a */
[----:B------:R0:W-:Y:S04]  /*8930*/  STG.E.64 desc[UR36][R24.64], R10 ;  /* 0x0000000a18007986 */ /* 0x0001e8000c101b24 */
[----:B------:R-:W3:Y:S04]  /*8940*/  LDG.E.64 R12, desc[UR36][R60.64+0x8] ;  /* 0x000008243c0c7981 */ /* 0x000ee8000c1e1b00 */
[----:B------:R0:W-:Y:S01]  /*8950*/  STL [R1], R0 ;  /* 0x0000000001007387 */ /* 0x0001e20000100800 */
[----:B--2---:R-:W-:Y:S01]  /*8960*/  IMAD.U32 R4, RZ, RZ, UR4 ;  /* 0x00000004ff047e24 */ /* 0x004fe2000f8e00ff */
[----:B------:R-:W-:Y:S01]  /*8970*/  MOV R7, UR43 ;  /* 0x0000002b00077c02 */ /* 0x000fe20008000f00 */
[----:B------:R-:W-:-:S02]  /*8980*/  IMAD.U32 R5, RZ, RZ, UR5 ;  /* 0x00000005ff057e24 */ /* 0x000fc4000f8e00ff */
[----:B------:R-:W-:Y:S01]  /*8990*/  IMAD.U32 R6, RZ, RZ, UR42 ;  /* 0x0000002aff067e24 */ /* 0x000fe2000f8e00ff */
[----:B-1-3--:R0:W-:Y:S06]  /*89a0*/  STL.64 [R1+0x8], R12 ;  /* 0x0000080c01007387 */ /* 0x00a1ec0000100a00 */
[----:B------:R-:W-:-:S07]  /*89b0*/  LEPC R20, `(.L_x_142) ;  /* 0x000000001014794e */ /* 0x000fce0000000000 */
[----:B0-----:R-:W-:Y:S05]  /*89c0*/  CALL.ABS.NOINC R8 ;  /* 0x0000000008007343 */ /* 0x001fea0003c00000 */
.L_x_142:
        /* <DEDUP_REMOVED lines=27> */
.L_x_143:
        /* <DEDUP_REMOVED lines=27> */
.L_x_144:
[----:B------:R-:W2:Y:S04]  /*8d30*/  LDG.E.64 R26, desc[UR36][R26.64+0x18] ;  /* 0x000018241a1a7981 */ /* 0x000ea8000c1e1b00 */
[----:B------:R-:W3:Y:S04]  /*8d40*/  LDG.E.64 R56, desc[UR36][R56.64+0x18] ;  /* 0x0000182438387981 */ /* 0x000ee8000c1e1b00 */
[----:B------:R-:W4:Y:S04]  /*8d50*/  LDG.E.64 R60, desc[UR36][R60.64+0x18] ;  /* 0x000018243c3c7981 */ /* 0x000f28000c1e1b00 */
[----:B------:R-:W5:Y:S01]  /*8d60*/  LDG.E.64 R58, desc[UR36][R58.64+0x18] ;  /* 0x000018243a3a7981 */ /* 0x000f62000c1e1b00 */
[----:B------:R-:W-:Y:S01]  /*8d70*/  UMOV UR4, 0xa108bd3c ;  /* 0xa108bd3c00047882 */ /* 0x000fe20000000000 */
[----:B------:R-:W-:Y:S01]  /*8d80*/  UMOV UR5, 0x400a37b2 ;  /* 0x400a37b200057882 */ /* 0x000fe20000000000 */
[----:B------:R-:W-:Y:S01]  /*8d90*/  VIADD R62, R62, 0x4 ;  /* 0x000000043e3e7836 */ /* 0x000fe20000000000 */
        /* <DEDUP_REMOVED lines=8> */
[----:B------:R2:W-:Y:S04]  /*8e20*/  STG.E.64 desc[UR36][R24.64+0x18], R4 ;  /* 0x0000180418007986 */ /* 0x0005e8000c101b24 */
.L_x_140:
        /* <DEDUP_REMOVED lines=18> */
.L_x_146:
        /* <DEDUP_REMOVED lines=35> */
.L_x_147:
        /* <DEDUP_REMOVED lines=16> */
.L_x_145:
        /* <DEDUP_REMOVED lines=16> */
.L_x_148:
[----:B------:R-:W0:Y:S01]  /*9380*/  LDC.64 R10, c[0x0][0x3f8] ;  /* 0x0000fe00ff0a7b82 */ /* 0x000e220000000a00 */
[----:B------:R-:W2:Y:S07]  /*9390*/  LDG.E.64 R24, desc[UR36][R24.64] ;  /* 0x0000002418187981 */ /* 0x000eae000c1e1b00 */
[----:B------:R-:W1:Y:S08]  /*93a0*/  LDC.64 R4, c[0x0][0x3f0] ;  /* 0x0000fc00ff047b82 */ /* 0x000e700000000a00 */
[----:B------:R-:W3:Y:S01]  /*93b0*/  LDC.64 R8, c[0x0][0x3c8] ;  /* 0x0000f200ff087b82 */ /* 0x000ee20000000a00 */
[----:B0-----:R-:W-:-:S05]  /*93c0*/  IMAD.WIDE.U32 R10, R62, 0x8, R10 ;  /* 0x000000083e0a7825 */ /* 0x001fca00078e000a */
[----:B------:R-:W4:Y:S01]  /*93d0*/  LDG.E.64 R6, desc[UR36][R10.64] ;  /* 0x000000240a067981 */ /* 0x000f22000c1e1b00 */
[----:B-1----:R-:W-:-:S06]  /*93e0*/  IMAD.WIDE.U32 R4, R62, 0x8, R4 ;  /* 0x000000083e047825 */ /* 0x002fcc00078e0004 */
[----:B------:R-:W5:Y:S01]  /*93f0*/  LDG.E.64 R4, desc[UR36][R4.64] ;  /* 0x0000002404047981 */ /* 0x000f62000c1e1b00 */
[----:B---3--:R-:W-:-:S06]  /*9400*/  IMAD.WIDE.U32 R8, R62, 0x8, R8 ;  /* 0x000000083e087825 */ /* 0x008fcc00078e0008 */
[----:B------:R-:W3:Y:S01]  /*9410*/  LDG.E.64 R8, desc[UR36][R8.64] ;  /* 0x0000002408087981 */ /* 0x000ee2000c1e1b00 */
[----:B------:R-:W-:Y:S01]  /*9420*/  UMOV UR4, 0xa108bd3c ;  /* 0xa108bd3c00047882 */ /* 0x000fe20000000000 */
[----:B------:R-:W-:Y:S02]  /*9430*/  UMOV UR5, 0x400a37b2 ;  /* 0x400a37b200057882 */ /* 0x000fe40000000000 */
[----:B----4-:R-:W-:Y:S01]  /*9440*/  DMUL R12, R6, -UR4 ;  /* 0x80000004060c7c28 */ /* 0x010fe20008000000 */
[----:B------:R-:W0:Y:S01]  /*9450*/  LDC.64 R6, c[0x0][0x3d8] ;  /* 0x0000f600ff067b82 */ /* 0x000e220000000a00 */
[----:B------:R-:W-:Y:S01]  /*9460*/  UMOV UR4, 0x9189614c ;  /* 0x9189614c00047882 */ /* 0x000fe20000000000 */
[----:B------:R-:W-:-:S05]  /*9470*/  UMOV UR5, 0x3fec23e3 ;  /* 0x3fec23e300057882 */ /* 0x000fca0000000000 */
[----:B-----5:R-:W-:Y:S01]  /*9480*/  DFMA R12, R4, UR4, R12 ;  /* 0x00000004040c7c2b */ /* 0x020fe2000800000c */
[----:B------:R-:W-:Y:S01]  /*9490*/  UMOV UR4, 0xe408db10 ;  /* 0xe408db1000047882 */ /* 0x000fe20000000000 */
[----:B------:R-:W-:-:S06]  /*94a0*/  UMOV UR5, 0x400a912f ;  /* 0x400a912f00057882 */ /* 0x000fcc0000000000 */
[----:B--2---:R-:W-:-:S08]  /*94b0*/  DFMA R12, R24, UR4, R12 ;  /* 0x00000004180c7c2b */ /* 0x004fd0000800000c */
[----:B---3--:R-:W-:Y:S01]  /*94c0*/  DFMA R12, R22, R12, R8 ;  /* 0x0000000c160c722b */ /* 0x008fe20000000008 */
[----:B0-----:R-:W-:-:S06]  /*94d0*/  IMAD.WIDE.U32 R6, R62, 0x8, R6 ;  /* 0x000000083e067825 */ /* 0x001fcc00078e0006 */
[----:B------:R4:W-:Y:S04]  /*94e0*/  STG.E.64 desc[UR36][R6.64], R12 ;  /* 0x0000000c06007986 */ /* 0x0009e8000c101b24 */
.L_x_128:
[----:B------:R-:W1:Y:S02]  /*94f0*/  LDC.64 R8, c[0x0][0x3d8] ;  /* 0x0000f600ff087b82 */ /* 0x000e640000000a00 */
[----:B-12---:R-:W2:Y:S06]  /*9500*/  LDG.E.64 R24, desc[UR36][R8.64+0x8] ;  /* 0x0000082408187981 */ /* 0x006eac000c1e1b00 */
[----:B0---4-:R-:W2:Y:S02]  /*9510*/  LDC.64 R6, c[0x0][0x408] ;  /* 0x00010200ff067b82 */ /* 0x011ea40000000a00 */
[----:B--2---:R0:W-:Y:S04]  /*9520*/  STG.E.64 desc[UR36][R6.64], R24 ;  /* 0x0000001806007986 */ /* 0x0041e8000c101b24 */
[----:B---3--:R-:W2:Y:S01]  /*9530*/  LDG.E.64 R4, desc[UR36][R8.64] ;  /* 0x0000002408047981 */ /* 0x008ea2000c1e1b00 */
[----:B------:R-:W-:-:S02]  /*9540*/  IMAD.MOV.U32 R26, RZ, RZ, -0x62762762 ;  /* 0x9d89d89eff1a7424 */ /* 0x000fc400078e00ff */
        /* <DEDUP_REMOVED lines=27> */
.L_x_150:
[----:B------:R-:W-:Y:S01]  /*9700*/  IMAD.MOV.U32 R0, RZ, RZ, R6 ;  /* 0x000000ffff007224 */ /* 0x000fe200078e0006 */
[----:B------:R-:W-:Y:S01]  /*9710*/  MOV R59, R5 ;  /* 0x00000005003b7202 */ /* 0x000fe20000000f00 */
[----:B------:R-:W-:-:S07]  /*9720*/  IMAD.MOV.U32 R58, RZ, RZ, R4 ;  /* 0x000000ffff3a7224 */ /* 0x000fce00078e0004 */
.L_x_149:
        /* <DEDUP_REMOVED lines=58> */
.L_x_154:
[----:B------:R-:W-:Y:S05]  /*9ad0*/  BSYNC.RECONVERGENT B3 ;  /* 0x0000000000037941 */ /* 0x000fea0003800200 */
.L_x_153:
[----:B------:R-:W-:-:S07]  /*9ae0*/  VIADD R0, R0, 0x1 ;  /* 0x0000000100007836 */ /* 0x000fce0000000000 */
.L_x_152:
[----:B------:R-:W-:Y:S05]  /*9af0*/  BSYNC.RECONVERGENT B2 ;  /* 0x0000000000027941 */ /* 0x000fea0003800200 */
.L_x_151:
        /* <DEDUP_REMOVED lines=58> */
.L_x_156:
[----:B------:R-:W-:Y:S05]  /*9ea0*/  BSYNC.RECONVERGENT B1 ;  /* 0x0000000000017941 */ /* 0x000fea0003800200 */
.L_x_155:
        /* <DEDUP_REMOVED lines=11> */
.L_x_164:
        /* <DEDUP_REMOVED lines=14> */
.L_x_160:
[----:B------:R-:W0:Y:S01]  /*a040*/  LDC.64 R56, c[0x0][0x3f8] ;  /* 0x0000fe00ff387b82 */ /* 0x000e220000000a00 */
[----:B------:R-:W2:Y:S07]  /*a050*/  LDG.E.64 R4, desc[UR36][R62.64] ;  /* 0x000000243e047981 */ /* 0x000eae000c1e1b00 */
[----:B------:R-:W1:Y:S08]  /*a060*/  LDC.64 R58, c[0x0][0x3f0] ;  /* 0x0000fc00ff3a7b82 */ /* 0x000e700000000a00 */
[----:B------:R-:W3:Y:S01]  /*a070*/  LDC.64 R26, c[0x0][0x400] ;  /* 0x00010000ff1a7b82 */ /* 0x000ee20000000a00 */
[----:B0-----:R-:W-:-:S07]  /*a080*/  IMAD.WIDE.U32 R56, R19, 0x8, R56 ;  /* 0x0000000813387825 */ /* 0x001fce00078e0038 */
[----:B------:R-:W0:Y:S01]  /*a090*/  LDC.64 R60, c[0x0][0x3c8] ;  /* 0x0000f200ff3c7b82 */ /* 0x000e220000000a00 */
[----:B------:R-:W4:Y:S01]  /*a0a0*/  LDG.E.64 R8, desc[UR36][R56.64] ;  /* 0x0000002438087981 */ /* 0x000f22000c1e1b00 */
[----:B-1----:R-:W-:Y:S01]  /*a0b0*/  IMAD.WIDE.U32 R58, R19, 0x8, R58 ;  /* 0x00000008133a7825 */ /* 0x002fe200078e003a */
[----:B------:R-:W-:Y:S01]  /*a0c0*/  UMOV UR4, 0xd097b426 ;  /* 0xd097b42600047882 */ /* 0x000fe20000000000 */
[----:B------:R-:W-:-:S04]  /*a0d0*/  UMOV UR5, 0x4000425e ;  /* 0x4000425e00057882 */ /* 0x000fc80000000000 */
[----:B------:R-:W1:Y:S01]  /*a0e0*/  LDC.64 R24, c[0x0][0x3d8] ;  /* 0x0000f600ff187b82 */ /* 0x000e620000000a00 */
[----:B------:R-:W5:Y:S01]  /*a0f0*/  LDG.E.64 R12, desc[UR36][R58.64] ;  /* 0x000000243a0c7981 */ /* 0x000f62000c1e1b00 */
[----:B---3--:R-:W-:-:S05]  /*a100*/  IMAD.WIDE.U32 R26, R19, 0x8, R26 ;  /* 0x00000008131a7825 */ /* 0x008fca00078e001a */
[----:B------:R-:W3:Y:S01]  /*a110*/  LDG.E.64 R6, desc[UR36][R26.64] ;  /* 0x000000241a067981 */ /* 0x000ee2000c1e1b00 */
[----:B0-----:R-:W-:-:S05]  /*a120*/  IMAD.WIDE.U32 R60, R19, 0x8, R60 ;  /* 0x00000008133c7825 */ /* 0x001fca00078e003c */
[----:B------:R-:W2:Y:S01]  /*a130*/  LDG.E.64 R10, desc[UR36][R60.64] ;  /* 0x000000243c0a7981 */ /* 0x000ea2000c1e1b00 */
[----:B-1----:R-:W-:Y:S01]  /*a140*/  IMAD.WIDE.U32 R24, R19, 0x8, R24 ;  /* 0x0000000813187825 */ /* 0x002fe200078e0018 */
[----:B----4-:R-:W-:-:S08]  /*a150*/  DMUL R8, R8, 8 ;  /* 0x4020000008087828 */ /* 0x010fd00000000000 */
[----:B-----5:R-:W-:Y:S01]  /*a160*/  DFMA R8, R12, UR4, -R8 ;  /* 0x000000040c087c2b */ /* 0x020fe20008000808 */
[----:B------:R-:W-:Y:S01]  /*a170*/  UMOV UR4, 0x2c69cb1a ;  /* 0x2c69cb1a00047882 */ /* 0x000fe20000000000 */
[----:B------:R-:W-:-:S06]  /*a180*/  UMOV UR5, 0x401cb1a7 ;  /* 0x401cb1a700057882 */ /* 0x000fcc0000000000 */
[----:B---3--:R-:W-:Y:S01]  /*a190*/  DFMA R6, R6, UR4, R8 ;  /* 0x0000000406067c2b */ /* 0x008fe20008000008 */
[----:B------:R-:W-:Y:S01]  /*a1a0*/  UMOV UR4, 0x96b4a5ad ;  /* 0x96b4a5ad00047882 */ /* 0x000fe20000000000 */
[----:B------:R-:W-:-:S06]  /*a1b0*/  UMOV UR5, 0x3fca5ad2 ;  /* 0x3fca5ad200057882 */ /* 0x000fcc0000000000 */
[----:B--2---:R-:W-:Y:S01]  /*a1c0*/  DFMA R4, R4, -UR4, R6 ;  /* 0x8000000404047c2b */ /* 0x004fe20008000006 */
[----:B------:R-:W-:Y:S01]  /*a1d0*/  VIADD R0, R19, 0x1 ;  /* 0x0000000113007836 */ /* 0x000fe20000000000 */
[----:B------:R0:W1:Y:S01]  /*a1e0*/  LDC.64 R8, c[0x4][R45] ;  /* 0x010000002d087b82 */ /* 0x0000620000000a00 */
[----:B------:R-:W2:Y:S05]  /*a1f0*/  LDCU.64 UR4, c[0x4][0x80] ;  /* 0x01001000ff0477ac */ /* 0x000eaa0008000a00 */
[----:B------:R-:W-:-:S07]  /*a200*/  DFMA R10, R22, R4, R10 ;  /* 0x00000004160a722b */ /* 0x000fce000000000a */
        /* <DEDUP_REMOVED lines=10> */
.L_x_161:
[----:B------:R-:W2:Y:S04]  /*a2b0*/  LDG.E.64 R8, desc[UR36][R56.64+0x8] ;  /* 0x0000082438087981 */ /* 0x000ea8000c1e1b00 */
[----:B------:R-:W3:Y:S04]  /*a2c0*/  LDG.E.64 R10, desc[UR36][R58.64+0x8] ;  /* 0x000008243a0a7981 */ /* 0x000ee8000c1e1b00 */
[----:B------:R-:W4:Y:S04]  /*a2d0*/  LDG.E.64 R6, desc[UR36][R26.64+0x8] ;  /* 0x000008241a067981 */ /* 0x000f28000c1e1b00 */
[----:B------:R-:W5:Y:S04]  /*a2e0*/  LDG.E.64 R4, desc[UR36][R62.64+0x8] ;  /* 0x000008243e047981 */ /* 0x000f68000c1e1b00 */
[----:B------:R-:W5:Y:S01]  /*a2f0*/  LDG.E.64 R12, desc[UR36][R60.64+0x8] ;  /* 0x000008243c0c7981 */ /* 0x000f62000c1e1b00 */
[----:B------:R-:W-:Y:S01]  /*a300*/  UMOV UR4, 0xd097b426 ;  /* 0xd097b42600047882 */ /* 0x000fe20000000000 */
[----:B------:R-:W-:Y:S01]  /*a310*/  UMOV UR5, 0x4000425e ;  /* 0x4000425e00057882 */ /* 0x000fe20000000000 */
[----:B--2---:R-:W-:-:S08]  /*a320*/  DMUL R8, R8, 8 ;  /* 0x4020000008087828 */ /* 0x004fd00000000000 */
[----:B---3--:R-:W-:Y:S01]  /*a330*/  DFMA R8, R10, UR4, -R8 ;  /* 0x000000040a087c2b */ /* 0x008fe20008000808 */
[----:B------:R-:W-:Y:S01]  /*a340*/  UMOV UR4, 0x2c69cb1a ;  /* 0x2c69cb1a00047882 */ /* 0x000fe20000000000 */
[----:B------:R-:W-:-:S06]  /*a350*/  UMOV UR5, 0x401cb1a7 ;  /* 0x401cb1a700057882 */ /* 0x000fcc0000000000 */
[----:B----4-:R-:W-:Y:S01]  /*a360*/  DFMA R6, R6, UR4, R8 ;  /* 0x0000000406067c2b */ /* 0x010fe20008000008 */
[----:B------:R-:W-:Y:S01]  /*a370*/  UMOV UR4, 0x96b4a5ad ;  /* 0x96b4a5ad00047882 */ /* 0x000fe20000000000 */
[----:B------:R-:W-:-:S06]  /*a380*/  UMOV UR5, 0x3fca5ad2 ;  /* 0x3fca5ad200057882 */ /* 0x000fcc0000000000 */
[----:B-----5:R-:W-:Y:S01]  /*a390*/  DFMA R4, R4, -UR4, R6 ;  /* 0x8000000404047c2b */ /* 0x020fe20008000006 */
[----:B------:R-:W-:Y:S01]  /*a3a0*/  IADD3 R0, PT, PT, R19, 0x2, RZ ;  /* 0x0000000213007810 */ /* 0x000fe20007ffe0ff */
[----:B------:R0:W1:Y:S01]  /*a3b0*/  LDC.64 R8, c[0x4][R45] ;  /* 0x010000002d087b82 */ /* 0x0000620000000a00 */
[----:B------:R-:W2:Y:S05]  /*a3c0*/  LDCU.64 UR4, c[0x4][0x80] ;  /* 0x01001000ff0477ac */ /* 0x000eaa0008000a00 */
[----:B------:R-:W-:-:S07]  /*a3d0*/  DFMA R12, R22, R4, R12 ;  /* 0x00000004160c722b */ /* 0x000fce000000000c */
        /* <DEDUP_REMOVED lines=10> */
.L_x_162:
        /* <DEDUP_REMOVED lines=15> */
[----:B------:R-:W-:Y:S01]  /*a570*/  VIADD R0, R19, 0x3 ;  /* 0x0000000313007836 */ /* 0x000fe20000000000 */
[----:B------:R0:W1:Y:S01]  /*a580*/  LDC.64 R8, c[0x4][R45] ;  /* 0x010000002d087b82 */ /* 0x0000620000000a00 */
[----:B------:R-:W2:Y:S05]  /*a590*/  LDCU.64 UR4, c[0x4][0x80] ;  /* 0x01001000ff0477ac */ /* 0x000eaa0008000a00 */
[----:B------:R-:W-:-:S07]  /*a5a0*/  DFMA R12, R22, R4, R12 ;  /* 0x00000004160c722b */ /* 0x000fce000000000c */
        /* <DEDUP_REMOVED lines=10> */
.L_x_163:
[----:B------:R-:W2:Y:S04]  /*a650*/  LDG.E.64 R56, desc[UR36][R56.64+0x18] ;  /* 0x0000182438387981 */ /* 0x000ea8000c1e1b00 */
[----:B------:R-:W3:Y:S04]  /*a660*/  LDG.E.64 R58, desc[UR36][R58.64+0x18] ;  /* 0x000018243a3a7981 */ /* 0x000ee8000c1e1b00 */
[----:B------:R-:W4:Y:S04]  /*a670*/  LDG.E.64 R26, desc[UR36][R26.64+0x18] ;  /* 0x000018241a1a7981 */ /* 0x000f28000c1e1b00 */
[----:B------:R-:W5:Y:S04]  /*a680*/  LDG.E.64 R62, desc[UR36][R62.64+0x18] ;  /* 0x000018243e3e7981 */ /* 0x000f68000c1e1b00 */
[----:B------:R-:W5:Y:S01]  /*a690*/  LDG.E.64 R60, desc[UR36][R60.64+0x18] ;  /* 0x000018243c3c7981 */ /* 0x000f62000c1e1b00 */
[----:B------:R-:W-:Y:S01]  /*a6a0*/  UMOV UR4, 0xd097b426 ;  /* 0xd097b42600047882 */ /* 0x000fe20000000000 */
[----:B------:R-:W-:Y:S01]  /*a6b0*/  UMOV UR5, 0x4000425e ;  /* 0x4000425e00057882 */ /* 0x000fe20000000000 */
[----:B------:R-:W-:-:S05]  /*a6c0*/  VIADD R19, R19, 0x4 ;  /* 0x0000000413137836 */ /* 0x000fca0000000000 */
[----:B------:R-:W-:Y:S01]  /*a6d0*/  ISETP.NE.AND P0, PT, R19, R36, PT ;  /* 0x000000241300720c */ /* 0x000fe20003f05270 */
[----:B--2---:R-:W-:-:S08]  /*a6e0*/  DMUL R4, R56, 8 ;  /* 0x4020000038047828 */ /* 0x004fd00000000000 */
[----:B---3--:R-:W-:Y:S01]  /*a6f0*/  DFMA R4, R58, UR4, -R4 ;  /* 0x000000043a047c2b */ /* 0x008fe20008000804 */
[----:B------:R-:W-:Y:S01]  /*a700*/  UMOV UR4, 0x2c69cb1a ;  /* 0x2c69cb1a00047882 */ /* 0x000fe20000000000 */
[----:B------:R-:W-:-:S06]  /*a710*/  UMOV UR5, 0x401cb1a7 ;  /* 0x401cb1a700057882 */ /* 0x000fcc0000000000 */
[----:B----4-:R-:W-:Y:S01]  /*a720*/  DFMA R4, R26, UR4, R4 ;  /* 0x000000041a047c2b */ /* 0x010fe20008000004 */
[----:B------:R-:W-:Y:S01]  /*a730*/  UMOV UR4, 0x96b4a5ad ;  /* 0x96b4a5ad00047882 */ /* 0x000fe20000000000 */
[----:B------:R-:W-:-:S06]  /*a740*/  UMOV UR5, 0x3fca5ad2 ;  /* 0x3fca5ad200057882 */ /* 0x000fcc0000000000 */
[----:B-----5:R-:W-:-:S08]  /*a750*/  DFMA R4, R62, -UR4, R4 ;  /* 0x800000043e047c2b */ /* 0x020fd00008000004 */
[----:B------:R-:W-:-:S07]  /*a760*/  DFMA R4, R22, R4, R60 ;  /* 0x000000041604722b */ /* 0x000fce000000003c */
[----:B------:R1:W-:Y:S01]  /*a770*/  STG.E.64 desc[UR36][R24.64+0x18], R4 ;  /* 0x0000180418007986 */ /* 0x0003e2000c101b24 */
[----:B------:R-:W-:Y:S05]  /*a780*/  @P0 BRA `(.L_x_164) ;  /* 0xfffffff400f40947 */ /* 0x000fea000383ffff */
[----:B------:R-:W-:Y:S05]  /*a790*/  BSYNC.RECONVERGENT B7 ;  /* 0x0000000000077941 */ /* 0x000fea0003800200 */
.L_x_159:
[----:B------:R-:W-:-:S07]  /*a7a0*/  IMAD.MOV.U32 R64, RZ, RZ, R36 ;  /* 0x000000ffff407224 */ /* 0x000fce00078e0024 */
.L_x_158:
[----:B------:R-:W-:-:S13]  /*a7b0*/  ISETP.NE.AND P0, PT, R28, RZ, PT ;  /* 0x000000ff1c00720c */ /* 0x000fda0003f05270 */
[----:B------:R-:W-:Y:S05]  /*a7c0*/  @!P0 BRA `(.L_x_157) ;  /* 0x0000000400d08947 */ /* 0x000fea0003800000 */
[----:B------:R-:W-:-:S13]  /*a7d0*/  ISETP.NE.AND P0, PT, R40, RZ, PT ;  /* 0x000000ff2800720c */ /* 0x000fda0003f05270 */
        /* <DEDUP_REMOVED lines=15> */
.L_x_166:
        /* <DEDUP_REMOVED lines=25> */
[----:B------:R-:W-:Y:S01]  /*aa60*/  IADD3 R0, PT, PT, R64, 0x1, RZ ;  /* 0x0000000140007810 */ /* 0x000fe20007ffe0ff */
[----:B------:R0:W1:Y:S01]  /*aa70*/  LDC.64 R8, c[0x4][R19] ;  /* 0x0100000013087b82 */ /* 0x0000620000000a00 */
[----:B------:R-:W2:Y:S05]  /*aa80*/  LDCU.64 UR4, c[0x4][0x80] ;  /* 0x01001000ff0477ac */ /* 0x000eaa0008000a00 */
[----:B------:R-:W-:-:S07]  /*aa90*/  DFMA R10, R22, R4, R10 ;  /* 0x00000004160a722b */ /* 0x000fce000000000a */
        /* <DEDUP_REMOVED lines=10> */
.L_x_167:
[----:B------:R-:W2:Y:S04]  /*ab40*/  LDG.E.64 R56, desc[UR36][R56.64+0x8] ;  /* 0x0000082438387981 */ /* 0x000ea8000c1e1b00 */
[----:B------:R-:W3:Y:S04]  /*ab50*/  LDG.E.64 R58, desc[UR36][R58.64+0x8] ;  /* 0x000008243a3a7981 */ /* 0x000ee8000c1e1b00 */
[----:B------:R-:W4:Y:S04]  /*ab60*/  LDG.E.64 R26, desc[UR36][R26.64+0x8] ;  /* 0x000008241a1a7981 */ /* 0x000f28000c1e1b00 */
[----:B------:R-:W5:Y:S04]  /*ab70*/  LDG.E.64 R62, desc[UR36][R62.64+0x8] ;  /* 0x000008243e3e7981 */ /* 0x000f68000c1e1b00 */
[----:B------:R-:W5:Y:S01]  /*ab80*/  LDG.E.64 R60, desc[UR36][R60.64+0x8] ;  /* 0x000008243c3c7981 */ /* 0x000f62000c1e1b00 */
[----:B------:R-:W-:Y:S01]  /*ab90*/  UMOV UR4, 0xd097b426 ;  /* 0xd097b42600047882 */ /* 0x000fe20000000000 */
[----:B------:R-:W-:Y:S01]  /*aba0*/  UMOV UR5, 0x4000425e ;  /* 0x4000425e00057882 */ /* 0x000fe20000000000 */
[----:B------:R-:W-:Y:S01]  /*abb0*/  VIADD R64, R64, 0x2 ;  /* 0x0000000240407836 */ /* 0x000fe20000000000 */
        /* <DEDUP_REMOVED lines=9> */
[----:B------:R2:W-:Y:S04]  /*ac50*/  STG.E.64 desc[UR36][R24.64+0x8], R4 ;  /* 0x0000080418007986 */ /* 0x0005e8000c101b24 */
.L_x_165:
[----:B------:R-:W-:-:S13]  /*ac60*/  ISETP.NE.AND P0, PT, R37, RZ, PT ;  /* 0x000000ff2500720c */ /* 0x000fda0003f05270 */
[----:B------:R-:W-:Y:S05]  /*ac70*/  @!P0 BRA `(.L_x_157) ;  /* 0x0000000000a48947 */ /* 0x000fea0003800000 */
[----:B-12---:R-:W1:Y:S01]  /*ac80*/  LDC.64 R24, c[0x0][0x408] ;  /* 0x00010200ff187b82 */ /* 0x006e620000000a00 */
[----:B------:R-:W-:Y:S01]  /*ac90*/  MOV R8, 0x0 ;  /* 0x0000000000087802 */ /* 0x000fe20000000f00 */
[----:B------:R-:W2:Y:S01]  /*aca0*/  LDCU.64 UR4, c[0x4][0x80] ;  /* 0x01001000ff0477ac */ /* 0x000ea20008000a00 */
[----:B-1----:R-:W-:-:S05]  /*acb0*/  IMAD.WIDE.U32 R24, R64, 0x8, R24 ;  /* 0x0000000840187825 */ /* 0x002fca00078e0018 */
[----:B------:R-:W3:Y:S01]  /*acc0*/  LDG.E.64 R10, desc[UR36][R24.64] ;  /* 0x00000024180a7981 */ /* 0x000ee2000c1e1b00 */
[----:B------:R-:W1:Y:S01]  /*acd0*/  LDC.64 R8, c[0x4][R8] ;  /* 0x0100000008087b82 */ /* 0x000e620000000a00 */
[----:B--2---:R-:W-:Y:S01]  /*ace0*/  IMAD.U32 R4, RZ, RZ, UR4 ;  /* 0x00000004ff047e24 */ /* 0x004fe2000f8e00ff */
[----:B0-----:R-:W-:Y:S01]  /*acf0*/  MOV R6, UR42 ;  /* 0x0000002a00067c02 */ /* 0x001fe20008000f00 */
[----:B------:R0:W-:Y:S01]  /*ad00*/  STL [R1], R64 ;  /* 0x0000004001007387 */ /* 0x0001e20000100800 */
[----:B------:R-:W-:Y:S02]  /*ad10*/  IMAD.U32 R5, RZ, RZ, UR5 ;  /* 0x00000005ff057e24 */ /* 0x000fe4000f8e00ff */
[----:B------:R-:W-:Y:S01]  /*ad20*/  IMAD.U32 R7, RZ, RZ, UR43 ;  /* 0x0000002bff077e24 */ /* 0x000fe2000f8e00ff */
[----:B-1-3--:R0:W-:Y:S06]  /*ad30*/  STL.64 [R1+0x8], R10 ;  /* 0x0000080a01007387 */ /* 0x00a1ec0000100a00 */
[----:B------:R-:W-:-:S07]  /*ad40*/  LEPC R20, `(.L_x_168) ;  /* 0x000000001014794e */ /* 0x000fce0000000000 */
[----:B0-----:R-:W-:Y:S05]  /*ad50*/  CALL.ABS.NOINC R8 ;  /* 0x0000000008007343 */ /* 0x001fea0003c00000 */
.L_x_168:
[----:B------:R-:W0:Y:S01]  /*ad60*/  LDC.64 R6, c[0x0][0x3f8] ;  /* 0x0000fe00ff067b82 */ /* 0x000e220000000a00 */
[----:B------:R-:W2:Y:S07]  /*ad70*/  LDG.E.64 R24, desc[UR36][R24.64] ;  /* 0x0000002418187981 */ /* 0x000eae000c1e1b00 */
[----:B------:R-:W1:Y:S08]  /*ad80*/  LDC.64 R8, c[0x0][0x3f0] ;  /* 0x0000fc00ff087b82 */ /* 0x000e700000000a00 */
[----:B------:R-:W3:Y:S01]  /*ad90*/  LDC.64 R4, c[0x0][0x400] ;  /* 0x00010000ff047b82 */ /* 0x000ee20000000a00 */
[----:B0-----:R-:W-:-:S07]  /*ada0*/  IMAD.WIDE.U32 R6, R64, 0x8, R6 ;  /* 0x0000000840067825 */ /* 0x001fce00078e0006 */
[----:B------:R-:W0:Y:S01]  /*adb0*/  LDC.64 R10, c[0x0][0x3c8] ;  /* 0x0000f200ff0a7b82 */ /* 0x000e220000000a00 */
[----:B------:R-:W4:Y:S01]  /*adc0*/  LDG.E.64 R6, desc[UR36][R6.64] ;  /* 0x0000002406067981 */ /* 0x000f22000c1e1b00 */
[----:B-1----:R-:W-:-:S06]  /*add0*/  IMAD.WIDE.U32 R8, R64, 0x8, R8 ;  /* 0x0000000840087825 */ /* 0x002fcc00078e0008 */
[----:B------:R-:W5:Y:S01]  /*ade0*/  LDG.E.64 R8, desc[UR36][R8.64] ;  /* 0x0000002408087981 */ /* 0x000f62000c1e1b00 */
[----:B---3--:R-:W-:-:S06]  /*adf0*/  IMAD.WIDE.U32 R4, R64, 0x8, R4 ;  /* 0x0000000840047825 */ /* 0x008fcc00078e0004 */
[----:B------:R-:W3:Y:S01]  /*ae00*/  LDG.E.64 R4, desc[UR36][R4.64] ;  /* 0x0000002404047981 */ /* 0x000ee2000c1e1b00 */
[----:B0-----:R-:W-:-:S06]  /*ae10*/  IMAD.WIDE.U32 R10, R64, 0x8, R10 ;  /* 0x00000008400a7825 */ /* 0x001fcc00078e000a */
[----:B------:R-:W2:Y:S01]  /*ae20*/  LDG.E.64 R10, desc[UR36][R10.64] ;  /* 0x000000240a0a7981 */ /* 0x000ea2000c1e1b00 */
[----:B------:R-:W-:Y:S01]  /*ae30*/  UMOV UR4, 0xd097b426 ;  /* 0xd097b42600047882 */ /* 0x000fe20000000000 */
[----:B------:R-:W-:Y:S01]  /*ae40*/  UMOV UR5, 0x4000425e ;  /* 0x4000425e00057882 */ /* 0x000fe20000000000 */
[----:B----4-:R-:W-:Y:S01]  /*ae50*/  DMUL R12, R6, -8 ;  /* 0xc0200000060c7828 */ /* 0x010fe20000000000 */
[----:B------:R-:W0:Y:S07]  /*ae60*/  LDC.64 R6, c[0x0][0x3d8] ;  /* 0x0000f600ff067b82 */ /* 0x000e2e0000000a00 */
[----:B-----5:R-:W-:Y:S01]  /*ae70*/  DFMA R12, R8, UR4, R12 ;  /* 0x00000004080c7c2b */ /* 0x020fe2000800000c */
[----:B------:R-:W-:Y:S01]  /*ae80*/  UMOV UR4, 0x2c69cb1a ;  /* 0x2c69cb1a00047882 */ /* 0x000fe20000000000 */
[----:B------:R-:W-:-:S06]  /*ae90*/  UMOV UR5, 0x401cb1a7 ;  /* 0x401cb1a700057882 */ /* 0x000fcc0000000000 */
[----:B---3--:R-:W-:Y:S01]  /*aea0*/  DFMA R12, R4, UR4, R12 ;  /* 0x00000004040c7c2b */ /* 0x008fe2000800000c */
[----:B------:R-:W-:Y:S01]  /*aeb0*/  UMOV UR4, 0x96b4a5ad ;  /* 0x96b4a5ad00047882 */ /* 0x000fe20000000000 */
[----:B------:R-:W-:-:S06]  /*aec0*/  UMOV UR5, 0x3fca5ad2 ;  /* 0x3fca5ad200057882 */ /* 0x000fcc0000000000 */
[----:B--2---:R-:W-:Y:S01]  /*aed0*/  DFMA R12, R24, -UR4, R12 ;  /* 0x80000004180c7c2b */ /* 0x004fe2000800000c */
[----:B0-----:R-:W-:-:S07]  /*aee0*/  IMAD.WIDE.U32 R6, R64, 0x8, R6 ;  /* 0x0000000840067825 */ /* 0x001fce00078e0006 */
[----:B------:R-:W-:-:S07]  /*aef0*/  DFMA R12, R22, R12, R10 ;  /* 0x0000000c160c722b */ /* 0x000fce000000000a */
[----:B------:R3:W-:Y:S04]  /*af00*/  STG.E.64 desc[UR36][R6.64], R12 ;  /* 0x0000000c06007986 */ /* 0x0007e8000c101b24 */
.L_x_157:
[----:B------:R-:W4:Y:S02]  /*af10*/  LDC.64 R8, c[0x0][0x3d8] ;  /* 0x0000f600ff087b82 */ /* 0x000f240000000a00 */
[----:B----4-:R-:W4:Y:S06]  /*af20*/  LDG.E.64 R56, desc[UR36][R8.64+0x8] ;  /* 0x0000082408387981 */ /* 0x010f2c000c1e1b00 */
[----:B0--3--:R-:W4:Y:S02]  /*af30*/  LDC.64 R6, c[0x0][0x410] ;  /* 0x00010400ff067b82 */ /* 0x009f240000000a00 */
[----:B----4-:R0:W-:Y:S04]  /*af40*/  STG.E.64 desc[UR36][R6.64], R56 ;  /* 0x0000003806007986 */ /* 0x0101e8000c101b24 */
[----:B-12---:R-:W2:Y:S01]  /*af50*/  LDG.E.64 R4, desc[UR36][R8.64] ;  /* 0x0000002408047981 */ /* 0x006ea2000c1e1b00 */
[----:B------:R-:W-:-:S02]  /*af60*/  DADD R24, R22, UR40 ;  /* 0x0000002816187e29 */ /* 0x000fc40008000000 */
[----:B--2---:R-:W-:-:S14]  /*af70*/  DSETP.NEU.AND P0, PT, |R4|, +INF , PT ;  /* 0x7ff000000400742a */ /* 0x004fdc0003f0d200 */
[----:B------:R-:W-:Y:S01]  /*af80*/  @!P0 DMUL R58, RZ, R4 ;  /* 0x00000004ff3a8228 */ /* 0x000fe20000000000 */
[----:B------:R-:W-:Y:S01]  /*af90*/  @!P0 IMAD.MOV.U32 R0, RZ, RZ, RZ ;  /* 0x000000ffff008224 */ /* 0x000fe200078e00ff */
        /* <DEDUP_REMOVED lines=22> */
.L_x_170:
[----:B------:R-:W-:Y:S01]  /*b100*/  MOV R0, R6 ;  /* 0x0000000600007202 */ /* 0x000fe20000000f00 */
[----:B------:R-:W-:Y:S02]  /*b110*/  IMAD.MOV.U32 R58, RZ, RZ, R4 ;  /* 0x000000ffff3a7224 */ /* 0x000fe400078e0004 */
[----:B------:R-:W-:-:S07]  /*b120*/  IMAD.MOV.U32 R59, RZ, RZ, R5 ;  /* 0x000000ffff3b7224 */ /* 0x000fce00078e0005 */
.L_x_169:
[----:B------:R-:W0:Y:S01]  /*b130*/  LDCU.64 UR4, c[0x4][0xf8] ;  /* 0x01001f00ff0477ac */ /* 0x000e220008000a00 */
[----:B------:R-:W-:-:S05]  /*b140*/  IMAD.SHL.U32 R3, R0, 0x40, RZ ;  /* 0x0000004000037824 */ /* 0x000fca00078e00ff */
[----:B------:R-:W-:-:S04]  /*b150*/  LOP3.LUT R3, R3, 0x40, RZ, 0xc0, !PT ;  /* 0x0000004003037812 */ /* 0x000fc800078ec0ff */
[----:B0-----:R-:W-:-:S04]  /*b160*/  IADD3 R60, P0, PT, R3, UR4, RZ ;  /* 0x00000004033c7c10 */ /* 0x001fc8000ff1e0ff */
[----:B------:R-:W-:-:S05]  /*b170*/  IADD3.X R61, PT, PT, RZ, UR5, RZ, P0, !PT ;  /* 0x00000005ff3d7c10 */ /* 0x000fca00087fe4ff */
[----:B------:R-:W2:Y:S04]  /*b180*/  LDG.E.128.CONSTANT R4, desc[UR36][R60.64] ;  /* 0x000000243c047981 */ /* 0x000ea8000c1e9d00 */
[----:B------:R-:W3:Y:S04]  /*b190*/  LDG.E.128.CONSTANT R8, desc[UR36][R60.64+0x10] ;  /* 0x000010243c087981 */ /* 0x000ee8000c1e9d00 */
[----:B------:R0:W4:Y:S01]  /*b1a0*/  LDG.E.128.CONSTANT R12, desc[UR36][R60.64+0x20] ;  /* 0x000020243c0c7981 */ /* 0x000122000c1e9d00 */
[----:B------:R-:W-:Y:S01]  /*b1b0*/  LOP3.LUT R3, R0, 0x1, RZ, 0xc0, !PT ;  /* 0x0000000100037812 */ /* 0x000fe200078ec0ff */
[----:B------:R-:W-:Y:S01]  /*b1c0*/  IMAD.MOV.U32 R20, RZ, RZ, 0x20fd8164 ;  /* 0x20fd8164ff147424 */ /* 0x000fe200078e00ff */
[----:B------:R-:W-:Y:S01]  /*b1d0*/  DMUL R26, R58, R58 ;  /* 0x0000003a3a1a7228 */ /* 0x000fe20000000000 */
[----:B------:R-:W-:Y:S01]  /*b1e0*/  BSSY.RECONVERGENT B2, `(.L_x_171) ;  /* 0x0000031000027945 */ /* 0x000fe20003800200 */
[----:B------:R-:W-:Y:S01]  /*b1f0*/  ISETP.NE.U32.AND P0, PT, R3, 0x1, PT ;  /* 0x000000010300780c */ /* 0x000fe20003f05070 */
[----:B------:R-:W-:Y:S01]  /*b200*/  IMAD.MOV.U32 R3, RZ, RZ, 0x3da8ff83 ;  /* 0x3da8ff83ff037424 */ /* 0x000fe200078e00ff */
[----:B------:R-:W-:-:S02]  /*b210*/  DSETP.NEU.AND P1, PT, |R24|, +INF , PT ;  /* 0x7ff000001800742a */ /* 0x000fc40003f2d200 */
[----:B------:R-:W-:Y:S02]  /*b220*/  FSEL R20, R20, -8.06006814911005101289e+34, !P0 ;  /* 0xf9785eba14147808 */ /* 0x000fe40004000000 */
[----:B------:R-:W-:-:S10]  /*b230*/  FSEL R21, -R3, 0.11223486810922622681, !P0 ;  /* 0x3de5db6503157808 */ /* 0x000fd40004000100 */
[----:B0-----:R-:W-:Y:S02]  /*b240*/  @!P1 DMUL R60, RZ, R24 ;  /* 0x00000018ff3c9228 */ /* 0x001fe40000000000 */
[----:B--2---:R-:W-:-:S08]  /*b250*/  DFMA R4, R26, R20, R4 ;  /* 0x000000141a04722b */ /* 0x004fd00000000004 */
[----:B------:R-:W-:-:S08]  /*b260*/  DFMA R4, R26, R4, R6 ;  /* 0x000000041a04722b */ /* 0x000fd00000000006 */
[----:B---3--:R-:W-:-:S08]  /*b270*/  DFMA R4, R26, R4, R8 ;  /* 0x000000041a04722b */ /* 0x008fd00000000008 */
[----:B------:R-:W-:-:S08]  /*b280*/  DFMA R4, R26, R4, R10 ;  /* 0x000000041a04722b */ /* 0x000fd0000000000a */
[----:B----4-:R-:W-:-:S08]  /*b290*/  DFMA R4, R26, R4, R12 ;  /* 0x000000041a04722b */ /* 0x010fd0000000000c */
[----:B------:R-:W-:-:S08]  /*b2a0*/  DFMA R4, R26, R4, R14 ;  /* 0x000000041a04722b */ /* 0x000fd0000000000e */
[----:B------:R-:W-:Y:S02]  /*b2b0*/  DFMA R58, R4, R58, R58 ;  /* 0x0000003a043a722b */ /* 0x000fe4000000003a */
[----:B------:R-:W-:-:S10]  /*b2c0*/  DFMA R4, R26, R4, 1 ;  /* 0x3ff000001a04742b */ /* 0x000fd40000000004 */
        /* <DEDUP_REMOVED lines=25> */
[----:B------:R-:W-:Y:S01]  /*b460*/  MOV R4, R24 ;  /* 0x0000001800047202 */ /* 0x000fe20000000f00 */
[----:B------:R-:W-:Y:S01]  /*b470*/  IMAD.MOV.U32 R15, RZ, RZ, R25 ;  /* 0x000000ffff0f7224 */ /* 0x000fe200078e0019 */
[----:B------:R-:W-:-:S07]  /*b480*/  MOV R14, 0xb4a0 ;  /* 0x0000b4a0000e7802 */ /* 0x000fce0000000f00 */
[----:B------:R-:W-:Y:S05]  /*b490*/  CALL.REL.NOINC `($_Z25rk45_gsl_gpu_evolve_applyPdS_S_ddddjS_S_S_S_S_S_S_S_S_S_S_S_S_Pii$__internal_trig_reduction_slowpathd) ;  /* 0x0000017000a87944 */ /* 0x000fea0003c00000 */
[----:B------:R-:W-:Y:S01]  /*b4a0*/  IMAD.MOV.U32 R0, RZ, RZ, R6 ;  /* 0x000000ffff007224 */ /* 0x000fe200078e0006 */
[----:B------:R-:W-:Y:S01]  /*b4b0*/  MOV R61, R5 ;  /* 0x00000005003d7202 */ /* 0x000fe20000000f00 */
[----:B------:R-:W-:-:S07]  /*b4c0*/  IMAD.MOV.U32 R60, RZ, RZ, R4 ;  /* 0x000000ffff3c7224 */ /* 0x000fce00078e0004 */
.L_x_174:
[----:B------:R-:W-:Y:S05]  /*b4d0*/  BSYNC.RECONVERGENT B3 ;  /* 0x0000000000037941 */ /* 0x000fea0003800200 */
.L_x_173:
[----:B------:R-:W-:-:S07]  /*b4e0*/  VIADD R0, R0, 0x1 ;  /* 0x0000000100007836 */ /* 0x000fce0000000000 */
.L_x_172:
[----:B------:R-:W-:Y:S05]  /*b4f0*/  BSYNC.RECONVERGENT B2 ;  /* 0x0000000000027941 */ /* 0x000fea0003800200 */
.L_x_171:
        /* <DEDUP_REMOVED lines=9> */
[----:B------:R-:W-:Y:S01]  /*b590*/  HFMA2 R26, -RZ, RZ, 0.00974273681640625, -2.12192535400390625e-05 ;  /* 0x20fd8164ff1a7431 */ /* 0x000fe200000001ff */
[----:B------:R-:W-:Y:S01]  /*b5a0*/  DMUL R58, R60, R60 ;  /* 0x0000003c3c3a7228 */ /* 0x000fe20000000000 */
[----:B------:R-:W-:Y:S01]  /*b5b0*/  BSSY.RECONVERGENT B1, `(.L_x_175) ;  /* 0x000002f000017945 */ /* 0x000fe20003800200 */
[----:B------:R-:W-:Y:S01]  /*b5c0*/  ISETP.NE.U32.AND P0, PT, R3, 0x1, PT ;  /* 0x000000010300780c */ /* 0x000fe20003f05070 */
[----:B------:R-:W-:-:S05]  /*b5d0*/  IMAD.MOV.U32 R3, RZ, RZ, 0x3da8ff83 ;  /* 0x3da8ff83ff037424 */ /* 0x000fca00078e00ff */
[----:B------:R-:W-:Y:S02]  /*b5e0*/  FSEL R27, -R3, 0.11223486810922622681, !P0 ;  /* 0x3de5db65031b7808 */ /* 0x000fe40004000100 */
[----:B------:R-:W-:Y:S01]  /*b5f0*/  FSEL R26, R26, -8.06006814911005101289e+34, !P0 ;  /* 0xf9785eba1a1a7808 */ /* 0x000fe20004000000 */
[----:B------:R-:W0:Y:S02]  /*b600*/  LDC R3, c[0x0][0x430] ;  /* 0x00010c00ff037b82 */ /* 0x000e240000000800 */
[----:B0-----:R-:W-:-:S03]  /*b610*/  ISETP.GE.AND P3, PT, R3, 0x1, PT ;  /* 0x000000010300780c */ /* 0x001fc60003f66270 */
[----:B--2---:R-:W-:-:S08]  /*b620*/  DFMA R4, R58, R26, R4 ;  /* 0x0000001a3a04722b */ /* 0x004fd00000000004 */
[----:B------:R-:W-:Y:S01]  /*b630*/  DFMA R4, R58, R4, R6 ;  /* 0x000000043a04722b */ /* 0x000fe20000000006 */
[----:B------:R-:W-:Y:S02]  /*b640*/  IMAD.MOV.U32 R6, RZ, RZ, -0x33333333 ;  /* 0xcccccccdff067424 */ /* 0x000fe400078e00ff */
[----:B------:R-:W-:-:S05]  /*b650*/  IMAD.MOV.U32 R7, RZ, RZ, 0x4034cccc ;  /* 0x4034ccccff077424 */ /* 0x000fca00078e00ff */
[----:B---3--:R-:W-:-:S08]  /*b660*/  DFMA R4, R58, R4, R8 ;  /* 0x000000043a04722b */ /* 0x008fd00000000008 */
[----:B------:R-:W-:-:S08]  /*b670*/  DFMA R4, R58, R4, R10 ;  /* 0x000000043a04722b */ /* 0x000fd0000000000a */
[----:B----4-:R-:W-:Y:S02]  /*b680*/  DFMA R12, R58, R4, R12 ;  /* 0x000000043a0c722b */ /* 0x010fe4000000000c */
[----:B------:R-:W0:Y:S01]  /*b690*/  MUFU.RCP64H R5, 20.79998779296875 ;  /* 0x4034cccc00057908 */ /* 0x000e220000001800 */
[----:B------:R-:W-:-:S05]  /*b6a0*/  MOV R4, 0x1 ;  /* 0x0000000100047802 */ /* 0x000fca0000000f00 */
[----:B------:R-:W-:-:S08]  /*b6b0*/  DFMA R14, R58, R12, R14 ;  /* 0x0000000c3a0e722b */ /* 0x000fd0000000000e */
[----:B------:R-:W-:Y:S02]  /*b6c0*/  DFMA R60, R14, R60, R60 ;  /* 0x0000003c0e3c722b */ /* 0x000fe4000000003c */
[----:B------:R-:W-:Y:S02]  /*b6d0*/  DFMA R58, R58, R14, 1 ;  /* 0x3ff000003a3a742b */ /* 0x000fe4000000000e */
[----:B0-----:R-:W-:-:S08]  /*b6e0*/  DFMA R10, R4, -R6, 1 ;  /* 0x3ff00000040a742b */ /* 0x001fd00000000806 */
[----:B------:R-:W-:Y:S01]  /*b6f0*/  FSEL R8, R58, R60, !P0 ;  /* 0x0000003c3a087208 */ /* 0x000fe20004000000 */
[----:B------:R-:W-:Y:S01]  /*b700*/  DFMA R10, R10, R10, R10 ;  /* 0x0000000a0a0a722b */ /* 0x000fe2000000000a */
[----:B------:R-:W-:Y:S02]  /*b710*/  FSEL R9, R59, R61, !P0 ;  /* 0x0000003d3b097208 */ /* 0x000fe40004000000 */
[----:B------:R-:W-:-:S04]  /*b720*/  LOP3.LUT P0, RZ, R0, 0x2, RZ, 0xc0, !PT ;  /* 0x0000000200ff7812 */ /* 0x000fc8000780c0ff */
[----:B------:R-:W-:Y:S02]  /*b730*/  DADD R12, RZ, -R8 ;  /* 0x00000000ff0c7229 */ /* 0x000fe40000000808 */
[----:B------:R-:W-:-:S08]  /*b740*/  DFMA R4, R4, R10, R4 ;  /* 0x0000000a0404722b */ /* 0x000fd00000000004 */
[----:B------:R-:W-:Y:S02]  /*b750*/  FSEL R26, R8, R12, !P0 ;  /* 0x0000000c081a7208 */ /* 0x000fe40004000000 */
[----:B------:R-:W-:Y:S01]  /*b760*/  FSEL R27, R9, R13, !P0 ;  /* 0x0000000d091b7208 */ /* 0x000fe20004000000 */
[----:B------:R-:W-:-:S05]  /*b770*/  DFMA R8, R4, -R6, 1 ;  /* 0x3ff000000408742b */ /* 0x000fca0000000806 */
[----:B------:R-:W-:-:S03]  /*b780*/  DMUL R26, R26, 0.5 ;  /* 0x3fe000001a1a7828 */ /* 0x000fc60000000000 */
[----:B------:R-:W-:-:S05]  /*b790*/  DFMA R4, R4, R8, R4 ;  /* 0x000000080404722b */ /* 0x000fca0000000004 */
[----:B------:R-:W-:-:S08]  /*b7a0*/  DFMA R56, R56, -0.5, R26 ;  /* 0xbfe000003838782b */ /* 0x000fd0000000001a */
        /* <DEDUP_REMOVED lines=8> */
[----:B------:R-:W-:Y:S01]  /*b830*/  MOV R5, 0x4034cccc ;  /* 0x4034cccc00057802 */ /* 0x000fe20000000f00 */
[----:B------:R-:W-:Y:S01]  /*b840*/  IMAD.MOV.U32 R3, RZ, RZ, R57 ;  /* 0x000000ffff037224 */ /* 0x000fe200078e0039 */
[----:B------:R-:W-:Y:S01]  /*b850*/  MOV R6, 0xb880 ;  /* 0x0000b88000067802 */ /* 0x000fe20000000f00 */
[----:B------:R-:W-:-:S07]  /*b860*/  IMAD.MOV.U32 R4, RZ, RZ, -0x33333333 ;  /* 0xcccccccdff047424 */ /* 0x000fce00078e00ff */
[----:B------:R-:W-:Y:S05]  /*b870*/  CALL.REL.NOINC `($__internal_1_$__cuda_sm20_div_rn_f64_full) ;  /* 0x0000015c006c7944 */ /* 0x000fea0003c00000 */
[----:B------:R-:W-:Y:S02]  /*b880*/  IMAD.MOV.U32 R4, RZ, RZ, R0 ;  /* 0x000000ffff047224 */ /* 0x000fe400078e0000 */
[----:B------:R-:W-:-:S07]  /*b890*/  IMAD.MOV.U32 R5, RZ, RZ, R3 ;  /* 0x000000ffff057224 */ /* 0x000fce00078e0003 */
.L_x_176:
[----:B------:R-:W-:Y:S05]  /*b8a0*/  BSYNC.RECONVERGENT B1 ;  /* 0x0000000000017941 */ /* 0x000fea0003800200 */
.L_x_175:
        /* <DEDUP_REMOVED lines=10> */
[----:B------:R-:W-:-:S07]  /*b950*/  MOV R19, RZ ;  /* 0x000000ff00137202 */ /* 0x000fce0000000f00 */
.L_x_184:
[----:B-1----:R-:W1:Y:S01]  /*b960*/  LDC.64 R68, c[0x0][0x410] ;  /* 0x00010400ff447b82 */ /* 0x002e620000000a00 */
[----:B------:R-:W-:Y:S01]  /*b970*/  MOV R45, 0x0 ;  /* 0x00000000002d7802 */ /* 0x000fe20000000f00 */
[----:B------:R-:W2:Y:S01]  /*b980*/  LDCU.64 UR4, c[0x4][0x88] ;  /* 0x01001100ff0477ac */ /* 0x000ea20008000a00 */
[----:B-1----:R-:W-:-:S05]  /*b990*/  IMAD.WIDE.U32 R68, R19, 0x8, R68 ;  /* 0x0000000813447825 */ /* 0x002fca00078e0044 */
[----:B------:R-:W3:Y:S01]  /*b9a0*/  LDG.E.64 R10, desc[UR36][R68.64] ;  /* 0x00000024440a7981 */ /* 0x000ee2000c1e1b00 */
[----:B------:R1:W4:Y:S01]  /*b9b0*/  LDC.64 R8, c[0x4][R45] ;  /* 0x010000002d087b82 */ /* 0x0003220000000a00 */
[----:B--2---:R-:W-:Y:S01]  /*b9c0*/  IMAD.U32 R4, RZ, RZ, UR4 ;  /* 0x00000004ff047e24 */ /* 0x004fe2000f8e00ff */
[----:B0-----:R-:W-:Y:S01]  /*b9d0*/  MOV R7, UR43 ;  /* 0x0000002b00077c02 */ /* 0x001fe20008000f00 */
[----:B------:R1:W-:Y:S01]  /*b9e0*/  STL [R1], R19 ;  /* 0x0000001301007387 */ /* 0x0003e20000100800 */
[----:B------:R-:W-:Y:S02]  /*b9f0*/  IMAD.U32 R5, RZ, RZ, UR5 ;  /* 0x00000005ff057e24 */ /* 0x000fe4000f8e00ff */
[----:B------:R-:W-:Y:S01]  /*ba00*/  IMAD.U32 R6, RZ, RZ, UR42 ;  /* 0x0000002aff067e24 */ /* 0x000fe2000f8e00ff */
[----:B---34-:R1:W-:Y:S06]  /*ba10*/  STL.64 [R1+0x8], R10 ;  /* 0x0000080a01007387 */ /* 0x0183ec0000100a00 */
[----:B------:R-:W-:-:S07]  /*ba20*/  LEPC R20, `(.L_x_180) ;  /* 0x000000001014794e */ /* 0x000fce0000000000 */
[----:B-1----:R-:W-:Y:S05]  /*ba30*/  CALL.ABS.NOINC R8 ;  /* 0x0000000008007343 */ /* 0x002fea0003c00000 */
.L_x_180:
        /* <DEDUP_REMOVED lines=8> */
[----:B------:R-:W1:Y:S01]  /*bac0*/  LDC.64 R66, c[0x0][0x3c8] ;  /* 0x0000f200ff427b82 */ /* 0x000e620000000a00 */
[----:B------:R-:W5:Y:S01]  /*bad0*/  LDG.E.64 R12, desc[UR36][R64.64] ;  /* 0x00000024400c7981 */ /* 0x000f62000c1e1b00 */
[----:B---3--:R-:W-:Y:S01]  /*bae0*/  IMAD.WIDE.U32 R60, R19, 0x8, R60 ;  /* 0x00000008133c7825 */ /* 0x008fe200078e003c */
[----:B------:R-:W-:Y:S01]  /*baf0*/  UMOV UR4, 0xbda12f68 ;  /* 0xbda12f6800047882 */ /* 0x000fe20000000000 */
[----:B------:R-:W-:-:S04]  /*bb00*/  UMOV UR5, 0x3fd2f684 ;  /* 0x3fd2f68400057882 */ /* 0x000fc80000000000 */
[----:B------:R-:W3:Y:S01]  /*bb10*/  LDC.64 R56, c[0x0][0x3d8] ;  /* 0x0000f600ff387b82 */ /* 0x000ee20000000a00 */
[----:B------:R-:W3:Y:S01]  /*bb20*/  LDG.E.64 R8, desc[UR36][R60.64] ;  /* 0x000000243c087981 */ /* 0x000ee2000c1e1b00 */
[----:B0-----:R-:W-:-:S05]  /*bb30*/  IMAD.WIDE.U32 R58, R19, 0x8, R58 ;  /* 0x00000008133a7825 */ /* 0x001fca00078e003a */
[----:B------:R-:W2:Y:S01]  /*bb40*/  LDG.E.64 R6, desc[UR36][R58.64] ;  /* 0x000000243a067981 */ /* 0x000ea2000c1e1b00 */
[----:B-1----:R-:W-:Y:S01]  /*bb50*/  IMAD.WIDE.U32 R66, R19, 0x8, R66 ;  /* 0x0000000813427825 */ /* 0x002fe200078e0042 */
[----:B----4-:R-:W-:-:S08]  /*bb60*/  DADD R10, R10, R10 ;  /* 0x000000000a0a7229 */ /* 0x010fd0000000000a */
[----:B-----5:R-:W-:Y:S01]  /*bb70*/  DFMA R10, R12, -UR4, R10 ;  /* 0x800000040c0a7c2b */ /* 0x020fe2000800000a */
[----:B------:R-:W4:Y:S01]  /*bb80*/  LDG.E.64 R12, desc[UR36][R66.64] ;  /* 0x00000024420c7981 */ /* 0x000f22000c1e1b00 */
[----:B------:R-:W-:Y:S01]  /*bb90*/  UMOV UR4, 0xba0961b6 ;  /* 0xba0961b600047882 */ /* 0x000fe20000000000 */
[----:B------:R-:W-:-:S05]  /*bba0*/  UMOV UR5, 0x3ff61b58 ;  /* 0x3ff61b5800057882 */ /* 0x000fca0000000000 */
[----:B---3--:R-:W-:Y:S01]  /*bbb0*/  DFMA R8, R8, -UR4, R10 ;  /* 0x8000000408087c2b */ /* 0x008fe2000800000a */
[----:B------:R-:W-:Y:S01]  /*bbc0*/  UMOV UR4, 0x3f604fd8 ;  /* 0x3f604fd800047882 */ /* 0x000fe20000000000 */
[----:B------:R-:W-:-:S06]  /*bbd0*/  UMOV UR5, 0x3fdcfd81 ;  /* 0x3fdcfd8100057882 */ /* 0x000fcc0000000000 */
[----:B--2---:R-:W-:Y:S01]  /*bbe0*/  DFMA R6, R6, UR4, R8 ;  /* 0x0000000406067c2b */ /* 0x004fe20008000008 */
[----:B------:R-:W-:Y:S01]  /*bbf0*/  UMOV UR4, 0x9999999a ;  /* 0x9999999a00047882 */ /* 0x000fe20000000000 */
[----:B------:R-:W-:-:S06]  /*bc00*/  UMOV UR5, 0x3fd19999 ;  /* 0x3fd1999900057882 */ /* 0x000fcc0000000000 */
[----:B------:R-:W-:Y:S01]  /*bc10*/  DFMA R4, R4, -UR4, R6 ;  /* 0x8000000404047c2b */ /* 0x000fe20008000006 */
[----:B------:R-:W-:-:S04]  /*bc20*/  IMAD.WIDE.U32 R56, R19, 0x8, R56 ;  /* 0x0000000813387825 */ /* 0x000fc800078e0038 */
[----:B------:R-:W-:Y:S01]  /*bc30*/  VIADD R0, R19, 0x1 ;  /* 0x0000000113007836 */ /* 0x000fe20000000000 */
[----:B------:R0:W1:Y:S01]  /*bc40*/  LDC.64 R8, c[0x4][R45] ;  /* 0x010000002d087b82 */ /* 0x0000620000000a00 */
[----:B------:R-:W2:Y:S01]  /*bc50*/  LDCU.64 UR4, c[0x4][0x88] ;  /* 0x01001100ff0477ac */ /* 0x000ea20008000a00 */
[----:B----4-:R-:W-:-:S07]  /*bc60*/  DFMA R12, R22, R4, R12 ;  /* 0x00000004160c722b */ /* 0x010fce000000000c */
        /* <DEDUP_REMOVED lines=10> */
.L_x_181:
[----:B------:R-:W2:Y:S04]  /*bd10*/  LDG.E.64 R10, desc[UR36][R62.64+0x8] ;  /* 0x000008243e0a7981 */ /* 0x000ea8000c1e1b00 */
[----:B------:R-:W3:Y:S04]  /*bd20*/  LDG.E.64 R4, desc[UR36][R64.64+0x8] ;  /* 0x0000082440047981 */ /* 0x000ee8000c1e1b00 */
[----:B------:R-:W4:Y:S04]  /*bd30*/  LDG.E.64 R8, desc[UR36][R60.64+0x8] ;  /* 0x000008243c087981 */ /* 0x000f28000c1e1b00 */
[----:B------:R-:W5:Y:S01]  /*bd40*/  LDG.E.64 R6, desc[UR36][R58.64+0x8] ;  /* 0x000008243a067981 */ /* 0x000f62000c1e1b00 */
[----:B------:R-:W-:Y:S01]  /*bd50*/  UMOV UR4, 0xbda12f68 ;  /* 0xbda12f6800047882 */ /* 0x000fe20000000000 */
[----:B------:R-:W-:-:S02]  /*bd60*/  UMOV UR5, 0x3fd2f684 ;  /* 0x3fd2f68400057882 */ /* 0x000fc40000000000 */
[----:B------:R-:W5:Y:S01]  /*bd70*/  LDG.E.64 R12, desc[UR36][R66.64+0x8] ;  /* 0x00000824420c7981 */ /* 0x000f62000c1e1b00 */
[----:B--2---:R-:W-:-:S08]  /*bd80*/  DADD R10, R10, R10 ;  /* 0x000000000a0a7229 */ /* 0x004fd0000000000a */
[----:B---3--:R-:W-:Y:S01]  /*bd90*/  DFMA R10, R4, -UR4, R10 ;  /* 0x80000004040a7c2b */ /* 0x008fe2000800000a */
[----:B------:R-:W2:Y:S01]  /*bda0*/  LDG.E.64 R4, desc[UR36][R68.64+0x8] ;  /* 0x0000082444047981 */ /* 0x000ea2000c1e1b00 */
[----:B------:R-:W-:Y:S01]  /*bdb0*/  UMOV UR4, 0xba0961b6 ;  /* 0xba0961b600047882 */ /* 0x000fe20000000000 */
[----:B------:R-:W-:-:S05]  /*bdc0*/  UMOV UR5, 0x3ff61b58 ;  /* 0x3ff61b5800057882 */ /* 0x000fca0000000000 */
[----:B----4-:R-:W-:Y:S01]  /*bdd0*/  DFMA R8, R8, -UR4, R10 ;  /* 0x8000000408087c2b */ /* 0x010fe2000800000a */
[----:B------:R-:W-:Y:S01]  /*bde0*/  UMOV UR4, 0x3f604fd8 ;  /* 0x3f604fd800047882 */ /* 0x000fe20000000000 */
[----:B------:R-:W-:-:S06]  /*bdf0*/  UMOV UR5, 0x3fdcfd81 ;  /* 0x3fdcfd8100057882 */ /* 0x000fcc0000000000 */
[----:B-----5:R-:W-:Y:S01]  /*be00*/  DFMA R6, R6, UR4, R8 ;  /* 0x0000000406067c2b */ /* 0x020fe20008000008 */
        /* <DEDUP_REMOVED lines=17> */
.L_x_182:
        /* <DEDUP_REMOVED lines=33> */
.L_x_183:
[----:B------:R-:W2:Y:S04]  /*c130*/  LDG.E.64 R62, desc[UR36][R62.64+0x18] ;  /* 0x000018243e3e7981 */ /* 0x000ea8000c1e1b00 */
[----:B------:R-:W3:Y:S04]  /*c140*/  LDG.E.64 R64, desc[UR36][R64.64+0x18] ;  /* 0x0000182440407981 */ /* 0x000ee8000c1e1b00 */
[----:B------:R-:W4:Y:S04]  /*c150*/  LDG.E.64 R60, desc[UR36][R60.64+0x18] ;  /* 0x000018243c3c7981 */ /* 0x000f28000c1e1b00 */
[----:B------:R-:W5:Y:S04]  /*c160*/  LDG.E.64 R58, desc[UR36][R58.64+0x18] ;  /* 0x000018243a3a7981 */ /* 0x000f68000c1e1b00 */
[----:B------:R-:W5:Y:S04]  /*c170*/  LDG.E.64 R68, desc[UR36][R68.64+0x18] ;  /* 0x0000182444447981 */ /* 0x000f68000c1e1b00 */
[----:B------:R-:W5:Y:S01]  /*c180*/  LDG.E.64 R66, desc[UR36][R66.64+0x18] ;  /* 0x0000182442427981 */ /* 0x000f62000c1e1b00 */
[----:B------:R-:W-:Y:S01]  /*c190*/  UMOV UR4, 0xbda12f68 ;  /* 0xbda12f6800047882 */ /* 0x000fe20000000000 */
[----:B------:R-:W-:Y:S01]  /*c1a0*/  UMOV UR5, 0x3fd2f684 ;  /* 0x3fd2f68400057882 */ /* 0x000fe20000000000 */
[----:B------:R-:W-:-:S04]  /*c1b0*/  IADD3 R19, PT, PT, R19, 0x4, RZ ;  /* 0x0000000413137810 */ /* 0x000fc80007ffe0ff */
[----:B------:R-:W-:Y:S01]  /*c1c0*/  ISETP.NE.AND P0, PT, R19, R36, PT ;  /* 0x000000241300720c */ /* 0x000fe20003f05270 */
[----:B--2---:R-:W-:-:S08]  /*c1d0*/  DADD R4, R62, R62 ;  /* 0x000000003e047229 */ /* 0x004fd0000000003e */
[----:B---3--:R-:W-:Y:S01]  /*c1e0*/  DFMA R4, R64, -UR4, R4 ;  /* 0x8000000440047c2b */ /* 0x008fe20008000004 */
[----:B------:R-:W-:Y:S01]  /*c1f0*/  UMOV UR4, 0xba0961b6 ;  /* 0xba0961b600047882 */ /* 0x000fe20000000000 */
[----:B------:R-:W-:-:S06]  /*c200*/  UMOV UR5, 0x3ff61b58 ;  /* 0x3ff61b5800057882 */ /* 0x000fcc0000000000 */
[----:B----4-:R-:W-:Y:S01]  /*c210*/  DFMA R4, R60, -UR4, R4 ;  /* 0x800000043c047c2b */ /* 0x010fe20008000004 */
[----:B------:R-:W-:Y:S01]  /*c220*/  UMOV UR4, 0x3f604fd8 ;  /* 0x3f604fd800047882 */ /* 0x000fe20000000000 */
[----:B------:R-:W-:-:S06]  /*c230*/  UMOV UR5, 0x3fdcfd81 ;  /* 0x3fdcfd8100057882 */ /* 0x000fcc0000000000 */
[----:B-----5:R-:W-:Y:S01]  /*c240*/  DFMA R4, R58, UR4, R4 ;  /* 0x000000043a047c2b */ /* 0x020fe20008000004 */
[----:B------:R-:W-:Y:S01]  /*c250*/  UMOV UR4, 0x9999999a ;  /* 0x9999999a00047882 */ /* 0x000fe20000000000 */
[----:B------:R-:W-:-:S06]  /*c260*/  UMOV UR5, 0x3fd19999 ;  /* 0x3fd1999900057882 */ /* 0x000fcc0000000000 */
[----:B------:R-:W-:-:S08]  /*c270*/  DFMA R4, R68, -UR4, R4 ;  /* 0x8000000444047c2b */ /* 0x000fd00008000004 */
[----:B------:R-:W-:-:S07]  /*c280*/  DFMA R4, R22, R4, R66 ;  /* 0x000000041604722b */ /* 0x000fce0000000042 */
[----:B------:R1:W-:Y:S01]  /*c290*/  STG.E.64 desc[UR36][R56.64+0x18], R4 ;  /* 0x0000180438007986 */ /* 0x0003e2000c101b24 */
[----:B------:R-:W-:Y:S05]  /*c2a0*/  @P0 BRA `(.L_x_184) ;  /* 0xfffffff400ac0947 */ /* 0x000fea000383ffff */
[----:B------:R-:W-:Y:S05]  /*c2b0*/  BSYNC.RECONVERGENT B7 ;  /* 0x0000000000077941 */ /* 0x000fea0003800200 */
.L_x_179:
[----:B------:R-:W-:-:S07]  /*c2c0*/  IMAD.MOV.U32 R68, RZ, RZ, R36 ;  /* 0x000000ffff447224 */ /* 0x000fce00078e0024 */
.L_x_178:
        /* <DEDUP_REMOVED lines=10> */
[----:B-1----:R-:W-:Y:S01]  /*c370*/  IMAD.U32 R4, RZ, RZ, UR4 ;  /* 0x00000004ff047e24 */ /* 0x002fe2000f8e00ff */
[----:B0-----:R-:W-:Y:S01]  /*c380*/  MOV R6, UR42 ;  /* 0x0000002a00067c02 */ /* 0x001fe20008000f00 */
[----:B------:R3:W-:Y:S01]  /*c390*/  STL [R1], R68 ;  /* 0x0000004401007387 */ /* 0x0007e20000100800 */
[----:B------:R-:W-:Y:S02]  /*c3a0*/  IMAD.U32 R5, RZ, RZ, UR5 ;  /* 0x00000005ff057e24 */ /* 0x000fe4000f8e00ff */
[----:B------:R-:W-:Y:S01]  /*c3b0*/  IMAD.U32 R7, RZ, RZ, UR43 ;  /* 0x0000002bff077e24 */ /* 0x000fe2000f8e00ff */
[----:B--2-4-:R3:W-:Y:S06]  /*c3c0*/  STL.64 [R1+0x8], R10 ;  /* 0x0000080a01007387 */ /* 0x0147ec0000100a00 */
[----:B------:R-:W-:-:S07]  /*c3d0*/  LEPC R20, `(.L_x_186) ;  /* 0x000000001014794e */ /* 0x000fce0000000000 */
[----:B---3--:R-:W-:Y:S05]  /*c3e0*/  CALL.ABS.NOINC R8 ;  /* 0x0000000008007343 */ /* 0x008fea0003c00000 */
.L_x_186:
        /* <DEDUP_REMOVED lines=45> */
.L_x_187:
        /* <DEDUP_REMOVED lines=8> */
[----:B------:R-:W-:Y:S01]  /*c740*/  VIADD R68, R68, 0x2 ;  /* 0x0000000244447836 */ /* 0x000fe20000000000 */
        /* <DEDUP_REMOVED lines=12> */
[----:B------:R2:W-:Y:S04]  /*c810*/  STG.E.64 desc[UR36][R56.64+0x8], R4 ;  /* 0x0000080438007986 */ /* 0x0005e8000c101b24 */
.L_x_185:
        /* <DEDUP_REMOVED lines=8> */
[----:B--2---:R-:W-:Y:S01]  /*c8a0*/  MOV R4, UR4 ;  /* 0x0000000400047c02 */ /* 0x004fe20008000f00 */
[----:B------:R-:W-:Y:S01]  /*c8b0*/  IMAD.U32 R5, RZ, RZ, UR5 ;  /* 0x00000005ff057e24 */ /* 0x000fe2000f8e00ff */
[----:B------:R2:W-:Y:S01]  /*c8c0*/  STL [R1], R68 ;  /* 0x0000004401007387 */ /* 0x0005e20000100800 */
[----:B0-----:R-:W-:Y:S02]  /*c8d0*/  IMAD.U32 R6, RZ, RZ, UR42 ;  /* 0x0000002aff067e24 */ /* 0x001fe4000f8e00ff */
[----:B------:R-:W-:Y:S01]  /*c8e0*/  IMAD.U32 R7, RZ, RZ, UR43 ;  /* 0x0000002bff077e24 */ /* 0x000fe2000f8e00ff */
[----:B-1-3--:R2:W-:Y:S06]  /*c8f0*/  STL.64 [R1+0x8], R10 ;  /* 0x0000080a01007387 */ /* 0x00a5ec0000100a00 */
[----:B------:R-:W-:-:S07]  /*c900*/  LEPC R20, `(.L_x_188) ;  /* 0x000000001014794e */ /* 0x000fce0000000000 */
[----:B--2---:R-:W-:Y:S05]  /*c910*/  CALL.ABS.NOINC R8 ;  /* 0x0000000008007343 */ /* 0x004fea0003c00000 */
.L_x_188:
[----:B------:R-:W0:Y:S01]  /*c920*/  LDC.64 R12, c[0x0][0x3f0] ;  /* 0x0000fc00ff0c7b82 */ /* 0x000e220000000a00 */
[----:B------:R-:W2:Y:S07]  /*c930*/  LDG.E.64 R56, desc[UR36][R56.64] ;  /* 0x0000002438387981 */ /* 0x000eae000c1e1b00 */
[----:B------:R-:W1:Y:S08]  /*c940*/  LDC.64 R8, c[0x0][0x3f8] ;  /* 0x0000fe00ff087b82 */ /* 0x000e700000000a00 */
[----:B------:R-:W3:Y:S08]  /*c950*/  LDC.64 R4, c[0x0][0x400] ;  /* 0x00010000ff047b82 */ /* 0x000ef00000000a00 */
[----:B------:R-:W4:Y:S01]  /*c960*/  LDC.64 R6, c[0x0][0x408] ;  /* 0x00010200ff067b82 */ /* 0x000f220000000a00 */
[----:B0-----:R-:W-:-:S06]  /*c970*/  IMAD.WIDE.U32 R12, R68, 0x8, R12 ;  /* 0x00000008440c7825 */ /* 0x001fcc00078e000c */
[----:B------:R-:W5:Y:S01]  /*c980*/  LDG.E.64 R12, desc[UR36][R12.64] ;  /* 0x000000240c0c7981 */ /* 0x000f62000c1e1b00 */
[C---:B-1----:R-:W-:Y:S01]  /*c990*/  IMAD.WIDE.U32 R8, R68.reuse, 0x8, R8 ;  /* 0x0000000844087825 */ /* 0x042fe200078e0008 */
[----:B------:R-:W0:Y:S05]  /*c9a0*/  LDC.64 R10, c[0x0][0x3c8] ;  /* 0x0000f200ff0a7b82 */ /* 0x000e2a0000000a00 */
[----:B------:R-:W2:Y:S01]  /*c9b0*/  LDG.E.64 R8, desc[UR36][R8.64] ;  /* 0x0000002408087981 */ /* 0x000ea2000c1e1b00 */
[----:B---3--:R-:W-:-:S06]  /*c9c0*/  IMAD.WIDE.U32 R4, R68, 0x8, R4 ;  /* 0x0000000844047825 */ /* 0x008fcc00078e0004 */
[----:B------:R-:W3:Y:S01]  /*c9d0*/  LDG.E.64 R4, desc[UR36][R4.64] ;  /* 0x0000002404047981 */ /* 0x000ee2000c1e1b00 */
[----:B----4-:R-:W-:-:S06]  /*c9e0*/  IMAD.WIDE.U32 R6, R68, 0x8, R6 ;  /* 0x0000000844067825 */ /* 0x010fcc00078e0006 */
[----:B------:R-:W4:Y:S01]  /*c9f0*/  LDG.E.64 R6, desc[UR36][R6.64] ;  /* 0x0000002406067981 */ /* 0x000f22000c1e1b00 */
[----:B0-----:R-:W-:-:S06]  /*ca00*/  IMAD.WIDE.U32 R10, R68, 0x8, R10 ;  /* 0x00000008440a7825 */ /* 0x001fcc00078e000a */
[----:B------:R-:W4:Y:S01]  /*ca10*/  LDG.E.64 R10, desc[UR36][R10.64] ;  /* 0x000000240a0a7981 */ /* 0x000f22000c1e1b00 */
[----:B------:R-:W-:Y:S01]  /*ca20*/  UMOV UR4, 0xbda12f68 ;  /* 0xbda12f6800047882 */ /* 0x000fe20000000000 */
[----:B------:R-:W-:Y:S02]  /*ca30*/  UMOV UR5, 0x3fd2f684 ;  /* 0x3fd2f68400057882 */ /* 0x000fe40000000000 */
[----:B-----5:R-:W-:Y:S01]  /*ca40*/  DMUL R12, R12, -UR4 ;  /* 0x800000040c0c7c28 */ /* 0x020fe20008000000 */
[----:B------:R-:W-:Y:S01]  /*ca50*/  UMOV UR4, 0xba0961b6 ;  /* 0xba0961b600047882 */ /* 0x000fe20000000000 */
[----:B------:R-:W-:-:S06]  /*ca60*/  UMOV UR5, 0x3ff61b58 ;  /* 0x3ff61b5800057882 */ /* 0x000fcc0000000000 */
[----:B--2---:R-:W-:-:S08]  /*ca70*/  DFMA R8, R8, 2, R12 ;  /* 0x400000000808782b */ /* 0x004fd0000000000c */
[----:B---3--:R-:W-:Y:S01]  /*ca80*/  DFMA R8, R4, -UR4, R8 ;  /* 0x8000000404087c2b */ /* 0x008fe20008000008 */
[----:B------:R-:W0:Y:S01]  /*ca90*/  LDC.64 R4, c[0x0][0x3d8] ;  /* 0x0000f600ff047b82 */ /* 0x000e220000000a00 */
[----:B------:R-:W-:Y:S01]  /*caa0*/  UMOV UR4, 0x3f604fd8 ;  /* 0x3f604fd800047882 */ /* 0x000fe20000000000 */
[----:B------:R-:W-:-:S05]  /*cab0*/  UMOV UR5, 0x3fdcfd81 ;  /* 0x3fdcfd8100057882 */ /* 0x000fca0000000000 */
[----:B----4-:R-:W-:Y:S01]  /*cac0*/  DFMA R6, R6, UR4, R8 ;  /* 0x0000000406067c2b */ /* 0x010fe20008000008 */
[----:B------:R-:W-:Y:S01]  /*cad0*/  UMOV UR4, 0x9999999a ;  /* 0x9999999a00047882 */ /* 0x000fe20000000000 */
[----:B------:R-:W-:-:S06]  /*cae0*/  UMOV UR5, 0x3fd19999 ;  /* 0x3fd1999900057882 */ /* 0x000fcc0000000000 */
[----:B------:R-:W-:-:S08]  /*caf0*/  DFMA R6, R56, -UR4, R6 ;  /* 0x8000000438067c2b */ /* 0x000fd00008000006 */
[----:B------:R-:W-:Y:S01]  /*cb00*/  DFMA R6, R22, R6, R10 ;  /* 0x000000061606722b */ /* 0x000fe2000000000a */
[----:B0-----:R-:W-:-:S06]  /*cb10*/  IMAD.WIDE.U32 R4, R68, 0x8, R4 ;  /* 0x0000000844047825 */ /* 0x001fcc00078e0004 */
[----:B------:R3:W-:Y:S04]  /*cb20*/  STG.E.64 desc[UR36][R4.64], R6 ;  /* 0x0000000604007986 */ /* 0x0007e8000c101b24 */
.L_x_177:
[----:B------:R-:W1:Y:S02]  /*cb30*/  LDC.64 R8, c[0x0][0x3d8] ;  /* 0x0000f600ff087b82 */ /* 0x000e640000000a00 */
[----:B-12---:R-:W2:Y:S06]  /*cb40*/  LDG.E.64 R56, desc[UR36][R8.64+0x8] ;  /* 0x0000082408387981 */ /* 0x006eac000c1e1b00 */
[----:B0--3--:R-:W2:Y:S02]  /*cb50*/  LDC.64 R6, c[0x0][0x418] ;  /* 0x00010600ff067b82 */ /* 0x009ea40000000a00 */
[----:B--2---:R0:W-:Y:S04]  /*cb60*/  STG.E.64 desc[UR36][R6.64], R56 ;  /* 0x0000003806007986 */ /* 0x0041e8000c101b24 */
[----:B------:R-:W2:Y:S01]  /*cb70*/  LDG.E.64 R4, desc[UR36][R8.64] ;  /* 0x0000002408047981 */ /* 0x000ea2000c1e1b00 */
[----:B------:R-:W-:Y:S01]  /*cb80*/  MOV R58, 0x0 ;  /* 0x00000000003a7802 */ /* 0x000fe20000000f00 */
[----:B------:R-:W-:-:S06]  /*cb90*/  IMAD.MOV.U32 R59, RZ, RZ, 0x3fe00000 ;  /* 0x3fe00000ff3b7424 */ /* 0x000fcc00078e00ff */
[----:B------:R-:W-:Y:S02]  /*cba0*/  DFMA R58, R22, R58, UR40 ;  /* 0x00000028163a7e2b */ /* 0x000fe4000800003a */
        /* <DEDUP_REMOVED lines=25> */
.L_x_190:
[----:B------:R-:W-:Y:S01]  /*cd40*/  MOV R0, R6 ;  /* 0x0000000600007202 */ /* 0x000fe20000000f00 */
[----:B------:R-:W-:Y:S02]  /*cd50*/  IMAD.MOV.U32 R62, RZ, RZ, R4 ;  /* 0x000000ffff3e7224 */ /* 0x000fe400078e0004 */
[----:B------:R-:W-:-:S07]  /*cd60*/  IMAD.MOV.U32 R63, RZ, RZ, R5 ;  /* 0x000000ffff3f7224 */ /* 0x000fce00078e0005 */
.L_x_189:
[----:B------:R-:W0:Y:S01]  /*cd70*/  LDCU.64 UR4, c[0x4][0xf8] ;  /* 0x01001f00ff0477ac */ /* 0x000e220008000a00 */
[----:B------:R-:W-:-:S05]  /*cd80*/  IMAD.SHL.U32 R3, R0, 0x40, RZ ;  /* 0x0000004000037824 */ /* 0x000fca00078e00ff */
[----:B------:R-:W-:-:S04]  /*cd90*/  LOP3.LUT R3, R3, 0x40, RZ, 0xc0, !PT ;  /* 0x0000004003037812 */ /* 0x000fc800078ec0ff */
[----:B0-----:R-:W-:-:S04]  /*cda0*/  IADD3 R64, P0, PT, R3, UR4, RZ ;  /* 0x0000000403407c10 */ /* 0x001fc8000ff1e0ff */
[----:B------:R-:W-:-:S05]  /*cdb0*/  IADD3.X R65, PT, PT, RZ, UR5, RZ, P0, !PT ;  /* 0x00000005ff417c10 */ /* 0x000fca00087fe4ff */
        /* <DEDUP_REMOVED lines=53> */
.L_x_194:
[----:B------:R-:W-:Y:S05]  /*d110*/  BSYNC.RECONVERGENT B3 ;  /* 0x0000000000037941 */ /* 0x000fea0003800200 */
.L_x_193:
[----:B------:R-:W-:-:S07]  /*d120*/  VIADD R0, R0, 0x1 ;  /* 0x0000000100007836 */ /* 0x000fce0000000000 */
.L_x_192:
[----:B------:R-:W-:Y:S05]  /*d130*/  BSYNC.RECONVERGENT B2 ;  /* 0x0000000000027941 */ /* 0x000fea0003800200 */
.L_x_191:
        /* <DEDUP_REMOVED lines=13> */
[----:B------:R-:W-:Y:S01]  /*d210*/  IMAD.MOV.U32 R3, RZ, RZ, 0x3da8ff83 ;  /* 0x3da8ff83ff037424 */ /* 0x000fe200078e00ff */
[----:B------:R-:W-:-:S04]  /*d220*/  DMUL R56, R56, 0.5 ;  /* 0x3fe0000038387828 */ /* 0x000fc80000000000 */
[----:B------:R-:W-:Y:S02]  /*d230*/  FSEL R59, -R3, 0.11223486810922622681, !P0 ;  /* 0x3de5db65033b7808 */ /* 0x000fe40004000100 */
[----:B------:R-:W-:Y:S01]  /*d240*/  FSEL R58, R58, -8.06006814911005101289e+34, !P0 ;  /* 0xf9785eba3a3a7808 */ /* 0x000fe20004000000 */
[----:B------:R-:W0:Y:S02]  /*d250*/  LDC R3, c[0x0][0x430] ;  /* 0x00010c00ff037b82 */ /* 0x000e240000000800 */
[----:B0-----:R-:W-:-:S03]  /*d260*/  ISETP.GE.AND P3, PT, R3, 0x1, PT ;  /* 0x000000010300780c */ /* 0x001fc60003f66270 */
[----:B--2---:R-:W-:-:S08]  /*d270*/  DFMA R4, R62, R58, R4 ;  /* 0x0000003a3e04722b */ /* 0x004fd00000000004 */
[----:B------:R-:W-:-:S08]  /*d280*/  DFMA R4, R62, R4, R6 ;  /* 0x000000043e04722b */ /* 0x000fd00000000006 */
[----:B---3--:R-:W-:Y:S01]  /*d290*/  DFMA R4, R62, R4, R8 ;  /* 0x000000043e04722b */ /* 0x008fe20000000008 */
[----:B------:R-:W-:Y:S02]  /*d2a0*/  IMAD.MOV.U32 R8, RZ, RZ, -0x33333333 ;  /* 0xcccccccdff087424 */ /* 0x000fe400078e00ff */
[----:B------:R-:W-:-:S05]  /*d2b0*/  IMAD.MOV.U32 R9, RZ, RZ, 0x4034cccc ;  /* 0x4034ccccff097424 */ /* 0x000fca00078e00ff */
[----:B------:R-:W-:Y:S02]  /*d2c0*/  DFMA R10, R62, R4, R10 ;  /* 0x000000043e0a722b */ /* 0x000fe4000000000a */
[----:B------:R-:W0:Y:S01]  /*d2d0*/  MUFU.RCP64H R5, 20.79998779296875 ;  /* 0x4034cccc00057908 */ /* 0x000e220000001800 */
[----:B------:R-:W-:-:S05]  /*d2e0*/  MOV R4, 0x1 ;  /* 0x0000000100047802 */ /* 0x000fca0000000f00 */
        /* <DEDUP_REMOVED lines=31> */
.L_x_196:
[----:B------:R-:W-:Y:S05]  /*d4e0*/  BSYNC.RECONVERGENT B1 ;  /* 0x0000000000017941 */ /* 0x000fea0003800200 */
.L_x_195:
        /* <DEDUP_REMOVED lines=11> */
.L_x_204:
        /* <DEDUP_REMOVED lines=14> */
.L_x_200:
[----:B------:R-:W0:Y:S08]  /*d680*/  LDC.64 R64, c[0x0][0x3f8] ;  /* 0x0000fe00ff407b82 */ /* 0x000e300000000a00 */
[----:B------:R-:W1:Y:S08]  /*d690*/  LDC.64 R66, c[0x0][0x3f0] ;  /* 0x0000fc00ff427b82 */ /* 0x000e700000000a00 */
[----:B------:R-:W2:Y:S01]  /*d6a0*/  LDC.64 R62, c[0x0][0x400] ;  /* 0x00010000ff3e7b82 */ /* 0x000ea20000000a00 */
[----:B0-----:R-:W-:-:S07]  /*d6b0*/  IMAD.WIDE.U32 R64, R45, 0x8, R64 ;  /* 0x000000082d407825 */ /* 0x001fce00078e0040 */
[----:B------:R-:W0:Y:S01]  /*d6c0*/  LDC.64 R60, c[0x0][0x408] ;  /* 0x00010200ff3c7b82 */ /* 0x000e220000000a00 */
[----:B------:R-:W3:Y:S01]  /*d6d0*/  LDG.E.64 R8, desc[UR36][R64.64] ;  /* 0x0000002440087981 */ /* 0x000ee2000c1e1b00 */
[----:B-1----:R-:W-:-:S06]  /*d6e0*/  IMAD.WIDE.U32 R66, R45, 0x8, R66 ;  /* 0x000000082d427825 */ /* 0x002fcc00078e0042 */
[----:B------:R-:W1:Y:S01]  /*d6f0*/  LDC.64 R58, c[0x0][0x410] ;  /* 0x00010400ff3a7b82 */ /* 0x000e620000000a00 */
[----:B------:R-:W4:Y:S01]  /*d700*/  LDG.E.64 R4, desc[UR36][R66.64] ;  /* 0x0000002442047981 */ /* 0x000f22000c1e1b00 */
[----:B--2---:R-:W-:-:S06]  /*d710*/  IMAD.WIDE.U32 R62, R45, 0x8, R62 ;  /* 0x000000082d3e7825 */ /* 0x004fcc00078e003e */
[----:B------:R-:W2:Y:S01]  /*d720*/  LDC.64 R68, c[0x0][0x3c8] ;  /* 0x0000f200ff447b82 */ /* 0x000ea20000000a00 */
[----:B------:R-:W5:Y:S01]  /*d730*/  LDG.E.64 R10, desc[UR36][R62.64] ;  /* 0x000000243e0a7981 */ /* 0x000f62000c1e1b00 */
[----:B0-----:R-:W-:Y:S01]  /*d740*/  IMAD.WIDE.U32 R60, R45, 0x8, R60 ;  /* 0x000000082d3c7825 */ /* 0x001fe200078e003c */
[----:B------:R-:W-:Y:S01]  /*d750*/  UMOV UR4, 0xbda12f68 ;  /* 0xbda12f6800047882 */ /* 0x000fe20000000000 */
[----:B------:R-:W-:-:S04]  /*d760*/  UMOV UR5, 0x3fd2f684 ;  /* 0x3fd2f68400057882 */ /* 0x000fc80000000000 */
[----:B------:R-:W0:Y:S01]  /*d770*/  LDC.64 R56, c[0x0][0x3d8] ;  /* 0x0000f600ff387b82 */ /* 0x000e220000000a00 */
[----:B------:R-:W5:Y:S01]  /*d780*/  LDG.E.64 R6, desc[UR36][R60.64] ;  /* 0x000000243c067981 */ /* 0x000f62000c1e1b00 */
[----:B-1----:R-:W-:-:S04]  /*d790*/  IMAD.WIDE.U32 R58, R45, 0x8, R58 ;  /* 0x000000082d3a7825 */ /* 0x002fc800078e003a */
[----:B--2---:R-:W-:Y:S01]  /*d7a0*/  IMAD.WIDE.U32 R68, R45, 0x8, R68 ;  /* 0x000000082d447825 */ /* 0x004fe200078e0044 */
[----:B---3--:R-:W-:-:S08]  /*d7b0*/  DADD R8, R8, R8 ;  /* 0x0000000008087229 */ /* 0x008fd00000000008 */
[----:B----4-:R-:W-:Y:S01]  /*d7c0*/  DFMA R8, R4, -UR4, R8 ;  /* 0x8000000404087c2b */ /* 0x010fe20008000008 */
[----:B------:R-:W2:Y:S01]  /*d7d0*/  LDG.E.64 R4, desc[UR36][R58.64] ;  /* 0x000000243a047981 */ /* 0x000ea2000c1e1b00 */
[----:B------:R-:W-:Y:S01]  /*d7e0*/  UMOV UR4, 0xba0961b6 ;  /* 0xba0961b600047882 */ /* 0x000fe20000000000 */
[----:B------:R-:W-:-:S05]  /*d7f0*/  UMOV UR5, 0x3ff61b58 ;  /* 0x3ff61b5800057882 */ /* 0x000fca0000000000 */
[----:B-----5:R-:W-:Y:S02]  /*d800*/  DFMA R10, R10, -UR4, R8 ;  /* 0x800000040a0a7c2b */ /* 0x020fe40008000008 */
[----:B------:R-:W3:Y:S01]  /*d810*/  LDG.E.64 R8, desc[UR36][R68.64] ;  /* 0x0000002444087981 */ /* 0x000ee2000c1e1b00 */
[----:B------:R-:W-:Y:S01]  /*d820*/  UMOV UR4, 0x3f604fd8 ;  /* 0x3f604fd800047882 */ /* 0x000fe20000000000 */
[----:B------:R-:W-:-:S04]  /*d830*/  UMOV UR5, 0x3fdcfd81 ;  /* 0x3fdcfd8100057882 */ /* 0x000fc80000000000 */
[----:B------:R-:W-:Y:S01]  /*d840*/  DFMA R6, R6, UR4, R10 ;  /* 0x0000000406067c2b */ /* 0x000fe2000800000a */
[----:B------:R-:W-:Y:S01]  /*d850*/  UMOV UR4, 0x9999999a ;  /* 0x9999999a00047882 */ /* 0x000fe20000000000 */
[----:B------:R-:W-:Y:S01]  /*d860*/  UMOV UR5, 0x3fd19999 ;  /* 0x3fd1999900057882 */ /* 0x000fe20000000000 */
[----:B0-----:R-:W-:-:S05]  /*d870*/  IMAD.WIDE.U32 R56, R45, 0x8, R56 ;  /* 0x000000082d387825 */ /* 0x001fca00078e0038 */
[----:B--2---:R-:W-:Y:S01]  /*d880*/  DFMA R4, R4, -UR4, R6 ;  /* 0x8000000404047c2b */ /* 0x004fe20008000006 */
[----:B------:R-:W-:Y:S01]  /*d890*/  VIADD R0, R45, 0x1 ;  /* 0x000000012d007836 */ /* 0x000fe20000000000 */
[----:B------:R-:W0:Y:S06]  /*d8a0*/  LDCU.64 UR4, c[0x4][0x90] ;  /* 0x01001200ff0477ac */ /* 0x000e2c0008000a00 */
[----:B---3--:R-:W-:-:S07]  /*d8b0*/  DFMA R10, R22, R4, R8 ;  /* 0x00000004160a722b */ /* 0x008fce0000000008 */
[----:B------:R1:W-:Y:S04]  /*d8c0*/  STG.E.64 desc[UR36][R56.64], R10 ;  /* 0x0000000a38007986 */ /* 0x0003e8000c101b24 */
[----:B------:R-:W2:Y:S01]  /*d8d0*/  LDG.E.64 R12, desc[UR36][R70.64+0x8] ;  /* 0x00000824460c7981 */ /* 0x000ea2000c1e1b00 */
[----:B------:R1:W3:Y:S03]  /*d8e0*/  LDC.64 R8, c[0x4][R19] ;  /* 0x0100000013087b82 */ /* 0x0002e60000000a00 */
[----:B------:R1:W-:Y:S01]  /*d8f0*/  STL [R1], R0 ;  /* 0x0000000001007387 */ /* 0x0003e20000100800 */
[----:B0-----:R-:W-:Y:S01]  /*d900*/  IMAD.U32 R4, RZ, RZ, UR4 ;  /* 0x00000004ff047e24 */ /* 0x001fe2000f8e00ff */
[----:B------:R-:W-:Y:S01]  /*d910*/  MOV R6, UR42 ;  /* 0x0000002a00067c02 */ /* 0x000fe20008000f00 */
[----:B------:R-:W-:-:S02]  /*d920*/  IMAD.U32 R5, RZ, RZ, UR5 ;  /* 0x00000005ff057e24 */ /* 0x000fc4000f8e00ff */
[----:B------:R-:W-:Y:S01]  /*d930*/  IMAD.U32 R7, RZ, RZ, UR43 ;  /* 0x0000002bff077e24 */ /* 0x000fe2000f8e00ff */
[----:B--23--:R1:W-:Y:S06]  /*d940*/  STL.64 [R1+0x8], R12 ;  /* 0x0000080c01007387 */ /* 0x00c3ec0000100a00 */
[----:B------:R-:W-:-:S07]  /*d950*/  LEPC R20, `(.L_x_201) ;  /* 0x000000001014794e */ /* 0x000fce0000000000 */
[----:B-1----:R-:W-:Y:S05]  /*d960*/  CALL.ABS.NOINC R8 ;  /* 0x0000000008007343 */ /* 0x002fea0003c00000 */
.L_x_201:
[----:B------:R-:W2:Y:S04]  /*d970*/  LDG.E.64 R4, desc[UR36][R64.64+0x8] ;  /* 0x0000082440047981 */ /* 0x000ea8000c1e1b00 */
[----:B------:R-:W3:Y:S04]  /*d980*/  LDG.E.64 R6, desc[UR36][R66.64+0x8] ;  /* 0x0000082442067981 */ /* 0x000ee8000c1e1b00 */
[----:B------:R-:W4:Y:S01]  /*d990*/  LDG.E.64 R8, desc[UR36][R62.64+0x8] ;  /* 0x000008243e087981 */ /* 0x000f22000c1e1b00 */
        /* <DEDUP_REMOVED lines=8> */
[----:B----4-:R-:W-:Y:S02]  /*da20*/  DFMA R8, R8, -UR4, R4 ;  /* 0x8000000408087c2b */ /* 0x010fe40008000004 */
[----:B------:R-:W3:Y:S01]  /*da30*/  LDG.E.64 R4, desc[UR36][R58.64+0x8] ;  /* 0x000008243a047981 */ /* 0x000ee2000c1e1b00 */
[----:B------:R-:W-:Y:S01]  /*da40*/  UMOV UR4, 0x3f604fd8 ;  /* 0x3f604fd800047882 */ /* 0x000fe20000000000 */
[----:B------:R-:W-:-:S04]  /*da50*/  UMOV UR5, 0x3fdcfd81 ;  /* 0x3fdcfd8100057882 */ /* 0x000fc80000000000 */
[----:B--2---:R-:W-:Y:S01]  /*da60*/  DFMA R6, R6, UR4, R8 ;  /* 0x0000000406067c2b */ /* 0x004fe20008000008 */
[----:B------:R-:W-:Y:S01]  /*da70*/  UMOV UR4, 0x9999999a ;  /* 0x9999999a00047882 */ /* 0x000fe20000000000 */
[----:B------:R-:W-:-:S06]  /*da80*/  UMOV UR5, 0x3fd19999 ;  /* 0x3fd1999900057882 */ /* 0x000fcc0000000000 */
[----:B---3--:R-:W-:Y:S01]  /*da90*/  DFMA R4, R4, -UR4, R6 ;  /* 0x8000000404047c2b */ /* 0x008fe20008000006 */
[----:B------:R-:W-:Y:S01]  /*daa0*/  VIADD R0, R45, 0x2 ;  /* 0x000000022d007836 */ /* 0x000fe20000000000 */
[----:B------:R0:W1:Y:S01]  /*dab0*/  LDC.64 R8, c[0x4][R19] ;  /* 0x0100000013087b82 */ /* 0x0000620000000a00 */
[----:B------:R-:W2:Y:S05]  /*dac0*/  LDCU.64 UR4, c[0x4][0x90] ;  /* 0x01001200ff0477ac */ /* 0x000eaa0008000a00 */
[----:B-----5:R-:W-:-:S07]  /*dad0*/  DFMA R12, R22, R4, R10 ;  /* 0x00000004160c722b */ /* 0x020fce000000000a */
        /* <DEDUP_REMOVED lines=10> */
.L_x_202:
        /* <DEDUP_REMOVED lines=33> */
.L_x_203:
        /* <DEDUP_REMOVED lines=25> */
.L_x_199:
[----:B------:R-:W-:-:S07]  /*df20*/  IMAD.MOV.U32 R68, RZ, RZ, R36 ;  /* 0x000000ffff447224 */ /* 0x000fce00078e0024 */
.L_x_198:
        /* <DEDUP_REMOVED lines=18> */
.L_x_207:
        /* <DEDUP_REMOVED lines=47> */
.L_x_208:
        /* <DEDUP_REMOVED lines=22> */
.L_x_206:
[----:B------:R-:W-:-:S13]  /*e4a0*/  ISETP.NE.AND P0, PT, R37, RZ, PT ;  /* 0x000000ff2500720c */ /* 0x000fda0003f05270 */
[----:B------:R-:W-:Y:S05]  /*e4b0*/  @!P0 BRA `(.L_x_205) ;  /* 0x0000000000c48947 */ /* 0x000fea0003800000 */
[----:B------:R-:W3:Y:S01]  /*e4c0*/  LDC.64 R10, c[0x0][0x418] ;  /* 0x00010600ff0a7b82 */ /* 0x000ee20000000a00 */
[----:B------:R-:W-:Y:S01]  /*e4d0*/  MOV R8, 0x0 ;  /* 0x0000000000087802 */ /* 0x000fe20000000f00 */
[----:B------:R-:W1:Y:S01]  /*e4e0*/  LDCU.64 UR4, c[0x4][0x90] ;  /* 0x01001200ff0477ac */ /* 0x000e620008000a00 */
[----:B---3--:R-:W-:-:S06]  /*e4f0*/  IMAD.WIDE.U32 R10, R68, 0x8, R10 ;  /* 0x00000008440a7825 */ /* 0x008fcc00078e000a */
[----:B------:R-:W3:Y:S01]  /*e500*/  LDG.E.64 R10, desc[UR36][R10.64] ;  /* 0x000000240a0a7981 */ /* 0x000ee2000c1e1b00 */
[----:B------:R-:W4:Y:S01]  /*e510*/  LDC.64 R8, c[0x4][R8] ;  /* 0x0100000008087b82 */ /* 0x000f220000000a00 */
[----:B-12---:R-:W-:Y:S01]  /*e520*/  MOV R4, UR4 ;  /* 0x0000000400047c02 */ /* 0x006fe20008000f00 */
[----:B------:R-:W-:Y:S01]  /*e530*/  IMAD.U32 R5, RZ, RZ, UR5 ;  /* 0x00000005ff057e24 */ /* 0x000fe2000f8e00ff */
[----:B------:R1:W-:Y:S01]  /*e540*/  STL [R1], R68 ;  /* 0x0000004401007387 */ /* 0x0003e20000100800 */
[----:B0-----:R-:W-:Y:S02]  /*e550*/  IMAD.U32 R6, RZ, RZ, UR42 ;  /* 0x0000002aff067e24 */ /* 0x001fe4000f8e00ff */
[----:B------:R-:W-:Y:S01]  /*e560*/  IMAD.U32 R7, RZ, RZ, UR43 ;  /* 0x0000002bff077e24 */ /* 0x000fe2000f8e00ff */
[----:B---34-:R1:W-:Y:S06]  /*e570*/  STL.64 [R1+0x8], R10 ;  /* 0x0000080a01007387 */ /* 0x0183ec0000100a00 */
[----:B------:R-:W-:-:S07]  /*e580*/  LEPC R20, `(.L_x_209) ;  /* 0x000000001014794e */ /* 0x000fce0000000000 */
[----:B-1----:R-:W-:Y:S05]  /*e590*/  CALL.ABS.NOINC R8 ;  /* 0x0000000008007343 */ /* 0x002fea0003c00000 */
.L_x_209:
[----:B------:R-:W0:Y:S08]  /*e5a0*/  LDC.64 R14, c[0x0][0x3f0] ;  /* 0x0000fc00ff0e7b82 */ /* 0x000e300000000a00 */
[----:B------:R-:W1:Y:S08]  /*e5b0*/  LDC.64 R10, c[0x0][0x3f8] ;  /* 0x0000fe00ff0a7b82 */ /* 0x000e700000000a00 */
[----:B------:R-:W2:Y:S08]  /*e5c0*/  LDC.64 R4, c[0x0][0x400] ;  /* 0x00010000ff047b82 */ /* 0x000eb00000000a00 */
[----:B------:R-:W3:Y:S01]  /*e5d0*/  LDC.64 R6, c[0x0][0x408] ;  /* 0x00010200ff067b82 */ /* 0x000ee20000000a00 */
[----:B0-----:R-:W-:-:S06]  /*e5e0*/  IMAD.WIDE.U32 R14, R68, 0x8, R14 ;  /* 0x00000008440e7825 */ /* 0x001fcc00078e000e */
[----:B------:R-:W4:Y:S01]  /*e5f0*/  LDG.E.64 R14, desc[UR36][R14.64] ;  /* 0x000000240e0e7981 */ /* 0x000f22000c1e1b00 */
[----:B------:R-:W0:Y:S01]  /*e600*/  LDC.64 R8, c[0x0][0x410] ;  /* 0x00010400ff087b82 */ /* 0x000e220000000a00 */
[----:B-1----:R-:W-:-:S06]  /*e610*/  IMAD.WIDE.U32 R10, R68, 0x8, R10 ;  /* 0x00000008440a7825 */ /* 0x002fcc00078e000a */
[----:B------:R-:W5:Y:S01]  /*e620*/  LDG.E.64 R10, desc[UR36][R10.64] ;  /* 0x000000240a0a7981 */ /* 0x000f62000c1e1b00 */
[----:B------:R-:W1:Y:S01]  /*e630*/  LDC.64 R12, c[0x0][0x3c8] ;  /* 0x0000f200ff0c7b82 */ /* 0x000e620000000a00 */
[----:B--2---:R-:W-:-:S06]  /*e640*/  IMAD.WIDE.U32 R4, R68, 0x8, R4 ;  /* 0x0000000844047825 */ /* 0x004fcc00078e0004 */
[----:B------:R-:W2:Y:S01]  /*e650*/  LDG.E.64 R4, desc[UR36][R4.64] ;  /* 0x0000002404047981 */ /* 0x000ea2000c1e1b00 */
[----:B---3--:R-:W-:-:S06]  /*e660*/  IMAD.WIDE.U32 R6, R68, 0x8, R6 ;  /* 0x0000000844067825 */ /* 0x008fcc00078e0006 */
[----:B------:R-:W3:Y:S01]  /*e670*/  LDG.E.64 R6, desc[UR36][R6.64] ;  /* 0x0000002406067981 */ /* 0x000ee2000c1e1b00 */
[----:B0-----:R-:W-:-:S06]  /*e680*/  IMAD.WIDE.U32 R8, R68, 0x8, R8 ;  /* 0x0000000844087825 */ /* 0x001fcc00078e0008 */
[----:B------:R-:W3:Y:S01]  /*e690*/  LDG.E.64 R8, desc[UR36][R8.64] ;  /* 0x0000002408087981 */ /* 0x000ee2000c1e1b00 */
[----:B-1----:R-:W-:-:S06]  /*e6a0*/  IMAD.WIDE.U32 R12, R68, 0x8, R12 ;  /* 0x00000008440c7825 */ /* 0x002fcc00078e000c */
[----:B------:R-:W3:Y:S01]  /*e6b0*/  LDG.E.64 R12, desc[UR36][R12.64] ;  /* 0x000000240c0c7981 */ /* 0x000ee2000c1e1b00 */
[----:B------:R-:W-:Y:S01]  /*e6c0*/  UMOV UR4, 0xbda12f68 ;  /* 0xbda12f6800047882 */ /* 0x000fe20000000000 */
[----:B------:R-:W-:Y:S02]  /*e6d0*/  UMOV UR5, 0x3fd2f684 ;  /* 0x3fd2f68400057882 */ /* 0x000fe40000000000 */
[----:B----4-:R-:W-:Y:S01]  /*e6e0*/  DMUL R14, R14, -UR4 ;  /* 0x800000040e0e7c28 */ /* 0x010fe20008000000 */
[----:B------:R-:W-:Y:S01]  /*e6f0*/  UMOV UR4, 0xba0961b6 ;  /* 0xba0961b600047882 */ /* 0x000fe20000000000 */
[----:B------:R-:W-:-:S06]  /*e700*/  UMOV UR5, 0x3ff61b58 ;  /* 0x3ff61b5800057882 */ /* 0x000fcc0000000000 */
[----:B-----5:R-:W-:-:S08]  /*e710*/  DFMA R10, R10, 2, R14 ;  /* 0x400000000a0a782b */ /* 0x020fd0000000000e */
[----:B--2---:R-:W-:Y:S01]  /*e720*/  DFMA R10, R4, -UR4, R10 ;  /* 0x80000004040a7c2b */ /* 0x004fe2000800000a */
[----:B------:R-:W-:Y:S01]  /*e730*/  UMOV UR4, 0x3f604fd8 ;  /* 0x3f604fd800047882 */ /* 0x000fe20000000000 */
[----:B------:R-:W0:Y:S01]  /*e740*/  LDC.64 R4, c[0x0][0x3d8] ;  /* 0x0000f600ff047b82 */ /* 0x000e220000000a00 */
[----:B------:R-:W-:-:S05]  /*e750*/  UMOV UR5, 0x3fdcfd81 ;  /* 0x3fdcfd8100057882 */ /* 0x000fca0000000000 */
[----:B---3--:R-:W-:Y:S01]  /*e760*/  DFMA R6, R6, UR4, R10 ;  /* 0x0000000406067c2b */ /* 0x008fe2000800000a */
[----:B------:R-:W-:Y:S01]  /*e770*/  UMOV UR4, 0x9999999a ;  /* 0x9999999a00047882 */ /* 0x000fe20000000000 */
[----:B------:R-:W-:-:S06]  /*e780*/  UMOV UR5, 0x3fd19999 ;  /* 0x3fd1999900057882 */ /* 0x000fcc0000000000 */
[----:B------:R-:W-:-:S08]  /*e790*/  DFMA R6, R8, -UR4, R6 ;  /* 0x8000000408067c2b */ /* 0x000fd00008000006 */
[----:B------:R-:W-:Y:S01]  /*e7a0*/  DFMA R6, R22, R6, R12 ;  /* 0x000000061606722b */ /* 0x000fe2000000000c */
[----:B0-----:R-:W-:-:S06]  /*e7b0*/  IMAD.WIDE.U32 R4, R68, 0x8, R4 ;  /* 0x0000000844047825 */ /* 0x001fcc00078e0004 */
[----:B------:R3:W-:Y:S04]  /*e7c0*/  STG.E.64 desc[UR36][R4.64], R6 ;  /* 0x0000000604007986 */ /* 0x0007e8000c101b24 */
.L_x_205:
[----:B------:R-:W-:Y:S02]  /*e7d0*/  ISETP.GE.U32.AND P0, PT, R31, 0x3, PT ;  /* 0x000000031f00780c */ /* 0x000fe40003f06070 */
[----:B------:R-:W-:-:S11]  /*e7e0*/  MOV R3, RZ ;  /* 0x000000ff00037202 */ /* 0x000fd60000000f00 */
[----:B------:R-:W-:Y:S05]  /*e7f0*/  @!P0 BRA `(.L_x_210) ;  /* 0x0000000400448947 */ /* 0x000fea0003800000 */
[----:B------:R-:W-:Y:S01]  /*e800*/  BSSY.RECONVERGENT B0, `(.L_x_211) ;  /* 0x000004f000007945 */ /* 0x000fe20003800200 */
[----:B------:R-:W-:-:S07]  /*e810*/  IMAD.MOV.U32 R3, RZ, RZ, RZ ;  /* 0x000000ffff037224 */ /* 0x000fce00078e00ff */
.L_x_212:
[----:B----4-:R-:W4:Y:S08]  /*e820*/  LDC.64 R60, c[0x0][0x400] ;  /* 0x00010000ff3c7b82 */ /* 0x010f300000000a00 */
[----:B------:R-:W5:Y:S08]  /*e830*/  LDC.64 R62, c[0x0][0x3f0] ;  /* 0x0000fc00ff3e7b82 */ /* 0x000f700000000a00 */
[----:B------:R-:W3:Y:S01]  /*e840*/  LDC.64 R58, c[0x0][0x408] ;  /* 0x00010200ff3a7b82 */ /* 0x000ee20000000a00 */
[----:B----4-:R-:W-:-:S07]  /*e850*/  IMAD.WIDE.U32 R60, R3, 0x8, R60 ;  /* 0x00000008033c7825 */ /* 0x010fce00078e003c */
[----:B-12---:R-:W1:Y:S01]  /*e860*/  LDC.64 R56, c[0x0][0x410] ;  /* 0x00010400ff387b82 */ /* 0x006e620000000a00 */
[----:B------:R-:W2:Y:S01]  /*e870*/  LDG.E.64 R14, desc[UR36][R60.64] ;  /* 0x000000243c0e7981 */ /* 0x000ea2000c1e1b00 */
[----:B-----5:R-:W-:-:S06]  /*e880*/  IMAD.WIDE.U32 R62, R3, 0x8, R62 ;  /* 0x00000008033e7825 */ /* 0x020fcc00078e003e */
[----:B0-----:R-:W0:Y:S01]  /*e890*/  LDC.64 R20, c[0x0][0x418] ;  /* 0x00010600ff147b82 */ /* 0x001e220000000a00 */
[----:B---3--:R-:W3:Y:S01]  /*e8a0*/  LDG.E.64 R6, desc[UR36][R62.64] ;  /* 0x000000243e067981 */ /* 0x008ee2000c1e1b00 */
[----:B------:R-:W-:-:S06]  /*e8b0*/  IMAD.WIDE.U32 R58, R3, 0x8, R58 ;  /* 0x00000008033a7825 */ /* 0x000fcc00078e003a */
[----:B------:R-:W4:Y:S01]  /*e8c0*/  LDC.64 R4, c[0x0][0x3c8] ;  /* 0x0000f200ff047b82 */ /* 0x000f220000000a00 */
[----:B------:R-:W5:Y:S01]  /*e8d0*/  LDG.E.64 R12, desc[UR36][R58.64] ;  /* 0x000000243a0c7981 */ /* 0x000f62000c1e1b00 */
[----:B-1----:R-:W-:-:S05]  /*e8e0*/  IMAD.WIDE.U32 R56, R3, 0x8, R56 ;  /* 0x0000000803387825 */ /* 0x002fca00078e0038 */
[----:B------:R-:W5:Y:S01]  /*e8f0*/  LDG.E.64 R10, desc[UR36][R56.64] ;  /* 0x00000024380a7981 */ /* 0x000f62000c1e1b00 */
[----:B------:R-:W-:Y:S01]  /*e900*/  UMOV UR4, 0x459aa352 ;  /* 0x459aa35200047882 */ /* 0x000fe20000000000 */
[----:B------:R-:W-:Y:S01]  /*e910*/  UMOV UR5, 0x3fe09b89 ;  /* 0x3fe09b8900057882 */ /* 0x000fe20000000000 */
[----:B0-----:R-:W-:-:S05]  /*e920*/  IMAD.WIDE.U32 R20, R3, 0x8, R20 ;  /* 0x0000000803147825 */ /* 0x001fca00078e0014 */
[----:B------:R-:W5:Y:S01]  /*e930*/  LDG.E.64 R8, desc[UR36][R20.64] ;  /* 0x0000002414087981 */ /* 0x000f62000c1e1b00 */
[----:B------:R-:W-:Y:S01]  /*e940*/  UMOV UR6, 0xc901e574 ;  /* 0xc901e57400067882 */ /* 0x000fe20000000000 */
[----:B----4-:R-:W-:Y:S01]  /*e950*/  IMAD.WIDE.U32 R4, R3, 0x8, R4 ;  /* 0x0000000803047825 */ /* 0x010fe200078e0004 */
[----:B------:R-:W-:Y:S01]  /*e960*/  UMOV UR7, 0x3fbe573a ;  /* 0x3fbe573a00077882 */ /* 0x000fe20000000000 */
[----:B--2---:R-:W-:-:S08]  /*e970*/  DMUL R14, R14, UR4 ;  /* 0x000000040e0e7c28 */ /* 0x004fd00008000000 */
[----:B---3--:R-:W-:Y:S01]  /*e980*/  DFMA R14, R6, UR6, R14 ;  /* 0x00000006060e7c2b */ /* 0x008fe2000800000e */
[----:B------:R-:W2:Y:S01]  /*e990*/  LDG.E.64 R6, desc[UR36][R4.64] ;  /* 0x0000002404067981 */ /* 0x000ea2000c1e1b00 */
[----:B------:R-:W-:Y:S01]  /*e9a0*/  UMOV UR8, 0xaacfd498 ;  /* 0xaacfd49800087882 */ /* 0x000fe20000000000 */
[----:B------:R-:W-:-:S05]  /*e9b0*/  UMOV UR9, 0x3fe0323a ;  /* 0x3fe0323a00097882 */ /* 0x000fca0000000000 */
[----:B-----5:R-:W-:Y:S01]  /*e9c0*/  DFMA R12, R12, UR8, R14 ;  /* 0x000000080c0c7c2b */ /* 0x020fe2000800000e */
[----:B------:R-:W-:Y:S01]  /*e9d0*/  UMOV UR10, 0x70a3d70a ;  /* 0x70a3d70a000a7882 */ /* 0x000fe20000000000 */
[----:B------:R-:W-:Y:S01]  /*e9e0*/  UMOV UR11, 0x3fc70a3d ;  /* 0x3fc70a3d000b7882 */ /* 0x000fe20000000000 */
[----:B------:R-:W-:-:S05]  /*e9f0*/  UMOV UR12, 0x29e4129e ;  /* 0x29e4129e000c7882 */ /* 0x000fca0000000000 */
[----:B------:R-:W-:Y:S01]  /*ea00*/  DFMA R10, R10, -UR10, R12 ;  /* 0x8000000a0a0a7c2b */ /* 0x000fe2000800000c */
[----:B------:R-:W-:-:S07]  /*ea10*/  UMOV UR13, 0x3fa29e41 ;  /* 0x3fa29e41000d7882 */ /* 0x000fce0000000000 */
[----:B------:R-:W-:-:S08]  /*ea20*/  DFMA R8, R8, UR12, R10 ;  /* 0x0000000c08087c2b */ /* 0x000fd0000800000a */
[----:B--2---:R-:W-:-:S07]  /*ea30*/  DFMA R64, R22, R8, R6 ;  /* 0x000000081640722b */ /* 0x004fce0000000006 */
[----:B------:R0:W-:Y:S04]  /*ea40*/  STG.E.64 desc[UR36][R4.64], R64 ;  /* 0x0000004004007986 */ /* 0x0001e8000c101b24 */
[----:B------:R-:W2:Y:S04]  /*ea50*/  LDG.E.64 R14, desc[UR36][R60.64+0x8] ;  /* 0x000008243c0e7981 */ /* 0x000ea8000c1e1b00 */
[----:B------:R-:W3:Y:S04]  /*ea60*/  LDG.E.64 R6, desc[UR36][R62.64+0x8] ;  /* 0x000008243e067981 */ /* 0x000ee8000c1e1b00 */
[----:B------:R-:W4:Y:S04]  /*ea70*/  LDG.E.64 R12, desc[UR36][R58.64+0x8] ;  /* 0x000008243a0c7981 */ /* 0x000f28000c1e1b00 */
[----:B------:R-:W5:Y:S04]  /*ea80*/  LDG.E.64 R10, desc[UR36][R56.64+0x8] ;  /* 0x00000824380a7981 */ /* 0x000f68000c1e1b00 */
[----:B------:R-:W5:Y:S01]  /*ea90*/  LDG.E.64 R8, desc[UR36][R20.64+0x8] ;  /* 0x0000082414087981 */ /* 0x000f62000c1e1b00 */
[----:B--2---:R-:W-:-:S08]  /*eaa0*/  DMUL R14, R14, UR4 ;  /* 0x000000040e0e7c28 */ /* 0x004fd00008000000 */
[----:B---3--:R-:W-:Y:S01]  /*eab0*/  DFMA R14, R6, UR6, R14 ;  /* 0x00000006060e7c2b */ /* 0x008fe2000800000e */
[----:B------:R-:W0:Y:S07]  /*eac0*/  LDG.E.64 R6, desc[UR36][R4.64+0x8] ;  /* 0x0000082404067981 */ /* 0x000e2e000c1e1b00 */
[----:B----4-:R-:W-:-:S08]  /*ead0*/  DFMA R12, R12, UR8, R14 ;  /* 0x000000080c0c7c2b */ /* 0x010fd0000800000e */
[----:B-----5:R-:W-:-:S08]  /*eae0*/  DFMA R10, R10, -UR10, R12 ;  /* 0x8000000a0a0a7c2b */ /* 0x020fd0000800000c */
[----:B------:R-:W-:-:S08]  /*eaf0*/  DFMA R8, R8, UR12, R10 ;  /* 0x0000000c08087c2b */ /* 0x000fd0000800000a */
[----:B0-----:R-:W-:-:S07]  /*eb00*/  DFMA R64, R22, R8, R6 ;  /* 0x000000081640722b */ /* 0x001fce0000000006 */
[----:B------:R4:W-:Y:S04]  /*eb10*/  STG.E.64 desc[UR36][R4.64+0x8], R64 ;  /* 0x0000084004007986 */ /* 0x0009e8000c101b24 */
[----:B------:R-:W2:Y:S04]  /*eb20*/  LDG.E.64 R12, desc[UR36][R60.64+0x10] ;  /* 0x000010243c0c7981 */ /* 0x000ea8000c1e1b00 */
[----:B------:R-:W3:Y:S04]  /*eb30*/  LDG.E.64 R14, desc[UR36][R62.64+0x10] ;  /* 0x000010243e0e7981 */ /* 0x000ee8000c1e1b00 */
[----:B------:R-:W5:Y:S04]  /*eb40*/  LDG.E.64 R6, desc[UR36][R58.64+0x10] ;  /* 0x000010243a067981 */ /* 0x000f68000c1e1b00 */
[----:B------:R-:W4:Y:S04]  /*eb50*/  LDG.E.64 R8, desc[UR36][R56.64+0x10] ;  /* 0x0000102438087981 */ /* 0x000f28000c1e1b00 */
[----:B------:R-:W4:Y:S01]  /*eb60*/  LDG.E.64 R10, desc[UR36][R20.64+0x10] ;  /* 0x00001024140a7981 */ /* 0x000f22000c1e1b00 */
[----:B--2---:R-:W-:-:S08]  /*eb70*/  DMUL R12, R12, UR4 ;  /* 0x000000040c0c7c28 */ /* 0x004fd00008000000 */
[----:B---3--:R-:W-:Y:S01]  /*eb80*/  DFMA R12, R14, UR6, R12 ;  /* 0x000000060e0c7c2b */ /* 0x008fe2000800000c */
[----:B------:R-:W2:Y:S07]  /*eb90*/  LDG.E.64 R14, desc[UR36][R4.64+0x10] ;  /* 0x00001024040e7981 */ /* 0x000eae000c1e1b00 */
[----:B-----5:R-:W-:-:S08]  /*eba0*/  DFMA R6, R6, UR8, R12 ;  /* 0x0000000806067c2b */ /* 0x020fd0000800000c */
[----:B----4-:R-:W-:-:S08]  /*ebb0*/  DFMA R6, R8, -UR10, R6 ;  /* 0x8000000a08067c2b */ /* 0x010fd00008000006 */
[----:B------:R-:W-:-:S08]  /*ebc0*/  DFMA R6, R10, UR12, R6 ;  /* 0x0000000c0a067c2b */ /* 0x000fd00008000006 */
[----:B--2---:R-:W-:Y:S02]  /*ebd0*/  DFMA R14, R22, R6, R14 ;  /* 0x00000006160e722b */ /* 0x004fe4000000000e */
[----:B------:R-:W2:Y:S05]  /*ebe0*/  LDG.E.64 R6, desc[UR36][R4.64+0x18] ;  /* 0x0000182404067981 */ /* 0x000eaa000c1e1b00 */
[----:B------:R4:W-:Y:S04]  /*ebf0*/  STG.E.64 desc[UR36][R4.64+0x10], R14 ;  /* 0x0000100e04007986 */ /* 0x0009e8000c101b24 */
[----:B------:R-:W3:Y:S04]  /*ec00*/  LDG.E.64 R60, desc[UR36][R60.64+0x18] ;  /* 0x000018243c3c7981 */ /* 0x000ee8000c1e1b00 */
[----:B------:R-:W5:Y:S04]  /*ec10*/  LDG.E.64 R62, desc[UR36][R62.64+0x18] ;  /* 0x000018243e3e7981 */ /* 0x000f68000c1e1b00 */
[----:B------:R-:W4:Y:S04]  /*ec20*/  LDG.E.64 R58, desc[UR36][R58.64+0x18] ;  /* 0x000018243a3a7981 */ /* 0x000f28000c1e1b00 */
[----:B------:R-:W2:Y:S04]  /*ec30*/  LDG.E.64 R56, desc[UR36][R56.64+0x18] ;  /* 0x0000182438387981 */ /* 0x000ea8000c1e1b00 */
[----:B------:R-:W2:Y:S01]  /*ec40*/  LDG.E.64 R20, desc[UR36][R20.64+0x18] ;  /* 0x0000182414147981 */ /* 0x000ea2000c1e1b00 */
[----:B------:R-:W-:-:S05]  /*ec50*/  VIADD R3, R3, 0x4 ;  /* 0x0000000403037836 */ /* 0x000fca0000000000 */
[----:B------:R-:W-:Y:S01]  /*ec60*/  ISETP.NE.AND P0, PT, R3, R36, PT ;  /* 0x000000240300720c */ /* 0x000fe20003f05270 */
[----:B---3--:R-:W-:-:S08]  /*ec70*/  DMUL R8, R60, UR4 ;  /* 0x000000043c087c28 */ /* 0x008fd00008000000 */
[----:B-----5:R-:W-:-:S08]  /*ec80*/  DFMA R8, R62, UR6, R8 ;  /* 0x000000063e087c2b */ /* 0x020fd00008000008 */
[----:B----4-:R-:W-:-:S08]  /*ec90*/  DFMA R8, R58, UR8, R8 ;  /* 0x000000083a087c2b */ /* 0x010fd00008000008 */
[----:B--2---:R-:W-:-:S08]  /*eca0*/  DFMA R8, R56, -UR10, R8 ;  /* 0x8000000a38087c2b */ /* 0x004fd00008000008 */
[----:B------:R-:W-:-:S08]  /*ecb0*/  DFMA R8, R20, UR12, R8 ;  /* 0x0000000c14087c2b */ /* 0x000fd00008000008 */
[----:B------:R-:W-:-:S07]  /*ecc0*/  DFMA R6, R22, R8, R6 ;  /* 0x000000081606722b */ /* 0x000fce0000000006 */
[----:B------:R4:W-:Y:S01]  /*ecd0*/  STG.E.64 desc[UR36][R4.64+0x18], R6 ;  /* 0x0000180604007986 */ /* 0x0009e2000c101b24 */
[----:B------:R-:W-:Y:S05]  /*ece0*/  @P0 BRA `(.L_x_212) ;  /* 0xfffffff800cc0947 */ /* 0x000fea000383ffff */
[----:B------:R-:W-:Y:S05]  /*ecf0*/  BSYNC.RECONVERGENT B0 ;  /* 0x0000000000007941 */ /* 0x000fea0003800200 */
.L_x_211:
[----:B------:R-:W-:-:S07]  /*ed00*/  IMAD.MOV.U32 R3, RZ, RZ, R36 ;  /* 0x000000ffff037224 */ /* 0x000fce00078e0024 */
.L_x_210:
[----:B------:R-:W-:-:S13]  /*ed10*/  ISETP.NE.AND P0, PT, R28, RZ, PT ;  /* 0x000000ff1c00720c */ /* 0x000fda0003f05270 */
[----:B------:R-:W-:Y:S05]  /*ed20*/  @!P0 BRA `(.L_x_197) ;  /* 0x0000000400608947 */ /* 0x000fea0003800000 */
[----:B------:R-:W-:Y:S02]  /*ed30*/  ISETP.NE.AND P0, PT, R40, RZ, PT ;  /* 0x000000ff2800720c */ /* 0x000fe40003f05270 */
[----:B------:R-:W-:-:S11]  /*ed40*/  ISETP.NE.AND P1, PT, R37, RZ, PT ;  /* 0x000000ff2500720c */ /* 0x000fd60003f25270 */
[----:B------:R-:W-:Y:S05]  /*ed50*/  @!P0 BRA `(.L_x_213) ;  /* 0x0000000000c48947 */ /* 0x000fea0003800000 */
[----:B------:R-:W5:Y:S08]  /*ed60*/  LDC.64 R60, c[0x0][0x400] ;  /* 0x00010000ff3c7b82 */ /* 0x000f700000000a00 */
[----:B------:R-:W0:Y:S08]  /*ed70*/  LDC.64 R62, c[0x0][0x3f0] ;  /* 0x0000fc00ff3e7b82 */ /* 0x000e300000000a00 */
[----:B-12---:R-:W1:Y:S01]  /*ed80*/  LDC.64 R56, c[0x0][0x408] ;  /* 0x00010200ff387b82 */ /* 0x006e620000000a00 */
[----:B-----5:R-:W-:-:S07]  /*ed90*/  IMAD.WIDE.U32 R60, R3, 0x8, R60 ;  /* 0x00000008033c7825 */ /* 0x020fce00078e003c */
[----:B---34-:R-:W2:Y:S01]  /*eda0*/  LDC.64 R4, c[0x0][0x410] ;  /* 0x00010400ff047b82 */ /* 0x018ea20000000a00 */
[----:B------:R-:W3:Y:S01]  /*edb0*/  LDG.E.64 R58, desc[UR36][R60.64] ;  /* 0x000000243c3a7981 */ /* 0x000ee2000c1e1b00 */
[----:B0-----:R-:W-:-:S06]  /*edc0*/  IMAD.WIDE.U32 R62, R3, 0x8, R62 ;  /* 0x00000008033e7825 */ /* 0x001fcc00078e003e */
[----:B------:R-:W0:Y:S01]  /*edd0*/  LDC.64 R8, c[0x0][0x418] ;  /* 0x00010600ff087b82 */ /* 0x000e220000000a00 */
[----:B------:R-:W4:Y:S01]  /*ede0*/  LDG.E.64 R14, desc[UR36][R62.64] ;  /* 0x000000243e0e7981 */ /* 0x000f22000c1e1b00 */
[----:B-1----:R-:W-:-:S06]  /*edf0*/  IMAD.WIDE.U32 R56, R3, 0x8, R56 ;  /* 0x0000000803387825 */ /* 0x002fcc00078e0038 */
[----:B------:R-:W1:Y:S01]  /*ee00*/  LDC.64 R10, c[0x0][0x3c8] ;  /* 0x0000f200ff0a7b82 */ /* 0x000e620000000a00 */
[----:B------:R-:W5:Y:S01]  /*ee10*/  LDG.E.64 R20, desc[UR36][R56.64] ;  /* 0x0000002438147981 */ /* 0x000f62000c1e1b00 */
[----:B--2---:R-:W-:-:S05]  /*ee20*/  IMAD.WIDE.U32 R4, R3, 0x8, R4 ;  /* 0x0000000803047825 */ /* 0x004fca00078e0004 */
[----:B------:R-:W2:Y:S01]  /*ee30*/  LDG.E.64 R6, desc[UR36][R4.64] ;  /* 0x0000002404067981 */ /* 0x000ea2000c1e1b00 */
[----:B------:R-:W-:Y:S01]  /*ee40*/  UMOV UR4, 0x459aa352 ;  /* 0x459aa35200047882 */ /* 0x000fe20000000000 */
[----:B------:R-:W-:Y:S01]  /*ee50*/  UMOV UR5, 0x3fe09b89 ;  /* 0x3fe09b8900057882 */ /* 0x000fe20000000000 */
[----:B0-----:R-:W-:-:S05]  /*ee60*/  IMAD.WIDE.U32 R8, R3, 0x8, R8 ;  /* 0x0000000803087825 */ /* 0x001fca00078e0008 */
[----:B------:R-:W2:Y:S01]  /*ee70*/  LDG.E.64 R12, desc[UR36][R8.64] ;  /* 0x00000024080c7981 */ /* 0x000ea2000c1e1b00 */
[----:B------:R-:W-:Y:S01]  /*ee80*/  UMOV UR6, 0xc901e574 ;  /* 0xc901e57400067882 */ /* 0x000fe20000000000 */
[----:B-1----:R-:W-:Y:S01]  /*ee90*/  IMAD.WIDE.U32 R10, R3, 0x8, R10 ;  /* 0x00000008030a7825 */ /* 0x002fe200078e000a */
[----:B------:R-:W-:Y:S01]  /*eea0*/  UMOV UR7, 0x3fbe573a ;  /* 0x3fbe573a00077882 */ /* 0x000fe20000000000 */
[----:B---3--:R-:W-:-:S08]  /*eeb0*/  DMUL R58, R58, UR4 ;  /* 0x000000043a3a7c28 */ /* 0x008fd00008000000 */
[----:B----4-:R-:W-:Y:S01]  /*eec0*/  DFMA R58, R14, UR6, R58 ;  /* 0x000000060e3a7c2b */ /* 0x010fe2000800003a */
[----:B------:R-:W3:Y:S01]  /*eed0*/  LDG.E.64 R14, desc[UR36][R10.64] ;  /* 0x000000240a0e7981 */ /* 0x000ee2000c1e1b00 */
[----:B------:R-:W-:Y:S01]  /*eee0*/  UMOV UR8, 0xaacfd498 ;  /* 0xaacfd49800087882 */ /* 0x000fe20000000000 */
[----:B------:R-:W-:-:S05]  /*eef0*/  UMOV UR9, 0x3fe0323a ;  /* 0x3fe0323a00097882 */ /* 0x000fca0000000000 */
[----:B-----5:R-:W-:Y:S01]  /*ef00*/  DFMA R20, R20, UR8, R58 ;  /* 0x0000000814147c2b */ /* 0x020fe2000800003a */
[----:B------:R-:W-:Y:S01]  /*ef10*/  UMOV UR10, 0x70a3d70a ;  /* 0x70a3d70a000a7882 */ /* 0x000fe20000000000 */
[----:B------:R-:W-:Y:S01]  /*ef20*/  UMOV UR11, 0x3fc70a3d ;  /* 0x3fc70a3d000b7882 */ /* 0x000fe20000000000 */
[----:B------:R-:W-:-:S05]  /*ef30*/  UMOV UR12, 0x29e4129e ;  /* 0x29e4129e000c7882 */ /* 0x000fca0000000000 */
[----:B--2---:R-:W-:Y:S01]  /*ef40*/  DFMA R6, R6, -UR10, R20 ;  /* 0x8000000a06067c2b */ /* 0x004fe20008000014 */
[----:B------:R-:W-:-:S07]  /*ef50*/  UMOV UR13, 0x3fa29e41 ;  /* 0x3fa29e41000d7882 */ /* 0x000fce0000000000 */
[----:B------:R-:W-:-:S08]  /*ef60*/  DFMA R6, R12, UR12, R6 ;  /* 0x0000000c0c067c2b */ /* 0x000fd00008000006 */
[----:B---3--:R-:W-:Y:S02]  /*ef70*/  DFMA R14, R22, R6, R14 ;  /* 0x00000006160e722b */ /* 0x008fe4000000000e */
[----:B------:R-:W2:Y:S05]  /*ef80*/  LDG.E.64 R6, desc[UR36][R10.64+0x8] ;  /* 0x000008240a067981 */ /* 0x000eaa000c1e1b00 */
[----:B------:R0:W-:Y:S04]  /*ef90*/  STG.E.64 desc[UR36][R10.64], R14 ;  /* 0x0000000e0a007986 */ /* 0x0001e8000c101b24 */
[----:B------:R-:W3:Y:S04]  /*efa0*/  LDG.E.64 R60, desc[UR36][R60.64+0x8] ;  /* 0x000008243c3c7981 */ /* 0x000ee8000c1e1b00 */
[----:B------:R-:W4:Y:S04]  /*efb0*/  LDG.E.64 R62, desc[UR36][R62.64+0x8] ;  /* 0x000008243e3e7981 */ /* 0x000f28000c1e1b00 */
[----:B------:R-:W5:Y:S04]  /*efc0*/  LDG.E.64 R56, desc[UR36][R56.64+0x8] ;  /* 0x0000082438387981 */ /* 0x000f68000c1e1b00 */
[----:B------:R-:W2:Y:S04]  /*efd0*/  LDG.E.64 R4, desc[UR36][R4.64+0x8] ;  /* 0x0000082404047981 */ /* 0x000ea8000c1e1b00 */
[----:B------:R-:W2:Y:S01]  /*efe0*/  LDG.E.64 R8, desc[UR36][R8.64+0x8] ;  /* 0x0000082408087981 */ /* 0x000ea2000c1e1b00 */
[----:B------:R-:W-:Y:S01]  /*eff0*/  IADD3 R3, PT, PT, R3, 0x2, RZ ;  /* 0x0000000203037810 */ /* 0x000fe20007ffe0ff */
[----:B---3--:R-:W-:-:S08]  /*f000*/  DMUL R12, R60, UR4 ;  /* 0x000000043c0c7c28 */ /* 0x008fd00008000000 */
[----:B----4-:R-:W-:-:S08]  /*f010*/  DFMA R12, R62, UR6, R12 ;  /* 0x000000063e0c7c2b */ /* 0x010fd0000800000c */
[----:B-----5:R-:W-:-:S08]  /*f020*/  DFMA R12, R56, UR8, R12 ;  /* 0x00000008380c7c2b */ /* 0x020fd0000800000c */
[----:B--2---:R-:W-:-:S08]  /*f030*/  DFMA R12, R4, -UR10, R12 ;  /* 0x8000000a040c7c2b */ /* 0x004fd0000800000c */
[----:B------:R-:W-:-:S08]  /*f040*/  DFMA R12, R8, UR12, R12 ;  /* 0x0000000c080c7c2b */ /* 0x000fd0000800000c */
[----:B------:R-:W-:-:S07]  /*f050*/  DFMA R6, R22, R12, R6 ;  /* 0x0000000c1606722b */ /* 0x000fce0000000006 */
[----:B------:R0:W-:Y:S04]  /*f060*/  STG.E.64 desc[UR36][R10.64+0x8], R6 ;  /* 0x000008060a007986 */ /* 0x0001e8000c101b24 */
.L_x_213:
[----:B------:R-:W-:Y:S05]  /*f070*/  @!P1 BRA `(.L_x_197) ;  /* 0x00000000008c9947 */ /* 0x000fea0003800000 */
[----:B-1234-:R-:W1:Y:S08]  /*f080*/  LDC.64 R4, c[0x0][0x400] ;  /* 0x00010000ff047b82 */ /* 0x01ee700000000a00 */
[----:B------:R-:W2:Y:S08]  /*f090*/  LDC.64 R12, c[0x0][0x3f0] ;  /* 0x0000fc00ff0c7b82 */ /* 0x000eb00000000a00 */
[----:B0-----:R-:W0:Y:S08]  /*f0a0*/  LDC.64 R6, c[0x0][0x408] ;  /* 0x00010200ff067b82 */ /* 0x001e300000000a00 */
[----:B------:R-:W3:Y:S01]  /*f0b0*/  LDC.64 R10, c[0x0][0x410] ;  /* 0x00010400ff0a7b82 */ /* 0x000ee20000000a00 */
[----:B-1----:R-:W-:-:S06]  /*f0c0*/  IMAD.WIDE.U32 R4, R3, 0x8, R4 ;  /* 0x0000000803047825 */ /* 0x002fcc00078e0004 */
[----:B------:R-:W4:Y:S01]  /*f0d0*/  LDG.E.64 R4, desc[UR36][R4.64] ;  /* 0x0000002404047981 */ /* 0x000f22000c1e1b00 */
[----:B------:R-:W1:Y:S01]  /*f0e0*/  LDC.64 R8, c[0x0][0x418] ;  /* 0x00010600ff087b82 */ /* 0x000e620000000a00 */
[----:B--2---:R-:W-:-:S06]  /*f0f0*/  IMAD.WIDE.U32 R14, R3, 0x8, R12 ;  /* 0x00000008030e7825 */ /* 0x004fcc00078e000c */
[----:B------:R-:W2:Y:S01]  /*f100*/  LDG.E.64 R14, desc[UR36][R14.64] ;  /* 0x000000240e0e7981 */ /* 0x000ea2000c1e1b00 */
[C---:B0-----:R-:W-:Y:S01]  /*f110*/  IMAD.WIDE.U32 R6, R3.reuse, 0x8, R6 ;  /* 0x0000000803067825 */ /* 0x041fe200078e0006 */
[----:B------:R-:W0:Y:S05]  /*f120*/  LDC.64 R12, c[0x0][0x3c8] ;  /* 0x0000f200ff0c7b82 */ /* 0x000e2a0000000a00 */
[----:B------:R-:W5:Y:S01]  /*f130*/  LDG.E.64 R6, desc[UR36][R6.64] ;  /* 0x0000002406067981 */ /* 0x000f62000c1e1b00 */
[----:B---3--:R-:W-:-:S06]  /*f140*/  IMAD.WIDE.U32 R10, R3, 0x8, R10 ;  /* 0x00000008030a7825 */ /* 0x008fcc00078e000a */
[----:B------:R-:W3:Y:S01]  /*f150*/  LDG.E.64 R10, desc[UR36][R10.64] ;  /* 0x000000240a0a7981 */ /* 0x000ee2000c1e1b00 */
[----:B-1----:R-:W-:-:S06]  /*f160*/  IMAD.WIDE.U32 R8, R3, 0x8, R8 ;  /* 0x0000000803087825 */ /* 0x002fcc00078e0008 */
[----:B------:R-:W3:Y:S01]  /*f170*/  LDG.E.64 R8, desc[UR36][R8.64] ;  /* 0x0000002408087981 */ /* 0x000ee2000c1e1b00 */
[----:B0-----:R-:W-:-:S05]  /*f180*/  IMAD.WIDE.U32 R20, R3, 0x8, R12 ;  /* 0x0000000803147825 */ /* 0x001fca00078e000c */
[----:B------:R-:W3:Y:S01]  /*f190*/  LDG.E.64 R12, desc[UR36][R20.64] ;  /* 0x00000024140c7981 */ /* 0x000ee2000c1e1b00 */
[----:B------:R-:W-:Y:S01]  /*f1a0*/  UMOV UR4, 0x459aa352 ;  /* 0x459aa35200047882 */ /* 0x000fe20000000000 */
[----:B------:R-:W-:Y:S02]  /*f1b0*/  UMOV UR5, 0x3fe09b89 ;  /* 0x3fe09b8900057882 */ /* 0x000fe40000000000 */
[----:B----4-:R-:W-:Y:S01]  /*f1c0*/  DMUL R4, R4, UR4 ;  /* 0x0000000404047c28 */ /* 0x010fe20008000000 */
[----:B------:R-:W-:Y:S01]  /*f1d0*/  UMOV UR4, 0xc901e574 ;  /* 0xc901e57400047882 */ /* 0x000fe20000000000 */
[----:B------:R-:W-:-:S06]  /*f1e0*/  UMOV UR5, 0x3fbe573a ;  /* 0x3fbe573a00057882 */ /* 0x000fcc0000000000 */
[----:B--2---:R-:W-:Y:S01]  /*f1f0*/  DFMA R4, R14, UR4, R4 ;  /* 0x000000040e047c2b */ /* 0x004fe20008000004 */
[----:B------:R-:W-:Y:S01]  /*f200*/  UMOV UR4, 0xaacfd498 ;  /* 0xaacfd49800047882 */ /* 0x000fe20000000000 */
[----:B------:R-:W-:-:S06]  /*f210*/  UMOV UR5, 0x3fe0323a ;  /* 0x3fe0323a00057882 */ /* 0x000fcc0000000000 */
[----:B-----5:R-:W-:Y:S01]  /*f220*/  DFMA R4, R6, UR4, R4 ;  /* 0x0000000406047c2b */ /* 0x020fe20008000004 */
[----:B------:R-:W-:Y:S01]  /*f230*/  UMOV UR4, 0x70a3d70a ;  /* 0x70a3d70a00047882 */ /* 0x000fe20000000000 */
[----:B------:R-:W-:-:S06]  /*f240*/  UMOV UR5, 0x3fc70a3d ;  /* 0x3fc70a3d00057882 */ /* 0x000fcc0000000000 */
[----:B---3--:R-:W-:Y:S01]  /*f250*/  DFMA R4, R10, -UR4, R4 ;  /* 0x800000040a047c2b */ /* 0x008fe20008000004 */
[----:B------:R-:W-:Y:S01]  /*f260*/  UMOV UR4, 0x29e4129e ;  /* 0x29e4129e00047882 */ /* 0x000fe20000000000 */
[----:B------:R-:W-:-:S06]  /*f270*/  UMOV UR5, 0x3fa29e41 ;  /* 0x3fa29e4100057882 */ /* 0x000fcc0000000000 */
[----:B------:R-:W-:-:S08]  /*f280*/  DFMA R4, R8, UR4, R4 ;  /* 0x0000000408047c2b */ /* 0x000fd00008000004 */
[----:B------:R-:W-:-:S07]  /*f290*/  DFMA R4, R22, R4, R12 ;  /* 0x000000041604722b */ /* 0x000fce000000000c */
[----:B------:R0:W-:Y:S04]  /*f2a0*/  STG.E.64 desc[UR36][R20.64], R4 ;  /* 0x0000000414007986 */ /* 0x0001e8000c101b24 */
.L_x_197:
[----:B------:R-:W0:Y:S02]  /*f2b0*/  LDC.64 R8, c[0x0][0x3c8] ;  /* 0x0000f200ff087b82 */ /* 0x000e240000000a00 */
[----:B0-----:R-:W5:Y:S06]  /*f2c0*/  LDG.E.64 R20, desc[UR36][R8.64+0x8] ;  /* 0x0000082408147981 */ /* 0x001f6c000c1e1b00 */
[----:B---34-:R-:W5:Y:S02]  /*f2d0*/  LDC.64 R6, c[0x0][0x3e8] ;  /* 0x0000fa00ff067b82 */ /* 0x018f640000000a00 */
[----:B-----5:R0:W-:Y:S04]  /*f2e0*/  STG.E.64 desc[UR36][R6.64], R20 ;  /* 0x0000001406007986 */ /* 0x0201e8000c101b24 */
[----:B-12---:R-:W2:Y:S02]  /*f2f0*/  LDG.E.64 R4, desc[UR36][R8.64] ;  /* 0x0000002408047981 */ /* 0x006ea4000c1e1b00 */
        /* <DEDUP_REMOVED lines=25> */
.L_x_215:
[----:B------:R-:W-:Y:S01]  /*f490*/  IMAD.MOV.U32 R0, RZ, RZ, R6 ;  /* 0x000000ffff007224 */ /* 0x000fe200078e0006 */
[----:B------:R-:W-:Y:S01]  /*f4a0*/  MOV R60, R4 ;  /* 0x00000004003c7202 */ /* 0x000fe20000000f00 */
[----:B------:R-:W-:-:S07]  /*f4b0*/  IMAD.MOV.U32 R61, RZ, RZ, R5 ;  /* 0x000000ffff3d7224 */ /* 0x000fce00078e0005 */
.L_x_214:
        /* <DEDUP_REMOVED lines=9> */
[----:B------:R-:W-:Y:S01]  /*f550*/  DMUL R58, R60, R60 ;  /* 0x0000003c3c3a7228 */ /* 0x000fe20000000000 */
[----:B------:R-:W-:Y:S01]  /*f560*/  MOV R62, 0x20fd8164 ;  /* 0x20fd8164003e7802 */ /* 0x000fe20000000f00 */
[----:B------:R-:W0:Y:S01]  /*f570*/  MUFU.RCP64H R57, 20.79998779296875 ;  /* 0x4034cccc00397908 */ /* 0x000e220000001800 */
[----:B------:R-:W-:Y:S01]  /*f580*/  ISETP.NE.U32.AND P0, PT, R3, 0x1, PT ;  /* 0x000000010300780c */ /* 0x000fe20003f05070 */
[----:B------:R-:W-:Y:S01]  /*f590*/  IMAD.MOV.U32 R3, RZ, RZ, 0x3da8ff83 ;  /* 0x3da8ff83ff037424 */ /* 0x000fe200078e00ff */
[----:B------:R-:W-:Y:S01]  /*f5a0*/  MOV R56, 0x1 ;  /* 0x0000000100387802 */ /* 0x000fe20000000f00 */
[----:B------:R-:W-:Y:S01]  /*f5b0*/  DFMA R26, R20, -0.5, R26 ;  /* 0xbfe00000141a782b */ /* 0x000fe2000000001a */
[----:B------:R-:W-:Y:S01]  /*f5c0*/  FSEL R62, R62, -8.06006814911005101289e+34, !P0 ;  /* 0xf9785eba3e3e7808 */ /* 0x000fe20004000000 */
[----:B------:R-:W-:Y:S01]  /*f5d0*/  BSSY.RECONVERGENT B1, `(.L_x_216) ;  /* 0x0000028000017945 */ /* 0x000fe20003800200 */
[----:B------:R-:W-:-:S07]  /*f5e0*/  FSEL R63, -R3, 0.11223486810922622681, !P0 ;  /* 0x3de5db65033f7808 */ /* 0x000fce0004000100 */
[----:B------:R-:W-:Y:S01]  /*f5f0*/  FSETP.GEU.AND P2, PT, |R27|, 6.5827683646048100446e-37, PT ;  /* 0x036000001b00780b */ /* 0x000fe20003f4e200 */
[----:B--2---:R-:W-:Y:S01]  /*f600*/  DFMA R62, R58, R62, R4 ;  /* 0x0000003e3a3e722b */ /* 0x004fe20000000004 */
[----:B------:R-:W-:Y:S02]  /*f610*/  IMAD.MOV.U32 R4, RZ, RZ, -0x33333333 ;  /* 0xcccccccdff047424 */ /* 0x000fe400078e00ff */
[----:B------:R-:W-:-:S05]  /*f620*/  IMAD.MOV.U32 R5, RZ, RZ, 0x4034cccc ;  /* 0x4034ccccff057424 */ /* 0x000fca00078e00ff */
[----:B------:R-:W-:Y:S02]  /*f630*/  DFMA R62, R58, R62, R6 ;  /* 0x0000003e3a3e722b */ /* 0x000fe40000000006 */
[----:B0-----:R-:W-:-:S06]  /*f640*/  DFMA R6, R56, -R4, 1 ;  /* 0x3ff000003806742b */ /* 0x001fcc0000000804 */
[----:B---3--:R-:W-:Y:S02]  /*f650*/  DFMA R62, R58, R62, R8 ;  /* 0x0000003e3a3e722b */ /* 0x008fe40000000008 */
[----:B------:R-:W-:-:S06]  /*f660*/  DFMA R6, R6, R6, R6 ;  /* 0x000000060606722b */ /* 0x000fcc0000000006 */
[----:B------:R-:W-:Y:S02]  /*f670*/  DFMA R10, R58, R62, R10 ;  /* 0x0000003e3a0a722b */ /* 0x000fe4000000000a */
[----:B------:R-:W-:-:S06]  /*f680*/  DFMA R6, R56, R6, R56 ;  /* 0x000000063806722b */ /* 0x000fcc0000000038 */
[----:B----4-:R-:W-:Y:S02]  /*f690*/  DFMA R10, R58, R10, R12 ;  /* 0x0000000a3a0a722b */ /* 0x010fe4000000000c */
[----:B------:R-:W-:Y:S01]  /*f6a0*/  DFMA R8, R6, -R4, 1 ;  /* 0x3ff000000608742b */ /* 0x000fe20000000804 */
[----:B------:R-:W0:Y:S05]  /*f6b0*/  LDC R12, c[0x0][0x430] ;  /* 0x00010c00ff0c7b82 */ /* 0x000e2a0000000800 */
[----:B------:R-:W-:Y:S02]  /*f6c0*/  DFMA R10, R58, R10, R14 ;  /* 0x0000000a3a0a722b */ /* 0x000fe4000000000e */
[----:B------:R-:W-:-:S06]  /*f6d0*/  DFMA R8, R6, R8, R6 ;  /* 0x000000080608722b */ /* 0x000fcc0000000006 */
[----:B------:R-:W-:Y:S02]  /*f6e0*/  DFMA R60, R10, R60, R60 ;  /* 0x0000003c0a3c722b */ /* 0x000fe4000000003c */
[----:B------:R-:W-:Y:S02]  /*f6f0*/  DMUL R6, R8, R26 ;  /* 0x0000001a08067228 */ /* 0x000fe40000000000 */
[----:B------:R-:W-:-:S06]  /*f700*/  DFMA R10, R58, R10, 1 ;  /* 0x3ff000003a0a742b */ /* 0x000fcc000000000a */
[----:B------:R-:W-:Y:S01]  /*f710*/  DFMA R4, R6, -R4, R26 ;  /* 0x800000040604722b */ /* 0x000fe2000000001a */
[----:B0-----:R-:W-:-:S07]  /*f720*/  ISETP.GE.AND P3, PT, R12, 0x1, PT ;  /* 0x000000010c00780c */ /* 0x001fce0003f66270 */
[----:B------:R-:W-:Y:S01]  /*f730*/  DFMA R4, R8, R4, R6 ;  /* 0x000000040804722b */ /* 0x000fe20000000006 */
[----:B------:R-:W-:Y:S02]  /*f740*/  FSEL R8, R10, R60, !P0 ;  /* 0x0000003c0a087208 */ /* 0x000fe40004000000 */
[----:B------:R-:W-:Y:S02]  /*f750*/  FSEL R9, R11, R61, !P0 ;  /* 0x0000003d0b097208 */ /* 0x000fe40004000000 */
[----:B------:R-:W-:-:S05]  /*f760*/  LOP3.LUT P0, RZ, R0, 0x2, RZ, 0xc0, !PT ;  /* 0x0000000200ff7812 */ /* 0x000fca000780c0ff */
[----:B------:R-:W-:Y:S01]  /*f770*/  FFMA R3, RZ, 2.8249998092651367188, R5 ;  /* 0x4034ccccff037823 */ /* 0x000fe20000000005 */
[----:B------:R-:W-:-:S04]  /*f780*/  DADD R6, RZ, -R8 ;  /* 0x00000000ff067229 */ /* 0x000fc80000000808 */
[----:B------:R-:W-:-:S06]  /*f790*/  FSETP.GT.AND P1, PT, |R3|, 1.469367938527859385e-39, PT ;  /* 0x001000000300780b */ /* 0x000fcc0003f24200 */
[----:B------:R-:W-:Y:S02]  /*f7a0*/  FSEL R20, R8, R6, !P0 ;  /* 0x0000000608147208 */ /* 0x000fe40004000000 */
[----:B------:R-:W-:-:S05]  /*f7b0*/  FSEL R21, R9, R7, !P0 ;  /* 0x0000000709157208 */ /* 0x000fca0004000000 */
        /* <DEDUP_REMOVED lines=9> */
.L_x_217:
[----:B------:R-:W-:Y:S05]  /*f850*/  BSYNC.RECONVERGENT B1 ;  /* 0x0000000000017941 */ /* 0x000fea0003800200 */
.L_x_216:
        /* <DEDUP_REMOVED lines=11> */
.L_x_221:
[----:B-1----:R-:W1:Y:S08]  /*f910*/  LDC.64 R58, c[0x0][0x400] ;  /* 0x00010000ff3a7b82 */ /* 0x002e700000000a00 */
[----:B------:R-:W2:Y:S08]  /*f920*/  LDC.64 R60, c[0x0][0x3f0] ;  /* 0x0000fc00ff3c7b82 */ /* 0x000eb00000000a00 */
[----:B------:R-:W3:Y:S08]  /*f930*/  LDC.64 R56, c[0x0][0x408] ;  /* 0x00010200ff387b82 */ /* 0x000ef00000000a00 */
[----:B------:R-:W4:Y:S01]  /*f940*/  LDC.64 R26, c[0x0][0x410] ;  /* 0x00010400ff1a7b82 */ /* 0x000f220000000a00 */
[----:B-1----:R-:W-:-:S05]  /*f950*/  IMAD.WIDE.U32 R58, R3, 0x8, R58 ;  /* 0x00000008033a7825 */ /* 0x002fca00078e003a */
[----:B------:R-:W5:Y:S02]  /*f960*/  LDG.E.64 R12, desc[UR36][R58.64] ;  /* 0x000000243a0c7981 */ /* 0x000f64000c1e1b00 */
[----:B------:R-:W1:Y:S01]  /*f970*/  LDC.64 R4, c[0x0][0x418] ;  /* 0x00010600ff047b82 */ /* 0x000e620000000a00 */
[----:B--2---:R-:W-:-:S05]  /*f980*/  IMAD.WIDE.U32 R60, R3, 0x8, R60 ;  /* 0x00000008033c7825 */ /* 0x004fca00078e003c */
[----:B------:R-:W2:Y:S01]  /*f990*/  LDG.E.64 R14, desc[UR36][R60.64] ;  /* 0x000000243c0e7981 */ /* 0x000ea2000c1e1b00 */
[----:B---3--:R-:W-:-:S05]  /*f9a0*/  IMAD.WIDE.U32 R56, R3, 0x8, R56 ;  /* 0x0000000803387825 */ /* 0x008fca00078e0038 */
[----:B------:R-:W3:Y:S01]  /*f9b0*/  LDG.E.64 R10, desc[UR36][R56.64] ;  /* 0x00000024380a7981 */ /* 0x000ee2000c1e1b00 */
[----:B----4-:R-:W-:-:S05]  /*f9c0*/  IMAD.WIDE.U32 R26, R3, 0x8, R26 ;  /* 0x00000008031a7825 */ /* 0x010fca00078e001a */
[----:B------:R-:W4:Y:S01]  /*f9d0*/  LDG.E.64 R8, desc[UR36][R26.64] ;  /* 0x000000241a087981 */ /* 0x000f22000c1e1b00 */
[----:B-1----:R-:W-:-:S05]  /*f9e0*/  IMAD.WIDE.U32 R4, R3, 0x8, R4 ;  /* 0x0000000803047825 */ /* 0x002fca00078e0004 */
[----:B0-----:R-:W4:Y:S01]  /*f9f0*/  LDG.E.64 R6, desc[UR36][R4.64] ;  /* 0x0000002404067981 */ /* 0x001f22000c1e1b00 */
[----:B------:R-:W-:Y:S01]  /*fa00*/  UMOV UR4, 0x6cceb75d ;  /* 0x6cceb75d00047882 */ /* 0x000fe20000000000 */
        /* <DEDUP_REMOVED lines=9> */
[----:B-----5:R-:W-:-:S08]  /*faa0*/  DMUL R12, R12, UR4 ;  /* 0x000000040c0c7c28 */ /* 0x020fd00008000000 */
[----:B--2---:R-:W-:-:S08]  /*fab0*/  DFMA R12, R14, UR6, -R12 ;  /* 0x000000060e0c7c2b */ /* 0x004fd0000800080c */
[----:B---3--:R-:W-:Y:S01]  /*fac0*/  DFMA R12, R10, -UR8, R12 ;  /* 0x800000080a0c7c2b */ /* 0x008fe2000800000c */
[----:B------:R-:W0:Y:S07]  /*fad0*/  LDC.64 R10, c[0x0][0x3e0] ;  /* 0x0000f800ff0a7b82 */ /* 0x000e2e0000000a00 */
[----:B----4-:R-:W-:-:S08]  /*fae0*/  DFMA R8, R8, UR10, R12 ;  /* 0x0000000a08087c2b */ /* 0x010fd0000800000c */
[----:B------:R-:W-:-:S08]  /*faf0*/  DFMA R6, R6, UR12, R8 ;  /* 0x0000000c06067c2b */ /* 0x000fd00008000008 */
[----:B------:R-:W-:Y:S01]  /*fb00*/  DMUL R62, R22, R6 ;  /* 0x00000006163e7228 */ /* 0x000fe20000000000 */
[----:B0-----:R-:W-:-:S06]  /*fb10*/  IMAD.WIDE.U32 R6, R3, 0x8, R10 ;  /* 0x0000000803067825 */ /* 0x001fcc00078e000a */
[----:B------:R0:W-:Y:S04]  /*fb20*/  STG.E.64 desc[UR36][R6.64], R62 ;  /* 0x0000003e06007986 */ /* 0x0001e8000c101b24 */
[----:B------:R-:W2:Y:S04]  /*fb30*/  LDG.E.64 R14, desc[UR36][R58.64+0x8] ;  /* 0x000008243a0e7981 */ /* 0x000ea8000c1e1b00 */
[----:B------:R-:W3:Y:S04]  /*fb40*/  LDG.E.64 R20, desc[UR36][R60.64+0x8] ;  /* 0x000008243c147981 */ /* 0x000ee8000c1e1b00 */
[----:B------:R-:W4:Y:S04]  /*fb50*/  LDG.E.64 R12, desc[UR36][R56.64+0x8] ;  /* 0x00000824380c7981 */ /* 0x000f28000c1e1b00 */
[----:B------:R-:W5:Y:S04]  /*fb60*/  LDG.E.64 R10, desc[UR36][R26.64+0x8] ;  /* 0x000008241a0a7981 */ /* 0x000f68000c1e1b00 */
[----:B------:R-:W5:Y:S01]  /*fb70*/  LDG.E.64 R8, desc[UR36][R4.64+0x8] ;  /* 0x0000082404087981 */ /* 0x000f62000c1e1b00 */
[----:B--2---:R-:W-:-:S08]  /*fb80*/  DMUL R14, R14, UR4 ;  /* 0x000000040e0e7c28 */ /* 0x004fd00008000000 */
[----:B---3--:R-:W-:-:S08]  /*fb90*/  DFMA R14, R20, UR6, -R14 ;  /* 0x00000006140e7c2b */ /* 0x008fd0000800080e */
[----:B----4-:R-:W-:-:S08]  /*fba0*/  DFMA R12, R12, -UR8, R14 ;  /* 0x800000080c0c7c2b */ /* 0x010fd0000800000e */
[----:B-----5:R-:W-:-:S08]  /*fbb0*/  DFMA R10, R10, UR10, R12 ;  /* 0x0000000a0a0a7c2b */ /* 0x020fd0000800000c */
[----:B------:R-:W-:-:S08]  /*fbc0*/  DFMA R8, R8, UR12, R10 ;  /* 0x0000000c08087c2b */ /* 0x000fd0000800000a */
[----:B0-----:R-:W-:-:S07]  /*fbd0*/  DMUL R62, R22, R8 ;  /* 0x00000008163e7228 */ /* 0x001fce0000000000 */
        /* <DEDUP_REMOVED lines=59> */
[----:B------:R-:W-:-:S07]  /*ff90*/  DMUL R8, R22, R8 ;  /* 0x0000000816087228 */ /* 0x000fce0000000000 */
[----:B------:R1:W-:Y:S04]  /*ffa0*/  STG.E.64 desc[UR36][R6.64+0x30], R8 ;  /* 0x0000300806007986 */ /* 0x0003e8000c101b24 */
[----:B------:R-:W2:Y:S04]  /*ffb0*/  LDG.E.64 R58, desc[UR36][R58.64+0x38] ;  /* 0x000038243a3a7981 */ /* 0x000ea8000c1e1b00 */
[----:B------:R-:W3:Y:S04]  /*ffc0*/  LDG.E.64 R60, desc[UR36][R60.64+0x38] ;  /* 0x000038243c3c7981 */ /* 0x000ee8000c1e1b00 */
[----:B------:R-:W4:Y:S04]  /*ffd0*/  LDG.E.64 R56, desc[UR36][R56.64+0x38] ;  /* 0x0000382438387981 */ /* 0x000f28000c1e1b00 */
[----:B------:R-:W5:Y:S04]  /*ffe0*/  LDG.E.64 R26, desc[UR36][R26.64+0x38] ;  /* 0x000038241a1a7981 */ /* 0x000f68000c1e1b00 */
[----:B------:R-:W5:Y:S01]  /*fff0*/  LDG.E.64 R4, desc[UR36][R4.64+0x38] ;  /* 0x0000382404047981 */ /* 0x000f62000c1e1b00 */
[----:B------:R-:W-:-:S05]  /*10000*/  VIADD R3, R3, 0x8 ;  /* 0x0000000803037836 */ /* 0x000fca0000000000 */
[----:B------:R-:W-:Y:S01]  /*10010*/  ISETP.NE.AND P0, PT, R3, R38, PT ;  /* 0x000000260300720c */ /* 0x000fe20003f05270 */
[----:B--2---:R-:W-:-:S08]  /*10020*/  DMUL R10, R58, UR4 ;  /* 0x000000043a0a7c28 */ /* 0x004fd00008000000 */
[----:B---3--:R-:W-:-:S08]  /*10030*/  DFMA R10, R60, UR6, -R10 ;  /* 0x000000063c0a7c2b */ /* 0x008fd0000800080a */
[----:B----4-:R-:W-:-:S08]  /*10040*/  DFMA R10, R56, -UR8, R10 ;  /* 0x80000008380a7c2b */ /* 0x010fd0000800000a */
[----:B-----5:R-:W-:-:S08]  /*10050*/  DFMA R10, R26, UR10, R10 ;  /* 0x0000000a1a0a7c2b */ /* 0x020fd0000800000a */
[----:B------:R-:W-:-:S08]  /*10060*/  DFMA R10, R4, UR12, R10 ;  /* 0x0000000c040a7c2b */ /* 0x000fd0000800000a */
[----:B------:R-:W-:-:S07]  /*10070*/  DMUL R10, R22, R10 ;  /* 0x0000000a160a7228 */ /* 0x000fce0000000000 */
[----:B------:R1:W-:Y:S01]  /*10080*/  STG.E.64 desc[UR36][R6.64+0x38], R10 ;  /* 0x0000380a06007986 */ /* 0x0003e2000c101b24 */
[----:B------:R-:W-:Y:S05]  /*10090*/  @P0 BRA `(.L_x_221) ;  /* 0xfffffff8001c0947 */ /* 0x000fea000383ffff */
[----:B------:R-:W-:Y:S05]  /*100a0*/  BSYNC.RECONVERGENT B0 ;  /* 0x0000000000007941 */ /* 0x000fea0003800200 */
.L_x_220:
[----:B------:R-:W-:-:S07]  /*100b0*/  IMAD.MOV.U32 R0, RZ, RZ, R38 ;  /* 0x000000ffff007224 */ /* 0x000fce00078e0026 */
.L_x_219:
[----:B------:R-:W-:-:S13]  /*100c0*/  ISETP.NE.AND P0, PT, R2, RZ, PT ;  /* 0x000000ff0200720c */ /* 0x000fda0003f05270 */
[----:B------:R-:W-:Y:S05]  /*100d0*/  @!P0 BRA `(.L_x_222) ;  /* 0x0000000800808947 */ /* 0x000fea0003800000 */
[----:B------:R-:W-:Y:S02]  /*100e0*/  ISETP.GE.U32.AND P0, PT, R41, 0x3, PT ;  /* 0x000000032900780c */ /* 0x000fe40003f06070 */
[----:B------:R-:W-:-:S11]  /*100f0*/  ISETP.NE.AND P1, PT, R28, RZ, PT ;  /* 0x000000ff1c00720c */ /* 0x000fd60003f25270 */
[----:B------:R-:W-:Y:S05]  /*10100*/  @!P0 BRA `(.L_x_223) ;  /* 0x00000004001c8947 */ /* 0x000fea0003800000 */
[----:B------:R-:W2:Y:S08]  /*10110*/  LDC.64 R58, c[0x0][0x400] ;  /* 0x00010000ff3a7b82 */ /* 0x000eb00000000a00 */
[----:B------:R-:W3:Y:S08]  /*10120*/  LDC.64 R60, c[0x0][0x3f0] ;  /* 0x0000fc00ff3c7b82 */ /* 0x000ef00000000a00 */
[----:B------:R-:W4:Y:S08]  /*10130*/  LDC.64 R56, c[0x0][0x408] ;  /* 0x00010200ff387b82 */ /* 0x000f300000000a00 */
[----:B------:R-:W5:Y:S01]  /*10140*/  LDC.64 R26, c[0x0][0x410] ;  /* 0x00010400ff1a7b82 */ /* 0x000f620000000a00 */
[----:B--2---:R-:W-:-:S05]  /*10150*/  IMAD.WIDE.U32 R58, R0, 0x8, R58 ;  /* 0x00000008003a7825 */ /* 0x004fca00078e003a */
[----:B------:R-:W2:Y:S02]  /*10160*/  LDG.E.64 R12, desc[UR36][R58.64] ;  /* 0x000000243a0c7981 */ /* 0x000ea4000c1e1b00 */
[----:B------:R-:W0:Y:S01]  /*10170*/  LDC.64 R4, c[0x0][0x418] ;  /* 0x00010600ff047b82 */ /* 0x000e220000000a00 */
[----:B---3--:R-:W-:-:S05]  /*10180*/  IMAD.WIDE.U32 R60, R0, 0x8, R60 ;  /* 0x00000008003c7825 */ /* 0x008fca00078e003c */
[----:B------:R-:W3:Y:S01]  /*10190*/  LDG.E.64 R14, desc[UR36][R60.64] ;  /* 0x000000243c0e7981 */ /* 0x000ee2000c1e1b00 */
[----:B----4-:R-:W-:-:S05]  /*101a0*/  IMAD.WIDE.U32 R56, R0, 0x8, R56 ;  /* 0x0000000800387825 */ /* 0x010fca00078e0038 */
[----:B-1----:R-:W4:Y:S01]  /*101b0*/  LDG.E.64 R10, desc[UR36][R56.64] ;  /* 0x00000024380a7981 */ /* 0x002f22000c1e1b00 */
[----:B-----5:R-:W-:-:S05]  /*101c0*/  IMAD.WIDE.U32 R26, R0, 0x8, R26 ;  /* 0x00000008001a7825 */ /* 0x020fca00078e001a */
[----:B------:R-:W5:Y:S01]  /*101d0*/  LDG.E.64 R8, desc[UR36][R26.64] ;  /* 0x000000241a087981 */ /* 0x000f62000c1e1b00 */
[----:B0-----:R-:W-:-:S05]  /*101e0*/  IMAD.WIDE.U32 R4, R0, 0x8, R4 ;  /* 0x0000000800047825 */ /* 0x001fca00078e0004 */
[----:B------:R-:W5:Y:S01]  /*101f0*/  LDG.E.64 R6, desc[UR36][R4.64] ;  /* 0x0000002404067981 */ /* 0x000f62000c1e1b00 */
        /* <DEDUP_REMOVED lines=10> */
[----:B--2---:R-:W-:-:S08]  /*102a0*/  DMUL R12, R12, UR4 ;  /* 0x000000040c0c7c28 */ /* 0x004fd00008000000 */
[----:B---3--:R-:W-:-:S08]  /*102b0*/  DFMA R12, R14, UR6, -R12 ;  /* 0x000000060e0c7c2b */ /* 0x008fd0000800080c */
[----:B----4-:R-:W-:Y:S01]  /*102c0*/  DFMA R12, R10, -UR8, R12 ;  /* 0x800000080a0c7c2b */ /* 0x010fe2000800000c */
[----:B------:R-:W0:Y:S07]  /*102d0*/  LDC.64 R10, c[0x0][0x3e0] ;  /* 0x0000f800ff0a7b82 */ /* 0x000e2e0000000a00 */
[----:B-----5:R-:W-:-:S08]  /*102e0*/  DFMA R8, R8, UR10, R12 ;  /* 0x0000000a08087c2b */ /* 0x020fd0000800000c */
        /* <DEDUP_REMOVED lines=16> */
[----:B------:R-:W3:Y:S04]  /*103f0*/  LDG.E.64 R20, desc[UR36][R58.64+0x10] ;  /* 0x000010243a147981 */ /* 0x000ee8000c1e1b00 */
[----:B------:R-:W4:Y:S04]  /*10400*/  LDG.E.64 R8, desc[UR36][R60.64+0x10] ;  /* 0x000010243c087981 */ /* 0x000f28000c1e1b00 */
[----:B------:R-:W5:Y:S04]  /*10410*/  LDG.E.64 R10, desc[UR36][R56.64+0x10] ;  /* 0x00001024380a7981 */ /* 0x000f68000c1e1b00 */
[----:B------:R-:W2:Y:S04]  /*10420*/  LDG.E.64 R12, desc[UR36][R26.64+0x10] ;  /* 0x000010241a0c7981 */ /* 0x000ea8000c1e1b00 */
[----:B------:R-:W2:Y:S01]  /*10430*/  LDG.E.64 R14, desc[UR36][R4.64+0x10] ;  /* 0x00001024040e7981 */ /* 0x000ea2000c1e1b00 */
[----:B---3--:R-:W-:-:S08]  /*10440*/  DMUL R20, R20, UR4 ;  /* 0x0000000414147c28 */ /* 0x008fd00008000000 */
[----:B----4-:R-:W-:-:S08]  /*10450*/  DFMA R8, R8, UR6, -R20 ;  /* 0x0000000608087c2b */ /* 0x010fd00008000814 */
[----:B-----5:R-:W-:-:S08]  /*10460*/  DFMA R8, R10, -UR8, R8 ;  /* 0x800000080a087c2b */ /* 0x020fd00008000008 */
[----:B--2---:R-:W-:-:S08]  /*10470*/  DFMA R8, R12, UR10, R8 ;  /* 0x0000000a0c087c2b */ /* 0x004fd00008000008 */
[----:B------:R-:W-:-:S08]  /*10480*/  DFMA R8, R14, UR12, R8 ;  /* 0x0000000c0e087c2b */ /* 0x000fd00008000008 */
[----:B------:R-:W-:-:S07]  /*10490*/  DMUL R8, R22, R8 ;  /* 0x0000000816087228 */ /* 0x000fce0000000000 */
[----:B------:R2:W-:Y:S04]  /*104a0*/  STG.E.64 desc[UR36][R6.64+0x10], R8 ;  /* 0x0000100806007986 */ /* 0x0005e8000c101b24 */
[----:B------:R-:W3:Y:S04]  /*104b0*/  LDG.E.64 R58, desc[UR36][R58.64+0x18] ;  /* 0x000018243a3a7981 */ /* 0x000ee8000c1e1b00 */
[----:B------:R-:W4:Y:S04]  /*104c0*/  LDG.E.64 R60, desc[UR36][R60.64+0x18] ;  /* 0x000018243c3c7981 */ /* 0x000f28000c1e1b00 */
[----:B------:R-:W5:Y:S04]  /*104d0*/  LDG.E.64 R56, desc[UR36][R56.64+0x18] ;  /* 0x0000182438387981 */ /* 0x000f68000c1e1b00 */
[----:B------:R-:W2:Y:S04]  /*104e0*/  LDG.E.64 R26, desc[UR36][R26.64+0x18] ;  /* 0x000018241a1a7981 */ /* 0x000ea8000c1e1b00 */
[----:B------:R-:W2:Y:S01]  /*104f0*/  LDG.E.64 R4, desc[UR36][R4.64+0x18] ;  /* 0x0000182404047981 */ /* 0x000ea2000c1e1b00 */
[----:B------:R-:W-:Y:S01]  /*10500*/  VIADD R0, R0, 0x4 ;  /* 0x0000000400007836 */ /* 0x000fe20000000000 */
[----:B---3--:R-:W-:-:S08]  /*10510*/  DMUL R10, R58, UR4 ;  /* 0x000000043a0a7c28 */ /* 0x008fd00008000000 */
[----:B----4-:R-:W-:-:S08]  /*10520*/  DFMA R10, R60, UR6, -R10 ;  /* 0x000000063c0a7c2b */ /* 0x010fd0000800080a */
[----:B-----5:R-:W-:-:S08]  /*10530*/  DFMA R10, R56, -UR8, R10 ;  /* 0x80000008380a7c2b */ /* 0x020fd0000800000a */
[----:B--2---:R-:W-:-:S08]  /*10540*/  DFMA R10, R26, UR10, R10 ;  /* 0x0000000a1a0a7c2b */ /* 0x004fd0000800000a */
[----:B------:R-:W-:-:S08]  /*10550*/  DFMA R10, R4, UR12, R10 ;  /* 0x0000000c040a7c2b */ /* 0x000fd0000800000a */
[----:B------:R-:W-:-:S07]  /*10560*/  DMUL R10, R22, R10 ;  /* 0x0000000a160a7228 */ /* 0x000fce0000000000 */
[----:B------:R2:W-:Y:S04]  /*10570*/  STG.E.64 desc[UR36][R6.64+0x18], R10 ;  /* 0x0000180a06007986 */ /* 0x0005e8000c101b24 */
.L_x_223:
[----:B------:R-:W-:Y:S05]  /*10580*/  @!P1 BRA `(.L_x_222) ;  /* 0x0000000400549947 */ /* 0x000fea0003800000 */
[----:B------:R-:W-:Y:S02]  /*10590*/  ISETP.NE.AND P0, PT, R40, RZ, PT ;  /* 0x000000ff2800720c */ /* 0x000fe40003f05270 */
[----:B------:R-:W-:-:S11]  /*105a0*/  ISETP.NE.AND P1, PT, R37, RZ, PT ;  /* 0x000000ff2500720c */ /* 0x000fd60003f25270 */
[----:B------:R-:W-:Y:S05]  /*105b0*/  @!P0 BRA `(.L_x_224) ;  /* 0x0000000000bc8947 */ /* 0x000fea0003800000 */
[----:B-12---:R-:W1:Y:S08]  /*105c0*/  LDC.64 R10, c[0x0][0x400] ;  /* 0x00010000ff0a7b82 */ /* 0x006e700000000a00 */
[----:B------:R-:W2:Y:S08]  /*105d0*/  LDC.64 R4, c[0x0][0x3f0] ;  /* 0x0000fc00ff047b82 */ /* 0x000eb00000000a00 */
[----:B------:R-:W3:Y:S08]  /*105e0*/  LDC.64 R8, c[0x0][0x408] ;  /* 0x00010200ff087b82 */ /* 0x000ef00000000a00 */
[----:B0-----:R-:W0:Y:S01]  /*105f0*/  LDC.64 R6, c[0x0][0x410] ;  /* 0x00010400ff067b82 */ /* 0x001e220000000a00 */
[----:B-1----:R-:W-:-:S05]  /*10600*/  IMAD.WIDE.U32 R10, R0, 0x8, R10 ;  /* 0x00000008000a7825 */ /* 0x002fca00078e000a */
[----:B------:R-:W4:Y:S02]  /*10610*/  LDG.E.64 R56, desc[UR36][R10.64] ;  /* 0x000000240a387981 */ /* 0x000f24000c1e1b00 */
[----:B------:R-:W1:Y:S01]  /*10620*/  LDC.64 R12, c[0x0][0x418] ;  /* 0x00010600ff0c7b82 */ /* 0x000e620000000a00 */
[----:B--2---:R-:W-:-:S05]  /*10630*/  IMAD.WIDE.U32 R4, R0, 0x8, R4 ;  /* 0x0000000800047825 */ /* 0x004fca00078e0004 */
[----:B------:R-:W2:Y:S01]  /*10640*/  LDG.E.64 R58, desc[UR36][R4.64] ;  /* 0x00000024043a7981 */ /* 0x000ea2000c1e1b00 */
[----:B---3--:R-:W-:-:S05]  /*10650*/  IMAD.WIDE.U32 R8, R0, 0x8, R8 ;  /* 0x0000000800087825 */ /* 0x008fca00078e0008 */
[----:B------:R-:W3:Y:S01]  /*10660*/  LDG.E.64 R26, desc[UR36][R8.64] ;  /* 0x00000024081a7981 */ /* 0x000ee2000c1e1b00 */
[----:B0-----:R-:W-:-:S05]  /*10670*/  IMAD.WIDE.U32 R6, R0, 0x8, R6 ;  /* 0x0000000800067825 */ /* 0x001fca00078e0006 */
[----:B------:R-:W5:Y:S01]  /*10680*/  LDG.E.64 R20, desc[UR36][R6.64] ;  /* 0x0000002406147981 */ /* 0x000f62000c1e1b00 */
[----:B-1----:R-:W-:-:S05]  /*10690*/  IMAD.WIDE.U32 R12, R0, 0x8, R12 ;  /* 0x00000008000c7825 */ /* 0x002fca00078e000c */
        /* <DEDUP_REMOVED lines=11> */
[----:B----4-:R-:W-:-:S08]  /*10750*/  DMUL R56, R56, UR4 ;  /* 0x0000000438387c28 */ /* 0x010fd00008000000 */
[----:B--2---:R-:W-:-:S08]  /*10760*/  DFMA R56, R58, UR6, -R56 ;  /* 0x000000063a387c2b */ /* 0x004fd00008000838 */
[----:B---3--:R-:W-:Y:S01]  /*10770*/  DFMA R56, R26, -UR8, R56 ;  /* 0x800000081a387c2b */ /* 0x008fe20008000038 */
[----:B------:R-:W0:Y:S07]  /*10780*/  LDC.64 R26, c[0x0][0x3e0] ;  /* 0x0000f800ff1a7b82 */ /* 0x000e2e0000000a00 */
[----:B-----5:R-:W-:-:S08]  /*10790*/  DFMA R20, R20, UR10, R56 ;  /* 0x0000000a14147c2b */ /* 0x020fd00008000038 */
[----:B------:R-:W-:-:S08]  /*107a0*/  DFMA R14, R14, UR12, R20 ;  /* 0x0000000c0e0e7c2b */ /* 0x000fd00008000014 */
[----:B------:R-:W-:Y:S01]  /*107b0*/  DMUL R14, R22, R14 ;  /* 0x0000000e160e7228 */ /* 0x000fe20000000000 */
[----:B0-----:R-:W-:-:S06]  /*107c0*/  IMAD.WIDE.U32 R26, R0, 0x8, R26 ;  /* 0x00000008001a7825 */ /* 0x001fcc00078e001a */
[----:B------:R3:W-:Y:S04]  /*107d0*/  STG.E.64 desc[UR36][R26.64], R14 ;  /* 0x0000000e1a007986 */ /* 0x0007e8000c101b24 */
[----:B------:R-:W2:Y:S04]  /*107e0*/  LDG.E.64 R10, desc[UR36][R10.64+0x8] ;  /* 0x000008240a0a7981 */ /* 0x000ea8000c1e1b00 */
[----:B------:R-:W4:Y:S04]  /*107f0*/  LDG.E.64 R4, desc[UR36][R4.64+0x8] ;  /* 0x0000082404047981 */ /* 0x000f28000c1e1b00 */
[----:B------:R-:W5:Y:S04]  /*10800*/  LDG.E.64 R8, desc[UR36][R8.64+0x8] ;  /* 0x0000082408087981 */ /* 0x000f68000c1e1b00 */
[----:B------:R-:W3:Y:S04]  /*10810*/  LDG.E.64 R6, desc[UR36][R6.64+0x8] ;  /* 0x0000082406067981 */ /* 0x000ee8000c1e1b00 */
[----:B------:R-:W3:Y:S01]  /*10820*/  LDG.E.64 R12, desc[UR36][R12.64+0x8] ;  /* 0x000008240c0c7981 */ /* 0x000ee2000c1e1b00 */
[----:B------:R-:W-:Y:S01]  /*10830*/  IADD3 R0, PT, PT, R0, 0x2, RZ ;  /* 0x0000000200007810 */ /* 0x000fe20007ffe0ff */
[----:B--2---:R-:W-:-:S08]  /*10840*/  DMUL R20, R10, UR4 ;  /* 0x000000040a147c28 */ /* 0x004fd00008000000 */
[----:B----4-:R-:W-:-:S08]  /*10850*/  DFMA R20, R4, UR6, -R20 ;  /* 0x0000000604147c2b */ /* 0x010fd00008000814 */
[----:B-----5:R-:W-:-:S08]  /*10860*/  DFMA R20, R8, -UR8, R20 ;  /* 0x8000000808147c2b */ /* 0x020fd00008000014 */
[----:B---3--:R-:W-:-:S08]  /*10870*/  DFMA R20, R6, UR10, R20 ;  /* 0x0000000a06147c2b */ /* 0x008fd00008000014 */
[----:B------:R-:W-:-:S08]  /*10880*/  DFMA R20, R12, UR12, R20 ;  /* 0x0000000c0c147c2b */ /* 0x000fd00008000014 */
[----:B------:R-:W-:-:S07]  /*10890*/  DMUL R20, R22, R20 ;  /* 0x0000001416147228 */ /* 0x000fce0000000000 */
[----:B------:R3:W-:Y:S04]  /*108a0*/  STG.E.64 desc[UR36][R26.64+0x8], R20 ;  /* 0x000008141a007986 */ /* 0x0007e8000c101b24 */
.L_x_224:
[----:B------:R-:W-:Y:S05]  /*108b0*/  @!P1 BRA `(.L_x_222) ;  /* 0x0000000000889947 */ /* 0x000fea0003800000 */
[----:B------:R-:W4:Y:S08]  /*108c0*/  LDC.64 R4, c[0x0][0x400] ;  /* 0x00010000ff047b82 */ /* 0x000f300000000a00 */
[----:B-1----:R-:W1:Y:S08]  /*108d0*/  LDC.64 R8, c[0x0][0x3f0] ;  /* 0x0000fc00ff087b82 */ /* 0x002e700000000a00 */
[----:B--2---:R-:W2:Y:S08]  /*108e0*/  LDC.64 R10, c[0x0][0x408] ;  /* 0x00010200ff0a7b82 */ /* 0x004eb00000000a00 */
[----:B------:R-:W5:Y:S01]  /*108f0*/  LDC.64 R12, c[0x0][0x410] ;  /* 0x00010400ff0c7b82 */ /* 0x000f620000000a00 */
[----:B----4-:R-:W-:-:S06]  /*10900*/  IMAD.WIDE.U32 R4, R0, 0x8, R4 ;  /* 0x0000000800047825 */ /* 0x010fcc00078e0004 */
[----:B------:R-:W4:Y:S01]  /*10910*/  LDG.E.64 R4, desc[UR36][R4.64] ;  /* 0x0000002404047981 */ /* 0x000f22000c1e1b00 */
[----:B0-----:R-:W0:Y:S01]  /*10920*/  LDC.64 R6, c[0x0][0x418] ;  /* 0x00010600ff067b82 */ /* 0x001e220000000a00 */
[----:B-1----:R-:W-:-:S06]  /*10930*/  IMAD.WIDE.U32 R8, R0, 0x8, R8 ;  /* 0x0000000800087825 */ /* 0x002fcc00078e0008 */
[----:B------:R-:W3:Y:S01]  /*10940*/  LDG.E.64 R8, desc[UR36][R8.64] ;  /* 0x0000002408087981 */ /* 0x000ee2000c1e1b00 */
[----:B--2---:R-:W-:-:S06]  /*10950*/  IMAD.WIDE.U32 R10, R0, 0x8, R10 ;  /* 0x00000008000a7825 */ /* 0x004fcc00078e000a */
[----:B------:R-:W2:Y:S01]  /*10960*/  LDG.E.64 R10, desc[UR36][R10.64] ;  /* 0x000000240a0a7981 */ /* 0x000ea2000c1e1b00 */
[----:B-----5:R-:W-:-:S06]  /*10970*/  IMAD.WIDE.U32 R12, R0, 0x8, R12 ;  /* 0x00000008000c7825 */ /* 0x020fcc00078e000c */
[----:B------:R-:W5:Y:S01]  /*10980*/  LDG.E.64 R12, desc[UR36][R12.64] ;  /* 0x000000240c0c7981 */ /* 0x000f62000c1e1b00 */
[----:B0-----:R-:W-:-:S06]  /*10990*/  IMAD.WIDE.U32 R6, R0, 0x8, R6 ;  /* 0x0000000800067825 */ /* 0x001fcc00078e0006 */
[----:B------:R-:W5:Y:S01]  /*109a0*/  LDG.E.64 R6, desc[UR36][R6.64] ;  /* 0x0000002406067981 */ /* 0x000f62000c1e1b00 */
[----:B------:R-:W-:Y:S01]  /*109b0*/  UMOV UR4, 0x6cceb75d ;  /* 0x6cceb75d00047882 */ /* 0x000fe20000000000 */
[----:B------:R-:W-:Y:S02]  /*109c0*/  UMOV UR5, 0x3f9ea8fd ;  /* 0x3f9ea8fd00057882 */ /* 0x000fe40000000000 */
[----:B----4-:R-:W-:Y:S01]  /*109d0*/  DMUL R4, R4, -UR4 ;  /* 0x8000000404047c28 */ /* 0x010fe20008000000 */
[----:B------:R-:W-:Y:S01]  /*109e0*/  UMOV UR4, 0x16c16c17 ;  /* 0x16c16c1700047882 */ /* 0x000fe20000000000 */
[----:B------:R-:W-:-:S06]  /*109f0*/  UMOV UR5, 0x3f66c16c ;  /* 0x3f66c16c00057882 */ /* 0x000fcc0000000000 */
[----:B---3--:R-:W-:Y:S01]  /*10a00*/  DFMA R4, R8, UR4, R4 ;  /* 0x0000000408047c2b */ /* 0x008fe20008000004 */
[----:B------:R-:W-:Y:S01]  /*10a10*/  UMOV UR4, 0xb17fafde ;  /* 0xb17fafde00047882 */ /* 0x000fe20000000000 */
[----:B------:R-:W-:-:S06]  /*10a20*/  UMOV UR5, 0x3f9de693 ;  /* 0x3f9de69300057882 */ /* 0x000fcc0000000000 */
[----:B--2---:R-:W-:Y:S01]  /*10a30*/  DFMA R8, R10, -UR4, R4 ;  /* 0x800000040a087c2b */ /* 0x004fe20008000004 */
[----:B------:R-:W-:Y:S01]  /*10a40*/  UMOV UR4, 0x47ae147b ;  /* 0x47ae147b00047882 */ /* 0x000fe20000000000 */
[----:B------:R-:W0:Y:S01]  /*10a50*/  LDC.64 R4, c[0x0][0x3e0] ;  /* 0x0000f800ff047b82 */ /* 0x000e220000000a00 */
[----:B------:R-:W-:-:S05]  /*10a60*/  UMOV UR5, 0x3f947ae1 ;  /* 0x3f947ae100057882 */ /* 0x000fca0000000000 */
[----:B-----5:R-:W-:Y:S01]  /*10a70*/  DFMA R8, R12, UR4, R8 ;  /* 0x000000040c087c2b */ /* 0x020fe20008000008 */
[----:B------:R-:W-:Y:S01]  /*10a80*/  UMOV UR4, 0x29e4129e ;  /* 0x29e4129e00047882 */ /* 0x000fe20000000000 */
[----:B------:R-:W-:-:S06]  /*10a90*/  UMOV UR5, 0x3fa29e41 ;  /* 0x3fa29e4100057882 */ /* 0x000fcc0000000000 */
[----:B------:R-:W-:-:S08]  /*10aa0*/  DFMA R6, R6, UR4, R8 ;  /* 0x0000000406067c2b */ /* 0x000fd00008000008 */
[----:B------:R-:W-:Y:S01]  /*10ab0*/  DMUL R6, R22, R6 ;  /* 0x0000000616067228 */ /* 0x000fe20000000000 */
[----:B0-----:R-:W-:-:S06]  /*10ac0*/  IMAD.WIDE.U32 R4, R0, 0x8, R4 ;  /* 0x0000000800047825 */ /* 0x001fcc00078e0004 */
[----:B------:R4:W-:Y:S04]  /*10ad0*/  STG.E.64 desc[UR36][R4.64], R6 ;  /* 0x0000000604007986 */ /* 0x0009e8000c101b24 */
.L_x_222:
[----:B------:R-:W-:Y:S01]  /*10ae0*/  ISETP.GE.U32.AND P0, PT, R31, 0xf, PT ;  /* 0x0000000f1f00780c */ /* 0x000fe20003f06070 */
[----:B------:R-:W-:-:S12]  /*10af0*/  IMAD.MOV.U32 R56, RZ, RZ, RZ ;  /* 0x000000ffff387224 */ /* 0x000fd800078e00ff */
[----:B------:R-:W-:Y:S05]  /*10b00*/  @!P0 BRA `(.L_x_225) ;  /* 0x0000000c00248947 */ /* 0x000fea0003800000 */
[----:B------:R-:W-:Y:S01]  /*10b10*/  BSSY.RECONVERGENT B7, `(.L_x_226) ;  /* 0x00000c7000077945 */ /* 0x000fe20003800200 */
[----:B------:R-:W-:-:S07]  /*10b20*/  IMAD.MOV.U32 R45, RZ, RZ, RZ ;  /* 0x000000ffff2d7224 */ /* 0x000fce00078e00ff */
.L_x_243:
[----:B---3--:R-:W3:Y:S01]  /*10b30*/  LDC.64 R26, c[0x0][0x3c8] ;  /* 0x0000f200ff1a7b82 */ /* 0x008ee20000000a00 */
[----:B------:R-:W-:Y:S01]  /*10b40*/  MOV R19, 0x0 ;  /* 0x0000000000137802 */ /* 0x000fe20000000f00 */
[----:B------:R-:W4:Y:S01]  /*10b50*/  LDCU.64 UR4, c[0x4][0x10] ;  /* 0x01000200ff0477ac */ /* 0x000f220008000a00 */
[----:B---3--:R-:W-:-:S05]  /*10b60*/  IMAD.WIDE.U32 R26, R45, 0x8, R26 ;  /* 0x000000082d1a7825 */ /* 0x008fca00078e001a */
[----:B-12---:R-:W2:Y:S01]  /*10b70*/  LDG.E.64 R10, desc[UR36][R26.64] ;  /* 0x000000241a0a7981 */ /* 0x006ea2000c1e1b00 */
[----:B------:R1:W3:Y:S01]  /*10b80*/  LDC.64 R8, c[0x4][R19] ;  /* 0x0100000013087b82 */ /* 0x0002e20000000a00 */
[----:B----4-:R-:W-:Y:S01]  /*10b90*/  IMAD.U32 R4, RZ, RZ, UR4 ;  /* 0x00000004ff047e24 */ /* 0x010fe2000f8e00ff */
[----:B------:R-:W-:Y:S01]  /*10ba0*/  MOV R5, UR5 ;  /* 0x0000000500057c02 */ /* 0x000fe20008000f00 */
[----:B------:R1:W-:Y:S01]  /*10bb0*/  STL [R1], R45 ;  /* 0x0000002d01007387 */ /* 0x0003e20000100800 */
[----:B0-----:R-:W-:Y:S02]  /*10bc0*/  IMAD.U32 R6, RZ, RZ, UR42 ;  /* 0x0000002aff067e24 */ /* 0x001fe4000f8e00ff */
[----:B------:R-:W-:Y:S01]  /*10bd0*/  IMAD.U32 R7, RZ, RZ, UR43 ;  /* 0x0000002bff077e24 */ /* 0x000fe2000f8e00ff */
[----:B--23--:R1:W-:Y:S06]  /*10be0*/  STL.64 [R1+0x8], R10 ;  /* 0x0000080a01007387 */ /* 0x00c3ec0000100a00 */
[----:B------:R-:W-:-:S07]  /*10bf0*/  LEPC R20, `(.L_x_227) ;  /* 0x000000001014794e */ /* 0x000fce0000000000 */
[----:B-1----:R-:W-:Y:S05]  /*10c00*/  CALL.ABS.NOINC R8 ;  /* 0x0000000008007343 */ /* 0x002fea0003c00000 */
.L_x_227:
        /* <DEDUP_REMOVED lines=12> */
.L_x_228:
        /* <DEDUP_REMOVED lines=12> */
.L_x_229:
        /* <DEDUP_REMOVED lines=12> */
.L_x_230:
        /* <DEDUP_REMOVED lines=12> */
.L_x_231:
        /* <DEDUP_REMOVED lines=12> */
.L_x_232:
        /* <DEDUP_REMOVED lines=12> */
.L_x_233:
        /* <DEDUP_REMOVED lines=12> */
.L_x_234:
        /* <DEDUP_REMOVED lines=12> */
.L_x_235:
        /* <DEDUP_REMOVED lines=12> */
.L_x_236:
        /* <DEDUP_REMOVED lines=12> */
.L_x_237:
        /* <DEDUP_REMOVED lines=12> */
.L_x_238:
        /* <DEDUP_REMOVED lines=12> */
.L_x_239:
        /* <DEDUP_REMOVED lines=12> */
.L_x_240:
        /* <DEDUP_REMOVED lines=12> */
.L_x_241:
        /* <DEDUP_REMOVED lines=12> */
.L_x_242:
[----:B------:R-:W-:-:S05]  /*11750*/  VIADD R45, R45, 0x10 ;  /* 0x000000102d2d7836 */ /* 0x000fca0000000000 */
[----:B------:R-:W-:-:S13]  /*11760*/  ISETP.NE.AND P0, PT, R45, R30, PT ;  /* 0x0000001e2d00720c */ /* 0x000fda0003f05270 */
[----:B------:R-:W-:Y:S05]  /*11770*/  @P0 BRA `(.L_x_243) ;  /* 0xfffffff000ec0947 */ /* 0x000fea000383ffff */
[----:B------:R-:W-:Y:S05]  /*11780*/  BSYNC.RECONVERGENT B7 ;  /* 0x0000000000077941 */ /* 0x000fea0003800200 */
.L_x_226:
[----:B------:R-:W-:-:S07]  /*11790*/  IMAD.MOV.U32 R56, RZ, RZ, R30 ;  /* 0x000000ffff387224 */ /* 0x000fce00078e001e */
.L_x_225:
[----:B------:R-:W-:-:S13]  /*117a0*/  ISETP.NE.AND P0, PT, R29, RZ, PT ;  /* 0x000000ff1d00720c */ /* 0x000fda0003f05270 */
[----:B------:R-:W-:Y:S05]  /*117b0*/  @!P0 BRA `(.L_x_244) ;  /* 0x0000000c00308947 */ /* 0x000fea0003800000 */
[----:B------:R-:W-:-:S13]  /*117c0*/  ISETP.GE.U32.AND P0, PT, R39, 0x7, PT ;  /* 0x000000072700780c */ /* 0x000fda0003f06070 */
[----:B------:R-:W-:Y:S05]  /*117d0*/  @!P0 BRA `(.L_x_245) ;  /* 0x00000004008c8947 */ /* 0x000fea0003800000 */
[----:B---3--:R-:W3:Y:S01]  /*117e0*/  LDC.64 R26, c[0x0][0x3c8] ;  /* 0x0000f200ff1a7b82 */ /* 0x008ee20000000a00 */
[----:B------:R-:W-:Y:S01]  /*117f0*/  MOV R19, 0x0 ;  /* 0x0000000000137802 */ /* 0x000fe20000000f00 */
[----:B------:R-:W4:Y:S01]  /*11800*/  LDCU.64 UR4, c[0x4][0x10] ;  /* 0x01000200ff0477ac */ /* 0x000f220008000a00 */
[----:B---3--:R-:W-:-:S05]  /*11810*/  IMAD.WIDE.U32 R26, R56, 0x8, R26 ;  /* 0x00000008381a7825 */ /* 0x008fca00078e001a */
[----:B-12---:R-:W2:Y:S01]  /*11820*/  LDG.E.64 R10, desc[UR36][R26.64] ;  /* 0x000000241a0a7981 */ /* 0x006ea2000c1e1b00 */
[----:B------:R1:W3:Y:S01]  /*11830*/  LDC.64 R8, c[0x4][R19] ;  /* 0x0100000013087b82 */ /* 0x0002e20000000a00 */
[----:B----4-:R-:W-:Y:S01]  /*11840*/  MOV R4, UR4 ;  /* 0x0000000400047c02 */ /* 0x010fe20008000f00 */
[----:B------:R-:W-:Y:S01]  /*11850*/  IMAD.U32 R5, RZ, RZ, UR5 ;  /* 0x00000005ff057e24 */ /* 0x000fe2000f8e00ff */
[----:B------:R1:W-:Y:S01]  /*11860*/  STL [R1], R56 ;  /* 0x0000003801007387 */ /* 0x0003e20000100800 */
[----:B0-----:R-:W-:Y:S02]  /*11870*/  IMAD.U32 R6, RZ, RZ, UR42 ;  /* 0x0000002aff067e24 */ /* 0x001fe4000f8e00ff */
[----:B------:R-:W-:Y:S01]  /*11880*/  IMAD.U32 R7, RZ, RZ, UR43 ;  /* 0x0000002bff077e24 */ /* 0x000fe2000f8e00ff */
[----:B--23--:R1:W-:Y:S06]  /*11890*/  STL.64 [R1+0x8], R10 ;  /* 0x0000080a01007387 */ /* 0x00c3ec0000100a00 */
[----:B------:R-:W-:-:S07]  /*118a0*/  LEPC R20, `(.L_x_246) ;  /* 0x000000001014794e */ /* 0x000fce0000000000 */
[----:B-1----:R-:W-:Y:S05]  /*118b0*/  CALL.ABS.NOINC R8 ;  /* 0x0000000008007343 */ /* 0x002fea0003c00000 */
.L_x_246:
        /* <DEDUP_REMOVED lines=12> */
.L_x_247:
        /* <DEDUP_REMOVED lines=12> */
.L_x_248:
        /* <DEDUP_REMOVED lines=12> */
.L_x_249:
        /* <DEDUP_REMOVED lines=12> */
.L_x_250:
[----:B------:R-:W2:Y:S01]  /*11bc0*/  LDG.E.64 R10, desc[UR36][R26.64+0x28] ;  /* 0x000028241a0a7981 */ /* 0x000ea2000c1e1b00 */
[----:B------:R-:W-:Y:S01]  /*11bd0*/  IADD3 R0, PT, PT, R56, 0x5, RZ ;  /* 0x0000000538007810 */ /* 0x000fe20007ffe0ff */
        /* <DEDUP_REMOVED lines=10> */
.L_x_251:
[----:B------:R-:W2:Y:S01]  /*11c80*/  LDG.E.64 R10, desc[UR36][R26.64+0x30] ;  /* 0x000030241a0a7981 */ /* 0x000ea2000c1e1b00 */
[----:B------:R-:W-:Y:S01]  /*11c90*/  VIADD R0, R56, 0x6 ;  /* 0x0000000638007836 */ /* 0x000fe20000000000 */
[----:B------:R0:W1:Y:S01]  /*11ca0*/  LDC.64 R8, c[0x4][R19] ;  /* 0x0100000013087b82 */ /* 0x0000620000000a00 */
[----:B------:R-:W3:Y:S01]  /*11cb0*/  LDCU.64 UR4, c[0x4][0x10] ;  /* 0x01000200ff0477ac */ /* 0x000ee20008000a00 */
[----:B------:R-:W-:Y:S01]  /*11cc0*/  IMAD.U32 R6, RZ, RZ, UR42 ;  /* 0x0000002aff067e24 */ /* 0x000fe2000f8e00ff */
[----:B------:R-:W-:Y:S01]  /*11cd0*/  MOV R7, UR43 ;  /* 0x0000002b00077c02 */ /* 0x000fe20008000f00 */
[----:B------:R0:W-:Y:S01]  /*11ce0*/  STL [R1], R0 ;  /* 0x0000000001007387 */ /* 0x0001e20000100800 */
[----:B---3--:R-:W-:Y:S01]  /*11cf0*/  MOV R4, UR4 ;  /* 0x0000000400047c02 */ /* 0x008fe20008000f00 */
[----:B------:R-:W-:Y:S02]  /*11d00*/  IMAD.U32 R5, RZ, RZ, UR5 ;  /* 0x00000005ff057e24 */ /* 0x000fe4000f8e00ff */
[----:B-12---:R0:W-:Y:S05]  /*11d10*/  STL.64 [R1+0x8], R10 ;  /* 0x0000080a01007387 */ /* 0x0061ea0000100a00 */
[----:B------:R-:W-:-:S07]  /*11d20*/  LEPC R20, `(.L_x_252) ;  /* 0x000000001014794e */ /* 0x000fce0000000000 */
[----:B0-----:R-:W-:Y:S05]  /*11d30*/  CALL.ABS.NOINC R8 ;  /* 0x0000000008007343 */ /* 0x001fea0003c00000 */
.L_x_252:
        /* <DEDUP_REMOVED lines=12> */
.L_x_253:
[----:B------:R-:W-:-:S07]  /*11e00*/  IADD3 R56, PT, PT, R56, 0x8, RZ ;  /* 0x0000000838387810 */ /* 0x000fce0007ffe0ff */
.L_x_245:
        /* <DEDUP_REMOVED lines=10> */
[----:B----4-:R-:W-:Y:S01]  /*11eb0*/  IMAD.U32 R4, RZ, RZ, UR4 ;  /* 0x00000004ff047e24 */ /* 0x010fe2000f8e00ff */
[----:B0-----:R-:W-:Y:S01]  /*11ec0*/  MOV R6, UR42 ;  /* 0x0000002a00067c02 */ /* 0x001fe20008000f00 */
[----:B------:R1:W-:Y:S01]  /*11ed0*/  STL [R1], R56 ;  /* 0x0000003801007387 */ /* 0x0003e20000100800 */
[----:B------:R-:W-:Y:S02]  /*11ee0*/  IMAD.U32 R5, RZ, RZ, UR5 ;  /* 0x00000005ff057e24 */ /* 0x000fe4000f8e00ff */
[----:B------:R-:W-:Y:S01]  /*11ef0*/  IMAD.U32 R7, RZ, RZ, UR43 ;  /* 0x0000002bff077e24 */ /* 0x000fe2000f8e00ff */
[----:B--23--:R1:W-:Y:S06]  /*11f00*/  STL.64 [R1+0x8], R10 ;  /* 0x0000080a01007387 */ /* 0x00c3ec0000100a00 */
[----:B------:R-:W-:-:S07]  /*11f10*/  LEPC R20, `(.L_x_255) ;  /* 0x000000001014794e */ /* 0x000fce0000000000 */
[----:B-1----:R-:W-:Y:S05]  /*11f20*/  CALL.ABS.NOINC R8 ;  /* 0x0000000008007343 */ /* 0x002fea0003c00000 */
.L_x_255:
        /* <DEDUP_REMOVED lines=12> */
.L_x_256:
        /* <DEDUP_REMOVED lines=12> */
.L_x_257:
        /* <DEDUP_REMOVED lines=12> */
.L_x_258:
[----:B------:R-:W-:-:S07]  /*12170*/  VIADD R56, R56, 0x4 ;  /* 0x0000000438387836 */ /* 0x000fce0000000000 */
.L_x_254:
[----:B------:R-:W-:-:S13]  /*12180*/  ISETP.NE.AND P0, PT, R28, RZ, PT ;  /* 0x000000ff1c00720c */ /* 0x000fda0003f05270 */
[----:B------:R-:W-:Y:S05]  /*12190*/  @!P0 BRA `(.L_x_244) ;  /* 0x0000000000b88947 */ /* 0x000fea0003800000 */
[----:B---3--:R-:W3:Y:S01]  /*121a0*/  LDC.64 R26, c[0x0][0x3c8] ;  /* 0x0000f200ff1a7b82 */ /* 0x008ee20000000a00 */
[----:B------:R-:W-:Y:S01]  /*121b0*/  MOV R19, 0x0 ;  /* 0x0000000000137802 */ /* 0x000fe20000000f00 */
[----:B------:R-:W4:Y:S01]  /*121c0*/  LDCU.64 UR4, c[0x4][0x10] ;  /* 0x01000200ff0477ac */ /* 0x000f220008000a00 */
[----:B---3--:R-:W-:-:S05]  /*121d0*/  IMAD.WIDE.U32 R26, R56, 0x8, R26 ;  /* 0x00000008381a7825 */ /* 0x008fca00078e001a */
[----:B-12---:R-:W2:Y:S01]  /*121e0*/  LDG.E.64 R10, desc[UR36][R26.64] ;  /* 0x000000241a0a7981 */ /* 0x006ea2000c1e1b00 */
[----:B------:R1:W3:Y:S01]  /*121f0*/  LDC.64 R8, c[0x4][R19] ;  /* 0x0100000013087b82 */ /* 0x0002e20000000a00 */
[----:B------:R-:W-:Y:S01]  /*12200*/  ISETP.NE.AND P0, PT, R28, 0x1, PT ;  /* 0x000000011c00780c */ /* 0x000fe20003f05270 */
[----:B----4-:R-:W-:Y:S01]  /*12210*/  IMAD.U32 R5, RZ, RZ, UR5 ;  /* 0x00000005ff057e24 */ /* 0x010fe2000f8e00ff */
[----:B------:R1:W-:Y:S01]  /*12220*/  STL [R1], R56 ;  /* 0x0000003801007387 */ /* 0x0003e20000100800 */
[----:B------:R-:W-:Y:S01]  /*12230*/  MOV R4, UR4 ;  /* 0x0000000400047c02 */ /* 0x000fe20008000f00 */
[----:B0-----:R-:W-:Y:S01]  /*12240*/  IMAD.U32 R6, RZ, RZ, UR42 ;  /* 0x0000002aff067e24 */ /* 0x001fe2000f8e00ff */
[----:B------:R-:W-:Y:S02]  /*12250*/  P2R R0, PR, RZ, 0x1 ;  /* 0x00000001ff007803 */ /* 0x000fe40000000000 */
[----:B------:R-:W-:Y:S01]  /*12260*/  MOV R7, UR43 ;  /* 0x0000002b00077c02 */ /* 0x000fe20008000f00 */
[----:B--23--:R1:W-:Y:S06]  /*12270*/  STL.64 [R1+0x8], R10 ;  /* 0x0000080a01007387 */ /* 0x00c3ec0000100a00 */
[----:B------:R-:W-:-:S07]  /*12280*/  LEPC R20, `(.L_x_259) ;  /* 0x000000001014794e */ /* 0x000fce0000000000 */
[----:B-1----:R-:W-:Y:S05]  /*12290*/  CALL.ABS.NOINC R8 ;  /* 0x0000000008007343 */ /* 0x002fea0003c00000 */
.L_x_259:
[----:B------:R-:W-:-:S13]  /*122a0*/  ISETP.NE.AND P6, PT, R28, 0x1, PT ;  /* 0x000000011c00780c */ /* 0x000fda0003fc5270 */
[----:B------:R-:W-:Y:S05]  /*122b0*/  @!P6 BRA `(.L_x_244) ;  /* 0x000000000070e947 */ /* 0x000fea0003800000 */
[----:B------:R-:W2:Y:S01]  /*122c0*/  LDG.E.64 R10, desc[UR36][R26.64+0x8] ;  /* 0x000008241a0a7981 */ /* 0x000ea2000c1e1b00 */
[----:B------:R0:W1:Y:S01]  /*122d0*/  LDC.64 R8, c[0x4][R19] ;  /* 0x0100000013087b82 */ /* 0x0000620000000a00 */
[----:B------:R-:W3:Y:S01]  /*122e0*/  LDCU.64 UR4, c[0x4][0x10] ;  /* 0x01000200ff0477ac */ /* 0x000ee20008000a00 */
[----:B------:R-:W-:Y:S01]  /*122f0*/  VIADD R0, R56, 0x1 ;  /* 0x0000000138007836 */ /* 0x000fe20000000000 */
[----:B------:R-:W-:Y:S01]  /*12300*/  ISETP.NE.AND P0, PT, R28, 0x2, PT ;  /* 0x000000021c00780c */ /* 0x000fe20003f05270 */
[----:B------:R-:W-:Y:S02]  /*12310*/  IMAD.U32 R6, RZ, RZ, UR42 ;  /* 0x0000002aff067e24 */ /* 0x000fe4000f8e00ff */
[----:B------:R-:W-:Y:S01]  /*12320*/  IMAD.U32 R7, RZ, RZ, UR43 ;  /* 0x0000002bff077e24 */ /* 0x000fe2000f8e00ff */
[----:B------:R4:W-:Y:S02]  /*12330*/  STL [R1], R0 ;  /* 0x0000000001007387 */ /* 0x0009e40000100800 */
[----:B----4-:R-:W-:Y:S01]  /*12340*/  P2R R0, PR, RZ, 0x1 ;  /* 0x00000001ff007803 */ /* 0x010fe20000000000 */
[----:B---3--:R-:W-:Y:S01]  /*12350*/  IMAD.U32 R4, RZ, RZ, UR4 ;  /* 0x00000004ff047e24 */ /* 0x008fe2000f8e00ff */
[----:B------:R-:W-:Y:S01]  /*12360*/  MOV R5, UR5 ;  /* 0x0000000500057c02 */ /* 0x000fe20008000f00 */
[----:B-12---:R0:W-:Y:S06]  /*12370*/  STL.64 [R1+0x8], R10 ;  /* 0x0000080a01007387 */ /* 0x0061ec0000100a00 */
[----:B------:R-:W-:-:S07]  /*12380*/  LEPC R20, `(.L_x_260) ;  /* 0x000000001014794e */ /* 0x000fce0000000000 */
[----:B0-----:R-:W-:Y:S05]  /*12390*/  CALL.ABS.NOINC R8 ;  /* 0x0000000008007343 */ /* 0x001fea0003c00000 */
.L_x_260:
[----:B------:R-:W-:-:S13]  /*123a0*/  ISETP.NE.AND P6, PT, R28, 0x2, PT ;  /* 0x000000021c00780c */ /* 0x000fda0003fc5270 */
[----:B------:R-:W-:Y:S05]  /*123b0*/  @!P6 BRA `(.L_x_244) ;  /* 0x000000000030e947 */ /* 0x000fea0003800000 */
        /* <DEDUP_REMOVED lines=12> */
.L_x_244:
[----:B------:R-:W-:Y:S01]  /*12480*/  ISETP.GE.U32.AND P0, PT, R31, 0xf, PT ;  /* 0x0000000f1f00780c */ /* 0x000fe20003f06070 */
[----:B------:R-:W-:-:S12]  /*12490*/  IMAD.MOV.U32 R56, RZ, RZ, RZ ;  /* 0x000000ffff387224 */ /* 0x000fd800078e00ff */
[----:B------:R-:W-:Y:S05]  /*124a0*/  @!P0 BRA `(.L_x_261) ;  /* 0x0000000c00248947 */ /* 0x000fea0003800000 */
[----:B------:R-:W-:Y:S01]  /*124b0*/  HFMA2 R45, -RZ, RZ, 0, 0 ;  /* 0x00000000ff2d7431 */ /* 0x000fe200000001ff */
[----:B------:R-:W-:Y:S06]  /*124c0*/  BSSY.RECONVERGENT B7, `(.L_x_262) ;  /* 0x00000c6000077945 */ /* 0x000fec0003800200 */
.L_x_279:
        /* <DEDUP_REMOVED lines=14> */
.L_x_263:
        /* <DEDUP_REMOVED lines=12> */
.L_x_264:
        /* <DEDUP_REMOVED lines=12> */
.L_x_265:
        /* <DEDUP_REMOVED lines=12> */
.L_x_266:
        /* <DEDUP_REMOVED lines=12> */
.L_x_267:
        /* <DEDUP_REMOVED lines=12> */
.L_x_268:
        /* <DEDUP_REMOVED lines=12> */
.L_x_269:
        /* <DEDUP_REMOVED lines=12> */
.L_x_270:
        /* <DEDUP_REMOVED lines=12> */
.L_x_271:
        /* <DEDUP_REMOVED lines=12> */
.L_x_272:
        /* <DEDUP_REMOVED lines=12> */
.L_x_273:
        /* <DEDUP_REMOVED lines=12> */
.L_x_274:
        /* <DEDUP_REMOVED lines=12> */
.L_x_275:
        /* <DEDUP_REMOVED lines=12> */
.L_x_276:
        /* <DEDUP_REMOVED lines=12> */
.L_x_277:
        /* <DEDUP_REMOVED lines=12> */
.L_x_278:
[----:B------:R-:W-:-:S05]  /*130f0*/  VIADD R45, R45, 0x10 ;  /* 0x000000102d2d7836 */ /* 0x000fca0000000000 */
[----:B------:R-:W-:-:S13]  /*13100*/  ISETP.NE.AND P0, PT, R45, R30, PT ;  /* 0x0000001e2d00720c */ /* 0x000fda0003f05270 */
[----:B------:R-:W-:Y:S05]  /*13110*/  @P0 BRA `(.L_x_279) ;  /* 0xfffffff000ec0947 */ /* 0x000fea000383ffff */
[----:B------:R-:W-:Y:S05]  /*13120*/  BSYNC.RECONVERGENT B7 ;  /* 0x0000000000077941 */ /* 0x000fea0003800200 */
.L_x_262:
[----:B------:R-:W-:-:S07]  /*13130*/  MOV R56, R30 ;  /* 0x0000001e00387202 */ /* 0x000fce0000000f00 */
.L_x_261:
        /* <DEDUP_REMOVED lines=18> */
.L_x_282:
        /* <DEDUP_REMOVED lines=12> */
.L_x_283:
        /* <DEDUP_REMOVED lines=12> */
.L_x_284:
        /* <DEDUP_REMOVED lines=12> */
.L_x_285:
        /* <DEDUP_REMOVED lines=12> */
.L_x_286:
        /* <DEDUP_REMOVED lines=12> */
.L_x_287:
        /* <DEDUP_REMOVED lines=12> */
.L_x_288:
        /* <DEDUP_REMOVED lines=12> */
.L_x_289:
[----:B------:R-:W-:-:S07]  /*137a0*/  VIADD R56, R56, 0x8 ;  /* 0x0000000838387836 */ /* 0x000fce0000000000 */
.L_x_281:
        /* <DEDUP_REMOVED lines=18> */
.L_x_291:
        /* <DEDUP_REMOVED lines=12> */
.L_x_292:
        /* <DEDUP_REMOVED lines=12> */
.L_x_293:
        /* <DEDUP_REMOVED lines=12> */
.L_x_294:
[----:B------:R-:W-:-:S07]  /*13b10*/  IADD3 R56, PT, PT, R56, 0x4, RZ ;  /* 0x0000000438387810 */ /* 0x000fce0007ffe0ff */
.L_x_290:
        /* <DEDUP_REMOVED lines=11> */
[----:B------:R-:W-:Y:S01]  /*13bd0*/  IMAD.U32 R5, RZ, RZ, UR5 ;  /* 0x00000005ff057e24 */ /* 0x000fe2000f8e00ff */
[----:B------:R-:W-:Y:S01]  /*13be0*/  P2R R0, PR, RZ, 0x1 ;  /* 0x00000001ff007803 */ /* 0x000fe20000000000 */
[----:B0-----:R-:W-:Y:S01]  /*13bf0*/  IMAD.U32 R7, RZ, RZ, UR43 ;  /* 0x0000002bff077e24 */ /* 0x001fe2000f8e00ff */
[----:B------:R-:W-:Y:S01]  /*13c00*/  MOV R6, UR42 ;  /* 0x0000002a00067c02 */ /* 0x000fe20008000f00 */
[----:B--23--:R1:W-:Y:S06]  /*13c10*/  STL.64 [R1+0x8], R10 ;  /* 0x0000080a01007387 */ /* 0x00c3ec0000100a00 */
[----:B------:R-:W-:-:S07]  /*13c20*/  LEPC R20, `(.L_x_295) ;  /* 0x000000001014794e */ /* 0x000fce0000000000 */
[----:B-1----:R-:W-:Y:S05]  /*13c30*/  CALL.ABS.NOINC R8 ;  /* 0x0000000008007343 */ /* 0x002fea0003c00000 */
.L_x_295:
[----:B------:R-:W-:-:S13]  /*13c40*/  ISETP.NE.AND P6, PT, R28, 0x1, PT ;  /* 0x000000011c00780c */ /* 0x000fda0003fc5270 */
[----:B------:R-:W-:Y:S05]  /*13c50*/  @!P6 BRA `(.L_x_280) ;  /* 0x000000000070e947 */ /* 0x000fea0003800000 */
[----:B------:R-:W2:Y:S01]  /*13c60*/  LDG.E.64 R10, desc[UR36][R26.64+0x8] ;  /* 0x000008241a0a7981 */ /* 0x000ea2000c1e1b00 */
[----:B------:R0:W1:Y:S01]  /*13c70*/  LDC.64 R8, c[0x4][R19] ;  /* 0x0100000013087b82 */ /* 0x0000620000000a00 */
[----:B------:R-:W3:Y:S01]  /*13c80*/  LDCU.64 UR4, c[0x4][0x18] ;  /* 0x01000300ff0477ac */ /* 0x000ee20008000a00 */
[----:B------:R-:W-:Y:S01]  /*13c90*/  VIADD R0, R56, 0x1 ;  /* 0x0000000138007836 */ /* 0x000fe20000000000 */
[----:B------:R-:W-:Y:S01]  /*13ca0*/  ISETP.NE.AND P0, PT, R28, 0x2, PT ;  /* 0x000000021c00780c */ /* 0x000fe20003f05270 */
[----:B------:R-:W-:Y:S01]  /*13cb0*/  IMAD.U32 R6, RZ, RZ, UR42 ;  /* 0x0000002aff067e24 */ /* 0x000fe2000f8e00ff */
[----:B------:R-:W-:Y:S02]  /*13cc0*/  MOV R7, UR43 ;  /* 0x0000002b00077c02 */ /* 0x000fe40008000f00 */
[----:B------:R4:W-:Y:S02]  /*13cd0*/  STL [R1], R0 ;  /* 0x0000000001007387 */ /* 0x0009e40000100800 */
[----:B----4-:R-:W-:-:S02]  /*13ce0*/  P2R R0, PR, RZ, 0x1 ;  /* 0x00000001ff007803 */ /* 0x010fc40000000000 */
[----:B---3--:R-:W-:Y:S01]  /*13cf0*/  MOV R4, UR4 ;  /* 0x0000000400047c02 */ /* 0x008fe20008000f00 */
[----:B------:R-:W-:Y:S01]  /*13d00*/  IMAD.U32 R5, RZ, RZ, UR5 ;  /* 0x00000005ff057e24 */ /* 0x000fe2000f8e00ff */
[----:B-12---:R0:W-:Y:S06]  /*13d10*/  STL.64 [R1+0x8], R10 ;  /* 0x0000080a01007387 */ /* 0x0061ec0000100a00 */
[----:B------:R-:W-:-:S07]  /*13d20*/  LEPC R20, `(.L_x_296) ;  /* 0x000000001014794e */ /* 0x000fce0000000000 */
[----:B0-----:R-:W-:Y:S05]  /*13d30*/  CALL.ABS.NOINC R8 ;  /* 0x0000000008007343 */ /* 0x001fea0003c00000 */
.L_x_296:
[----:B------:R-:W-:-:S13]  /*13d40*/  ISETP.NE.AND P6, PT, R28, 0x2, PT ;  /* 0x000000021c00780c */ /* 0x000fda0003fc5270 */
[----:B------:R-:W-:Y:S05]  /*13d50*/  @!P6 BRA `(.L_x_280) ;  /* 0x000000000030e947 */ /* 0x000fea0003800000 */
        /* <DEDUP_REMOVED lines=12> */
.L_x_280:
[----:B------:R-:W-:Y:S01]  /*13e20*/  ISETP.GE.U32.AND P0, PT, R31, 0xf, PT ;  /* 0x0000000f1f00780c */ /* 0x000fe20003f06070 */
[----:B------:R-:W-:-:S12]  /*13e30*/  HFMA2 R56, -RZ, RZ, 0, 0 ;  /* 0x00000000ff387431 */ /* 0x000fd800000001ff */
[----:B------:R-:W-:Y:S05]  /*13e40*/  @!P0 BRA `(.L_x_297) ;  /* 0x0000000c00248947 */ /* 0x000fea0003800000 */
[----:B------:R-:W-:Y:S01]  /*13e50*/  BSSY.RECONVERGENT B7, `(.L_x_298) ;  /* 0x00000c7000077945 */ /* 0x000fe20003800200 */
[----:B------:R-:W-:-:S07]  /*13e60*/  IMAD.MOV.U32 R45, RZ, RZ, RZ ;  /* 0x000000ffff2d7224 */ /* 0x000fce00078e00ff */
.L_x_315:
        /* <DEDUP_REMOVED lines=14> */
.L_x_299:
        /* <DEDUP_REMOVED lines=12> */
.L_x_300:
        /* <DEDUP_REMOVED lines=12> */
.L_x_301:
        /* <DEDUP_REMOVED lines=12> */
.L_x_302:
        /* <DEDUP_REMOVED lines=12> */
.L_x_303:
        /* <DEDUP_REMOVED lines=12> */
.L_x_304:
        /* <DEDUP_REMOVED lines=12> */
.L_x_305:
        /* <DEDUP_REMOVED lines=12> */
.L_x_306:
        /* <DEDUP_REMOVED lines=12> */
.L_x_307:
        /* <DEDUP_REMOVED lines=12> */
.L_x_308:
        /* <DEDUP_REMOVED lines=12> */
.L_x_309:
        /* <DEDUP_REMOVED lines=12> */
.L_x_310:
        /* <DEDUP_REMOVED lines=12> */
.L_x_311:
        /* <DEDUP_REMOVED lines=12> */
.L_x_312:
        /* <DEDUP_REMOVED lines=12> */
.L_x_313:
        /* <DEDUP_REMOVED lines=12> */
.L_x_314:
[----:B------:R-:W-:-:S04]  /*14a90*/  IADD3 R45, PT, PT, R45, 0x10, RZ ;  /* 0x000000102d2d7810 */ /* 0x000fc80007ffe0ff */
[----:B------:R-:W-:-:S13]  /*14aa0*/  ISETP.NE.AND P0, PT, R45, R30, PT ;  /* 0x0000001e2d00720c */ /* 0x000fda0003f05270 */
[----:B------:R-:W-:Y:S05]  /*14ab0*/  @P0 BRA `(.L_x_315) ;  /* 0xfffffff000ec0947 */ /* 0x000fea000383ffff */
[----:B------:R-:W-:Y:S05]  /*14ac0*/  BSYNC.RECONVERGENT B7 ;  /* 0x0000000000077941 */ /* 0x000fea0003800200 */
.L_x_298:
[----:B------:R-:W-:-:S07]  /*14ad0*/  IMAD.MOV.U32 R56, RZ, RZ, R30 ;  /* 0x000000ffff387224 */ /* 0x000fce00078e001e */
.L_x_297:
        /* <DEDUP_REMOVED lines=18> */
.L_x_317:
        /* <DEDUP_REMOVED lines=12> */
.L_x_318:
        /* <DEDUP_REMOVED lines=12> */
.L_x_319:
        /* <DEDUP_REMOVED lines=12> */
.L_x_320:
        /* <DEDUP_REMOVED lines=12> */
.L_x_321:
        /* <DEDUP_REMOVED lines=12> */
.L_x_322:
        /* <DEDUP_REMOVED lines=12> */
.L_x_323:
        /* <DEDUP_REMOVED lines=12> */
.L_x_324:
[----:B------:R-:W-:-:S07]  /*15140*/  VIADD R56, R56, 0x8 ;  /* 0x0000000838387836 */ /* 0x000fce0000000000 */
.L_x_316:
        /* <DEDUP_REMOVED lines=13> */
[----:B0-----:R-:W-:Y:S01]  /*15220*/  IMAD.U32 R6, RZ, RZ, UR42 ;  /* 0x0000002aff067e24 */ /* 0x001fe2000f8e00ff */
[----:B------:R-:W-:Y:S02]  /*15230*/  MOV R7, UR43 ;  /* 0x0000002b00077c02 */ /* 0x000fe40008000f00 */
[----:B--23--:R1:W-:Y:S05]  /*15240*/  STL.64 [R1+0x8], R10 ;  /* 0x0000080a01007387 */ /* 0x00c3ea0000100a00 */
[----:B------:R-:W-:-:S07]  /*15250*/  LEPC R20, `(.L_x_326) ;  /* 0x000000001014794e */ /* 0x000fce0000000000 */
[----:B-1----:R-:W-:Y:S05]  /*15260*/  CALL.ABS.NOINC R8 ;  /* 0x0000000008007343 */ /* 0x002fea0003c00000 */
.L_x_326:
        /* <DEDUP_REMOVED lines=12> */
.L_x_327:
        /* <DEDUP_REMOVED lines=12> */
.L_x_328:
        /* <DEDUP_REMOVED lines=12> */
.L_x_329:
[----:B------:R-:W-:-:S07]  /*154b0*/  VIADD R56, R56, 0x4 ;  /* 0x0000000438387836 */ /* 0x000fce0000000000 */
.L_x_325:
        /* <DEDUP_REMOVED lines=13> */
[----:B------:R-:W-:Y:S01]  /*15590*/  P2R R0, PR, RZ, 0x1 ;  /* 0x00000001ff007803 */ /* 0x000fe20000000000 */
[----:B------:R-:W-:Y:S01]  /*155a0*/  IMAD.U32 R7, RZ, RZ, UR43 ;  /* 0x0000002bff077e24 */ /* 0x000fe2000f8e00ff */
[----:B--23--:R1:W-:Y:S06]  /*155b0*/  STL.64 [R1+0x8], R10 ;  /* 0x0000080a01007387 */ /* 0x00c3ec0000100a00 */
[----:B------:R-:W-:-:S07]  /*155c0*/  LEPC R20, `(.L_x_330) ;  /* 0x000000001014794e */ /* 0x000fce0000000000 */
[----:B-1----:R-:W-:Y:S05]  /*155d0*/  CALL.ABS.NOINC R8 ;  /* 0x0000000008007343 */ /* 0x002fea0003c00000 */
.L_x_330:
[----:B------:R-:W-:-:S13]  /*155e0*/  ISETP.NE.AND P6, PT, R28, 0x1, PT ;  /* 0x000000011c00780c */ /* 0x000fda0003fc5270 */
[----:B------:R-:W-:Y:S05]  /*155f0*/  @!P6 BRA `(.L_x_218) ;  /* 0x000000000070e947 */ /* 0x000fea0003800000 */
[----:B------:R-:W2:Y:S01]  /*15600*/  LDG.E.64 R10, desc[UR36][R26.64+0x8] ;  /* 0x000008241a0a7981 */ /* 0x000ea2000c1e1b00 */
[----:B------:R0:W1:Y:S01]  /*15610*/  LDC.64 R8, c[0x4][R19] ;  /* 0x0100000013087b82 */ /* 0x0000620000000a00 */
[----:B------:R-:W3:Y:S01]  /*15620*/  LDCU.64 UR4, c[0x4][0x20] ;  /* 0x01000400ff0477ac */ /* 0x000ee20008000a00 */
[----:B------:R-:W-:Y:S01]  /*15630*/  IADD3 R0, PT, PT, R56, 0x1, RZ ;  /* 0x0000000138007810 */ /* 0x000fe20007ffe0ff */
[----:B------:R-:W-:Y:S01]  /*15640*/  IMAD.U32 R7, RZ, RZ, UR43 ;  /* 0x0000002bff077e24 */ /* 0x000fe2000f8e00ff */
[----:B------:R-:W-:Y:S02]  /*15650*/  ISETP.NE.AND P0, PT, R28, 0x2, PT ;  /* 0x000000021c00780c */ /* 0x000fe40003f05270 */
[----:B------:R-:W-:Y:S01]  /*15660*/  MOV R6, UR42 ;  /* 0x0000002a00067c02 */ /* 0x000fe20008000f00 */
[----:B------:R4:W-:Y:S02]  /*15670*/  STL [R1], R0 ;  /* 0x0000000001007387 */ /* 0x0009e40000100800 */
[----:B----4-:R-:W-:Y:S01]  /*15680*/  P2R R0, PR, RZ, 0x1 ;  /* 0x00000001ff007803 */ /* 0x010fe20000000000 */
[----:B---3--:R-:W-:-:S02]  /*15690*/  IMAD.U32 R4, RZ, RZ, UR4 ;  /* 0x00000004ff047e24 */ /* 0x008fc4000f8e00ff */
[----:B------:R-:W-:Y:S01]  /*156a0*/  IMAD.U32 R5, RZ, RZ, UR5 ;  /* 0x00000005ff057e24 */ /* 0x000fe2000f8e00ff */
[----:B-12---:R0:W-:Y:S06]  /*156b0*/  STL.64 [R1+0x8], R10 ;  /* 0x0000080a01007387 */ /* 0x0061ec0000100a00 */
[----:B------:R-:W-:-:S07]  /*156c0*/  LEPC R20, `(.L_x_331) ;  /* 0x000000001014794e */ /* 0x000fce0000000000 */
[----:B0-----:R-:W-:Y:S05]  /*156d0*/  CALL.ABS.NOINC R8 ;  /* 0x0000000008007343 */ /* 0x001fea0003c00000 */
.L_x_331:
[----:B------:R-:W-:-:S13]  /*156e0*/  ISETP.NE.AND P6, PT, R28, 0x2, PT ;  /* 0x000000021c00780c */ /* 0x000fda0003fc5270 */
[----:B------:R-:W-:Y:S05]  /*156f0*/  @!P6 BRA `(.L_x_218) ;  /* 0x000000000030e947 */ /* 0x000fea0003800000 */
        /* <DEDUP_REMOVED lines=12> */
.L_x_218:
[----:B------:R-:W-:Y:S01]  /*157c0*/  MOV R19, 0x0 ;  /* 0x0000000000137802 */ /* 0x000fe20000000f00 */
[----:B------:R-:W5:Y:S01]  /*157d0*/  LDCU.64 UR4, c[0x4][0x98] ;  /* 0x01001300ff0477ac */ /* 0x000f620008000a00 */
[----:B012-4-:R-:W-:Y:S02]  /*157e0*/  CS2R R6, SRZ ;  /* 0x0000000000067805 */ /* 0x017fe4000001ff00 */
[----:B------:R0:W1:Y:S01]  /*157f0*/  LDC.64 R8, c[0x4][R19] ;  /* 0x0100000013087b82 */ /* 0x0000620000000a00 */
[----:B-----5:R-:W-:Y:S02]  /*15800*/  IMAD.U32 R4, RZ, RZ, UR4 ;  /* 0x00000004ff047e24 */ /* 0x020fe4000f8e00ff */
[----:B0-----:R-:W-:-:S07]  /*15810*/  IMAD.U32 R5, RZ, RZ, UR5 ;  /* 0x00000005ff057e24 */ /* 0x001fce000f8e00ff */
[----:B---3--:R-:W-:-:S07]  /*15820*/  LEPC R20, `(.L_x_332) ;  /* 0x000000001014794e */ /* 0x008fce0000000000 */
[----:B-1----:R-:W-:Y:S05]  /*15830*/  CALL.ABS.NOINC R8 ;  /* 0x0000000008007343 */ /* 0x002fea0003c00000 */
.L_x_332:
[----:B------:R-:W-:Y:S01]  /*15840*/  ISETP.NE.AND P6, PT, R18, RZ, PT ;  /* 0x000000ff1200720c */ /* 0x000fe20003fc5270 */
[----:B------:R-:W-:-:S12]  /*15850*/  BSSY.RECONVERGENT B7, `(.L_x_333) ;  /* 0x0000036000077945 */ /* 0x000fd80003800200 */
[----:B------:R-:W-:Y:S05]  /*15860*/  @!P6 BRA `(.L_x_334) ;  /* 0x000000000070e947 */ /* 0x000fea0003800000 */
[----:B------:R-:W0:Y:S08]  /*15870*/  LDC.64 R16, c[0x0][0x388] ;  /* 0x0000e200ff107b82 */ /* 0x000e300000000a00 */
[----:B------:R-:W1:Y:S08]  /*15880*/  LDC.64 R4, c[0x0][0x380] ;  /* 0x0000e000ff047b82 */ /* 0x000e700000000a00 */
[----:B------:R-:W2:Y:S01]  /*15890*/  LDC.64 R14, c[0x0][0x390] ;  /* 0x0000e400ff0e7b82 */ /* 0x000ea20000000a00 */
[----:B------:R-:W-:Y:S01]  /*158a0*/  MOV R8, UR38 ;  /* 0x0000002600087c02 */ /* 0x000fe20008000f00 */
[----:B------:R-:W-:Y:S01]  /*158b0*/  IMAD.U32 R9, RZ, RZ, UR39 ;  /* 0x00000027ff097e24 */ /* 0x000fe2000f8e00ff */
[----:B------:R-:W-:Y:S01]  /*158c0*/  MOV R11, UR39 ;  /* 0x00000027000b7c02 */ /* 0x000fe20008000f00 */
[----:B------:R-:W-:Y:S01]  /*158d0*/  IMAD.U32 R10, RZ, RZ, UR38 ;  /* 0x00000026ff0a7e24 */ /* 0x000fe2000f8e00ff */
[----:B------:R-:W3:Y:S01]  /*158e0*/  LDCU.64 UR6, c[0x4][0xa8] ;  /* 0x01001500ff0677ac */ /* 0x000ee20008000a00 */
[----:B0-----:R-:W1:Y:S01]  /*158f0*/  LDG.E.64 R16, desc[UR36][R16.64] ;  /* 0x0000002410107981 */ /* 0x001e62000c1e1b00 */
[----:B------:R-:W-:-:S02]  /*15900*/  IMAD.U32 R12, RZ, RZ, UR40 ;  /* 0x00000028ff0c7e24 */ /* 0x000fc4000f8e00ff */
[----:B------:R-:W-:Y:S01]  /*15910*/  IMAD.U32 R13, RZ, RZ, UR41 ;  /* 0x00000029ff0d7e24 */ /* 0x000fe2000f8e00ff */
[----:B-1----:R3:W-:Y:S04]  /*15920*/  STG.E.64 desc[UR36][R4.64], R16 ;  /* 0x0000001004007986 */ /* 0x0027e8000c101b24 */
[----:B--2---:R-:W2:Y:S01]  /*15930*/  LDG.E.64 R14, desc[UR36][R14.64] ;  /* 0x000000240e0e7981 */ /* 0x004ea2000c1e1b00 */
[----:B------:R-:W0:Y:S01]  /*15940*/  LDC.64 R18, c[0x4][R19] ;  /* 0x0100000013127b82 */ /* 0x000e220000000a00 */
[----:B------:R-:W-:Y:S02]  /*15950*/  UIADD3 UR4, UP0, UPT, UR42, 0x18, URZ ;  /* 0x000000182a047890 */ /* 0x000fe4000ff1e0ff */
[----:B------:R1:W-:Y:S02]  /*15960*/  STL.128 [R1+0x30], R8 ;  /* 0x0000300801007387 */ /* 0x0003e40000100c00 */
[----:B------:R-:W-:-:S02]  /*15970*/  UIADD3.X UR5, UPT, UPT, URZ, UR43, URZ, UP0, !UPT ;  /* 0x0000002bff057290 */ /* 0x000fc400087fe4ff */
[----:B------:R1:W-:Y:S01]  /*15980*/  STL.64 [R1+0x18], R16 ;  /* 0x0000181001007387 */ /* 0x0003e20000100a00 */
[----:B------:R-:W-:Y:S01]  /*15990*/  IMAD.U32 R6, RZ, RZ, UR4 ;  /* 0x00000004ff067e24 */ /* 0x000fe2000f8e00ff */
[----:B---3--:R-:W-:Y:S01]  /*159a0*/  MOV R4, UR6 ;  /* 0x0000000600047c02 */ /* 0x008fe20008000f00 */
[----:B------:R-:W-:Y:S01]  /*159b0*/  IMAD.U32 R5, RZ, RZ, UR7 ;  /* 0x00000007ff057e24 */ /* 0x000fe2000f8e00ff */
[----:B------:R-:W-:Y:S01]  /*159c0*/  MOV R7, UR5 ;  /* 0x0000000500077c02 */ /* 0x000fe20008000f00 */
[----:B0-2---:R1:W-:Y:S06]  /*159d0*/  STL.128 [R1+0x20], R12 ;  /* 0x0000200c01007387 */ /* 0x0053ec0000100c00 */
[----:B------:R-:W-:-:S07]  /*159e0*/  LEPC R20, `(.L_x_335) ;  /* 0x000000001014794e */ /* 0x000fce0000000000 */
[----:B-1----:R-:W-:Y:S05]  /*159f0*/  CALL.ABS.NOINC R18 ;  /* 0x0000000012007343 */ /* 0x002fea0003c00000 */
.L_x_335:
[----:B------:R-:W-:Y:S02]  /*15a00*/  IMAD.U32 R18, RZ, RZ, UR38 ;  /* 0x00000026ff127e24 */ /* 0x000fe4000f8e00ff */
[----:B------:R-:W-:Y:S01]  /*15a10*/  IMAD.U32 R19, RZ, RZ, UR39 ;  /* 0x00000027ff137e24 */ /* 0x000fe2000f8e00ff */
[----:B------:R-:W-:Y:S06]  /*15a20*/  BRA `(.L_x_336) ;  /* 0x0000000000607947 */ /* 0x000fec0003800000 */
.L_x_334:
[----:B------:R-:W0:Y:S08]  /*15a30*/  LDC.64 R4, c[0x0][0x380] ;  /* 0x0000e000ff047b82 */ /* 0x000e300000000a00 */
[----:B------:R-:W1:Y:S01]  /*15a40*/  LDC.64 R10, c[0x0][0x390] ;  /* 0x0000e400ff0a7b82 */ /* 0x000e620000000a00 */
[----:B------:R-:W-:Y:S01]  /*15a50*/  MOV R18, R16 ;  /* 0x0000001000127202 */ /* 0x000fe20000000f00 */
[----:B------:R-:W-:Y:S01]  /*15a60*/  IMAD.MOV.U32 R19, RZ, RZ, R17 ;  /* 0x000000ffff137224 */ /* 0x000fe200078e0011 */
[----:B------:R-:W-:Y:S01]  /*15a70*/  MOV R9, UR41 ;  /* 0x0000002900097c02 */ /* 0x000fe20008000f00 */
[----:B------:R-:W-:Y:S01]  /*15a80*/  IMAD.U32 R8, RZ, RZ, UR40 ;  /* 0x00000028ff087e24 */ /* 0x000fe2000f8e00ff */
[----:B------:R-:W-:Y:S01]  /*15a90*/  MOV R0, 0x0 ;  /* 0x0000000000007802 */ /* 0x000fe20000000f00 */
[----:B------:R-:W2:Y:S01]  /*15aa0*/  LDCU.64 UR6, c[0x4][0xa8] ;  /* 0x01001500ff0677ac */ /* 0x000ea20008000a00 */
[----:B0-----:R2:W-:Y:S04]  /*15ab0*/  STG.E.64 desc[UR36][R4.64], R24 ;  /* 0x0000001804007986 */ /* 0x0015e8000c101b24 */
[----:B-1----:R-:W3:Y:S01]  /*15ac0*/  LDG.E.64 R10, desc[UR36][R10.64] ;  /* 0x000000240a0a7981 */ /* 0x002ee2000c1e1b00 */
[----:B------:R0:W1:Y:S01]  /*15ad0*/  LDC.64 R12, c[0x4][R0] ;  /* 0x01000000000c7b82 */ /* 0x0000620000000a00 */
[----:B------:R-:W-:-:S02]  /*15ae0*/  UIADD3 UR4, UP0, UPT, UR42, 0x18, URZ ;  /* 0x000000182a047890 */ /* 0x000fc4000ff1e0ff */
[----:B------:R0:W-:Y:S02]  /*15af0*/  STL.64 [R1+0x18], R24 ;  /* 0x0000181801007387 */ /* 0x0001e40000100a00 */
[----:B------:R-:W-:Y:S01]  /*15b00*/  UIADD3.X UR5, UPT, UPT, URZ, UR43, URZ, UP0, !UPT ;  /* 0x0000002bff057290 */ /* 0x000fe200087fe4ff */
[----:B--2---:R-:W-:Y:S01]  /*15b10*/  IMAD.U32 R4, RZ, RZ, UR6 ;  /* 0x00000006ff047e24 */ /* 0x004fe2000f8e00ff */
[----:B------:R0:W-:Y:S01]  /*15b20*/  STL.128 [R1+0x30], R16 ;  /* 0x0000301001007387 */ /* 0x0001e20000100c00 */
[----:B------:R-:W-:Y:S01]  /*15b30*/  IMAD.U32 R5, RZ, RZ, UR7 ;  /* 0x00000007ff057e24 */ /* 0x000fe2000f8e00ff */
[----:B------:R-:W-:Y:S02]  /*15b40*/  MOV R6, UR4 ;  /* 0x0000000400067c02 */ /* 0x000fe40008000f00 */
[----:B------:R-:W-:Y:S01]  /*15b50*/  IMAD.U32 R7, RZ, RZ, UR5 ;  /* 0x00000005ff077e24 */ /* 0x000fe2000f8e00ff */
[----:B-1-3--:R0:W-:Y:S06]  /*15b60*/  STL.128 [R1+0x20], R8 ;  /* 0x0000200801007387 */ /* 0x00a1ec0000100c00 */
[----:B------:R-:W-:-:S07]  /*15b70*/  LEPC R20, `(.L_x_337) ;  /* 0x000000001014794e */ /* 0x000fce0000000000 */
[----:B0-----:R-:W-:Y:S05]  /*15b80*/  CALL.ABS.NOINC R12 ;  /* 0x000000000c007343 */ /* 0x001fea0003c00000 */
.L_x_337:
[----:B------:R-:W0:Y:S02]  /*15b90*/  LDC.64 R18, c[0x0][0x390] ;  /* 0x0000e400ff127b82 */ /* 0x000e240000000a00 */
[----:B0-----:R-:W5:Y:S02]  /*15ba0*/  LDG.E.64 R18, desc[UR36][R18.64] ;  /* 0x0000002412127981 */ /* 0x001f64000c1e1b00 */
.L_x_336:
[----:B------:R-:W-:Y:S05]  /*15bb0*/  BSYNC.RECONVERGENT B7 ;  /* 0x0000000000077941 */ /* 0x000fea0003800200 */
.L_x_333:
[----:B------:R-:W0:Y:S01]  /*15bc0*/  LDC R16, c[0x0][0x430] ;  /* 0x00010c00ff107b82 */ /* 0x000e220000000800 */
[----:B------:R-:W-:Y:S01]  /*15bd0*/  MOV R8, 0x0 ;  /* 0x0000000000087802 */ /* 0x000fe20000000f00 */
[----:B------:R-:W1:Y:S01]  /*15be0*/  LDCU.64 UR4, c[0x4][0x8] ;  /* 0x01000100ff0477ac */ /* 0x000e620008000a00 */
[----:B------:R-:W-:-:S05]  /*15bf0*/  CS2R R6, SRZ ;  /* 0x0000000000067805 */ /* 0x000fca000001ff00 */
[----:B------:R-:W2:Y:S01]  /*15c00*/  LDC.64 R8, c[0x4][R8] ;  /* 0x0100000008087b82 */ /* 0x000ea20000000a00 */
[----:B-1----:R-:W-:Y:S01]  /*15c10*/  IMAD.U32 R4, RZ, RZ, UR4 ;  /* 0x00000004ff047e24 */ /* 0x002fe2000f8e00ff */
[----:B------:R-:W-:Y:S02]  /*15c20*/  MOV R5, UR5 ;  /* 0x0000000500057c02 */ /* 0x000fe40008000f00 */
[----:B0-----:R-:W-:-:S04]  /*15c30*/  ISETP.GE.AND P0, PT, R16, 0x1, PT ;  /* 0x000000011000780c */ /* 0x001fc80003f06270 */
[----:B------:R-:W-:-:S09]  /*15c40*/  P2R R0, PR, RZ, 0x1 ;  /* 0x00000001ff007803 */ /* 0x000fd20000000000 */
[----:B------:R-:W-:-:S07]  /*15c50*/  LEPC R20, `(.L_x_338) ;  /* 0x000000001014794e */ /* 0x000fce0000000000 */
[----:B--2--5:R-:W-:Y:S05]  /*15c60*/  CALL.ABS.NOINC R8 ;  /* 0x0000000008007343 */ /* 0x024fea0003c00000 */
.L_x_338:
[----:B------:R-:W-:Y:S02]  /*15c70*/  ISETP.GE.AND P6, PT, R16, 0x1, PT ;  /* 0x000000011000780c */ /* 0x000fe40003fc6270 */
[----:B------:R-:W-:-:S11]  /*15c80*/  CS2R R26, SRZ ;  /* 0x00000000001a7805 */ /* 0x000fd6000001ff00 */
[----:B------:R-:W-:Y:S05]  /*15c90*/  @!P6 BRA `(.L_x_339) ;  /* 0x000000800028e947 */ /* 0x000fea0003800000 */
[----:B------:R-:W-:Y:S01]  /*15ca0*/  ISETP.GE.U32.AND P0, PT, R31, 0xf, PT ;  /* 0x0000000f1f00780c */ /* 0x000fe20003f06070 */
[----:B------:R-:W-:-:S12]  /*15cb0*/  IMAD.MOV.U32 R24, RZ, RZ, RZ ;  /* 0x000000ffff187224 */ /* 0x000fd800078e00ff */
[----:B------:R-:W-:Y:S05]  /*15cc0*/  @!P0 BRA `(.L_x_340) ;  /* 0x0000000c00248947 */ /* 0x000fea0003800000 */
[----:B------:R-:W-:Y:S01]  /*15cd0*/  BSSY.RECONVERGENT B7, `(.L_x_341) ;  /* 0x00000c7000077945 */ /* 0x000fe20003800200 */
[----:B------:R-:W-:-:S07]  /*15ce0*/  IMAD.MOV.U32 R25, RZ, RZ, RZ ;  /* 0x000000ffff197224 */ /* 0x000fce00078e00ff */
.L_x_358:
[----:B------:R-:W0:Y:S01]  /*15cf0*/  LDC.64 R16, c[0x0][0x3c8] ;  /* 0x0000f200ff107b82 */ /* 0x000e220000000a00 */
[----:B------:R-:W-:Y:S01]  /*15d00*/  MOV R24, 0x0 ;  /* 0x0000000000187802 */ /* 0x000fe20000000f00 */
[----:B------:R-:W1:Y:S01]  /*15d10*/  LDCU.64 UR4, c[0x4][0x10] ;  /* 0x01000200ff0477ac */ /* 0x000e620008000a00 */
[----:B0-----:R-:W-:-:S05]  /*15d20*/  IMAD.WIDE.U32 R16, R25, 0x8, R16 ;  /* 0x0000000819107825 */ /* 0x001fca00078e0010 */
[----:B------:R-:W2:Y:S01]  /*15d30*/  LDG.E.64 R10, desc[UR36][R16.64] ;  /* 0x00000024100a7981 */ /* 0x000ea2000c1e1b00 */
[----:B------:R0:W3:Y:S01]  /*15d40*/  LDC.64 R8, c[0x4][R24] ;  /* 0x0100000018087b82 */ /* 0x0000e20000000a00 */
[----:B-1----:R-:W-:Y:S01]  /*15d50*/  MOV R4, UR4 ;  /* 0x0000000400047c02 */ /* 0x002fe20008000f00 */
[----:B------:R-:W-:Y:S01]  /*15d60*/  IMAD.U32 R5, RZ, RZ, UR5 ;  /* 0x00000005ff057e24 */ /* 0x000fe2000f8e00ff */
[----:B------:R0:W-:Y:S01]  /*15d70*/  STL [R1], R25 ;  /* 0x0000001901007387 */ /* 0x0001e20000100800 */
[----:B------:R-:W-:Y:S01]  /*15d80*/  IMAD.U32 R6, RZ, RZ, UR42 ;  /* 0x0000002aff067e24 */ /* 0x000fe2000f8e00ff */
[----:B------:R-:W-:Y:S02]  /*15d90*/  MOV R7, UR43 ;  /* 0x0000002b00077c02 */ /* 0x000fe40008000f00 */
[----:B--23--:R0:W-:Y:S05]  /*15da0*/  STL.64 [R1+0x8], R10 ;  /* 0x0000080a01007387 */ /* 0x00c1ea0000100a00 */
[----:B------:R-:W-:-:S07]  /*15db0*/  LEPC R20, `(.L_x_342) ;  /* 0x000000001014794e */ /* 0x000fce0000000000 */
[----:B0-----:R-:W-:Y:S05]  /*15dc0*/  CALL.ABS.NOINC R8 ;  /* 0x0000000008007343 */ /* 0x001fea0003c00000 */
.L_x_342:
        /* <DEDUP_REMOVED lines=12> */
.L_x_343:
        /* <DEDUP_REMOVED lines=12> */
.L_x_344:
        /* <DEDUP_REMOVED lines=12> */
.L_x_345:
        /* <DEDUP_REMOVED lines=12> */
.L_x_346:
        /* <DEDUP_REMOVED lines=12> */
.L_x_347:
        /* <DEDUP_REMOVED lines=12> */
.L_x_348:
        /* <DEDUP_REMOVED lines=12> */
.L_x_349:
        /* <DEDUP_REMOVED lines=12> */
.L_x_350:
        /* <DEDUP_REMOVED lines=12> */
.L_x_351:
        /* <DEDUP_REMOVED lines=12> */
.L_x_352:
        /* <DEDUP_REMOVED lines=12> */
.L_x_353:
        /* <DEDUP_REMOVED lines=12> */
.L_x_354:
        /* <DEDUP_REMOVED lines=12> */
.L_x_355:
        /* <DEDUP_REMOVED lines=12> */
.L_x_356:
        /* <DEDUP_REMOVED lines=12> */
.L_x_357:
[----:B------:R-:W-:-:S05]  /*16910*/  VIADD R25, R25, 0x10 ;  /* 0x0000001019197836 */ /* 0x000fca0000000000 */
[----:B------:R-:W-:-:S13]  /*16920*/  ISETP.NE.AND P0, PT, R25, R30, PT ;  /* 0x0000001e1900720c */ /* 0x000fda0003f05270 */
[----:B------:R-:W-:Y:S05]  /*16930*/  @P0 BRA `(.L_x_358) ;  /* 0xfffffff000ec0947 */ /* 0x000fea000383ffff */
[----:B------:R-:W-:Y:S05]  /*16940*/  BSYNC.RECONVERGENT B7 ;  /* 0x0000000000077941 */ /* 0x000fea0003800200 */
.L_x_341:
[----:B------:R-:W-:-:S07]  /*16950*/  IMAD.MOV.U32 R24, RZ, RZ, R30 ;  /* 0x000000ffff187224 */ /* 0x000fce00078e001e */
.L_x_340:
        /* <DEDUP_REMOVED lines=18> */
.L_x_361:
        /* <DEDUP_REMOVED lines=12> */
.L_x_362:
        /* <DEDUP_REMOVED lines=12> */
.L_x_363:
        /* <DEDUP_REMOVED lines=12> */
.L_x_364:
        /* <DEDUP_REMOVED lines=12> */
.L_x_365:
        /* <DEDUP_REMOVED lines=12> */
.L_x_366:
        /* <DEDUP_REMOVED lines=12> */
.L_x_367:
        /* <DEDUP_REMOVED lines=12> */
.L_x_368:
[----:B------:R-:W-:-:S07]  /*16fc0*/  IADD3 R24, PT, PT, R24, 0x8, RZ ;  /* 0x0000000818187810 */ /* 0x000fce0007ffe0ff */
.L_x_360:
        /* <DEDUP_REMOVED lines=18> */
.L_x_370:
        /* <DEDUP_REMOVED lines=12> */
.L_x_371:
        /* <DEDUP_REMOVED lines=12> */
.L_x_372:
        /* <DEDUP_REMOVED lines=12> */
.L_x_373:
[----:B------:R-:W-:-:S07]  /*17330*/  VIADD R24, R24, 0x4 ;  /* 0x0000000418187836 */ /* 0x000fce0000000000 */
.L_x_369:
        /* <DEDUP_REMOVED lines=8> */
[----:B------:R-:W-:Y:S01]  /*173c0*/  ISETP.NE.AND P0, PT, R28, 0x1, PT ;  /* 0x000000011c00780c */ /* 0x000fe20003f05270 */
[----:B-1----:R-:W-:Y:S01]  /*173d0*/  IMAD.U32 R5, RZ, RZ, UR5 ;  /* 0x00000005ff057e24 */ /* 0x002fe2000f8e00ff */
[----:B------:R0:W-:Y:S01]  /*173e0*/  STL [R1], R24 ;  /* 0x0000001801007387 */ /* 0x0001e20000100800 */
[----:B------:R-:W-:Y:S01]  /*173f0*/  MOV R4, UR4 ;  /* 0x0000000400047c02 */ /* 0x000fe20008000f00 */
[----:B------:R-:W-:Y:S01]  /*17400*/  IMAD.U32 R6, RZ, RZ, UR42 ;  /* 0x0000002aff067e24 */ /* 0x000fe2000f8e00ff */
[----:B------:R-:W-:Y:S02]  /*17410*/  P2R R0, PR, RZ, 0x1 ;  /* 0x00000001ff007803 */ /* 0x000fe40000000000 */
[----:B------:R-:W-:Y:S01]  /*17420*/  MOV R7, UR43 ;  /* 0x0000002b00077c02 */ /* 0x000fe20008000f00 */
[----:B--23--:R0:W-:Y:S06]  /*17430*/  STL.64 [R1+0x8], R10 ;  /* 0x0000080a01007387 */ /* 0x00c1ec0000100a00 */
[----:B------:R-:W-:-:S07]  /*17440*/  LEPC R20, `(.L_x_374) ;  /* 0x000000001014794e */ /* 0x000fce0000000000 */
[----:B0-----:R-:W-:Y:S05]  /*17450*/  CALL.ABS.NOINC R8 ;  /* 0x0000000008007343 */ /* 0x001fea0003c00000 */
.L_x_374:
        /* <DEDUP_REMOVED lines=16> */
.L_x_375:
        /* <DEDUP_REMOVED lines=14> */
.L_x_359:
[----:B------:R-:W-:Y:S01]  /*17640*/  ISETP.GE.U32.AND P0, PT, R31, 0xf, PT ;  /* 0x0000000f1f00780c */ /* 0x000fe20003f06070 */
[----:B------:R-:W-:-:S12]  /*17650*/  IMAD.MOV.U32 R24, RZ, RZ, RZ ;  /* 0x000000ffff187224 */ /* 0x000fd800078e00ff */
[----:B------:R-:W-:Y:S05]  /*17660*/  @!P0 BRA `(.L_x_376) ;  /* 0x0000000c00248947 */ /* 0x000fea0003800000 */
[----:B------:R-:W-:Y:S01]  /*17670*/  HFMA2 R25, -RZ, RZ, 0, 0 ;  /* 0x00000000ff197431 */ /* 0x000fe200000001ff */
[----:B------:R-:W-:Y:S06]  /*17680*/  BSSY.RECONVERGENT B7, `(.L_x_377) ;  /* 0x00000c6000077945 */ /* 0x000fec0003800200 */
.L_x_394:
        /* <DEDUP_REMOVED lines=14> */
.L_x_378:
        /* <DEDUP_REMOVED lines=12> */
.L_x_379:
        /* <DEDUP_REMOVED lines=12> */
.L_x_380:
        /* <DEDUP_REMOVED lines=12> */
.L_x_381:
        /* <DEDUP_REMOVED lines=12> */
.L_x_382:
        /* <DEDUP_REMOVED lines=12> */
.L_x_383:
        /* <DEDUP_REMOVED lines=12> */
.L_x_384:
        /* <DEDUP_REMOVED lines=12> */
.L_x_385:
        /* <DEDUP_REMOVED lines=12> */
.L_x_386:
        /* <DEDUP_REMOVED lines=12> */
.L_x_387:
        /* <DEDUP_REMOVED lines=12> */
.L_x_388:
        /* <DEDUP_REMOVED lines=12> */
.L_x_389:
        /* <DEDUP_REMOVED lines=12> */
.L_x_390:
        /* <DEDUP_REMOVED lines=12> */
.L_x_391:
        /* <DEDUP_REMOVED lines=12> */
.L_x_392:
        /* <DEDUP_REMOVED lines=12> */
.L_x_393:
[----:B------:R-:W-:-:S05]  /*182b0*/  VIADD R25, R25, 0x10 ;  /* 0x0000001019197836 */ /* 0x000fca0000000000 */
[----:B------:R-:W-:-:S13]  /*182c0*/  ISETP.NE.AND P0, PT, R25, R30, PT ;  /* 0x0000001e1900720c */ /* 0x000fda0003f05270 */
[----:B------:R-:W-:Y:S05]  /*182d0*/  @P0 BRA `(.L_x_394) ;  /* 0xfffffff000ec0947 */ /* 0x000fea000383ffff */
[----:B------:R-:W-:Y:S05]  /*182e0*/  BSYNC.RECONVERGENT B7 ;  /* 0x0000000000077941 */ /* 0x000fea0003800200 */
.L_x_377:
[----:B------:R-:W-:-:S07]  /*182f0*/  MOV R24, R30 ;  /* 0x0000001e00187202 */ /* 0x000fce0000000f00 */
.L_x_376:
        /* <DEDUP_REMOVED lines=18> */
.L_x_397:
        /* <DEDUP_REMOVED lines=12> */
.L_x_398:
        /* <DEDUP_REMOVED lines=12> */
.L_x_399:
        /* <DEDUP_REMOVED lines=12> */
.L_x_400:
        /* <DEDUP_REMOVED lines=12> */
.L_x_401:
        /* <DEDUP_REMOVED lines=12> */
.L_x_402:
        /* <DEDUP_REMOVED lines=12> */
.L_x_403:
        /* <DEDUP_REMOVED lines=12> */
.L_x_404:
[----:B------:R-:W-:-:S07]  /*18960*/  VIADD R24, R24, 0x8 ;  /* 0x0000000818187836 */ /* 0x000fce0000000000 */
.L_x_396:
        /* <DEDUP_REMOVED lines=18> */
.L_x_406:
        /* <DEDUP_REMOVED lines=12> */
.L_x_407:
        /* <DEDUP_REMOVED lines=12> */
.L_x_408:
        /* <DEDUP_REMOVED lines=12> */
.L_x_409:
[----:B------:R-:W-:-:S07]  /*18cd0*/  IADD3 R24, PT, PT, R24, 0x4, RZ ;  /* 0x0000000418187810 */ /* 0x000fce0007ffe0ff */
.L_x_405:
        /* <DEDUP_REMOVED lines=11> */
[----:B------:R-:W-:Y:S01]  /*18d90*/  IMAD.U32 R5, RZ, RZ, UR5 ;  /* 0x00000005ff057e24 */ /* 0x000fe2000f8e00ff */
[----:B------:R-:W-:Y:S01]  /*18da0*/  P2R R0, PR, RZ, 0x1 ;  /* 0x00000001ff007803 */ /* 0x000fe20000000000 */
[----:B------:R-:W-:Y:S01]  /*18db0*/  IMAD.U32 R7, RZ, RZ, UR43 ;  /* 0x0000002bff077e24 */ /* 0x000fe2000f8e00ff */
[----:B------:R-:W-:Y:S01]  /*18dc0*/  MOV R6, UR42 ;  /* 0x0000002a00067c02 */ /* 0x000fe20008000f00 */
[----:B--23--:R0:W-:Y:S06]  /*18dd0*/  STL.64 [R1+0x8], R10 ;  /* 0x0000080a01007387 */ /* 0x00c1ec0000100a00 */
[----:B------:R-:W-:-:S07]  /*18de0*/  LEPC R20, `(.L_x_410) ;  /* 0x000000001014794e */ /* 0x000fce0000000000 */
[----:B0-----:R-:W-:Y:S05]  /*18df0*/  CALL.ABS.NOINC R8 ;  /* 0x0000000008007343 */ /* 0x001fea0003c00000 */
.L_x_410:
        /* <DEDUP_REMOVED lines=16> */
.L_x_411:
        /* <DEDUP_REMOVED lines=14> */
.L_x_395:
[----:B------:R-:W-:Y:S01]  /*18fe0*/  ISETP.GE.U32.AND P0, PT, R31, 0xf, PT ;  /* 0x0000000f1f00780c */ /* 0x000fe20003f06070 */
[----:B------:R-:W-:-:S12]  /*18ff0*/  HFMA2 R24, -RZ, RZ, 0, 0 ;  /* 0x00000000ff187431 */ /* 0x000fd800000001ff */
[----:B------:R-:W-:Y:S05]  /*19000*/  @!P0 BRA `(.L_x_412) ;  /* 0x0000000c00248947 */ /* 0x000fea0003800000 */
[----:B------:R-:W-:Y:S01]  /*19010*/  BSSY.RECONVERGENT B7, `(.L_x_413) ;  /* 0x00000c7000077945 */ /* 0x000fe20003800200 */
[----:B------:R-:W-:-:S07]  /*19020*/  IMAD.MOV.U32 R25, RZ, RZ, RZ ;  /* 0x000000ffff197224 */ /* 0x000fce00078e00ff */
.L_x_430:
        /* <DEDUP_REMOVED lines=14> */
.L_x_414:
        /* <DEDUP_REMOVED lines=12> */
.L_x_415:
        /* <DEDUP_REMOVED lines=12> */
.L_x_416:
        /* <DEDUP_REMOVED lines=12> */
.L_x_417:
        /* <DEDUP_REMOVED lines=12> */
.L_x_418:
        /* <DEDUP_REMOVED lines=12> */
.L_x_419:
        /* <DEDUP_REMOVED lines=12> */
.L_x_420:
        /* <DEDUP_REMOVED lines=12> */
.L_x_421:
        /* <DEDUP_REMOVED lines=12> */
.L_x_422:
        /* <DEDUP_REMOVED lines=12> */
.L_x_423:
        /* <DEDUP_REMOVED lines=12> */
.L_x_424:
        /* <DEDUP_REMOVED lines=12> */
.L_x_425:
        /* <DEDUP_REMOVED lines=12> */
.L_x_426:
        /* <DEDUP_REMOVED lines=12> */
.L_x_427:
        /* <DEDUP_REMOVED lines=12> */
.L_x_428:
        /* <DEDUP_REMOVED lines=12> */
.L_x_429:
[----:B------:R-:W-:-:S04]  /*19c50*/  IADD3 R25, PT, PT, R25, 0x10, RZ ;  /* 0x0000001019197810 */ /* 0x000fc80007ffe0ff */
[----:B------:R-:W-:-:S13]  /*19c60*/  ISETP.NE.AND P0, PT, R25, R30, PT ;  /* 0x0000001e1900720c */ /* 0x000fda0003f05270 */
[----:B------:R-:W-:Y:S05]  /*19c70*/  @P0 BRA `(.L_x_430) ;  /* 0xfffffff000ec0947 */ /* 0x000fea000383ffff */
[----:B------:R-:W-:Y:S05]  /*19c80*/  BSYNC.RECONVERGENT B7 ;  /* 0x0000000000077941 */ /* 0x000fea0003800200 */
.L_x_413:
[----:B------:R-:W-:-:S07]  /*19c90*/  IMAD.MOV.U32 R24, RZ, RZ, R30 ;  /* 0x000000ffff187224 */ /* 0x000fce00078e001e */
.L_x_412:
        /* <DEDUP_REMOVED lines=18> */
.L_x_433:
        /* <DEDUP_REMOVED lines=12> */
.L_x_434:
        /* <DEDUP_REMOVED lines=12> */
.L_x_435:
        /* <DEDUP_REMOVED lines=12> */
.L_x_436:
        /* <DEDUP_REMOVED lines=12> */
.L_x_437:
        /* <DEDUP_REMOVED lines=12> */
.L_x_438:
        /* <DEDUP_REMOVED lines=12> */
.L_x_439:
        /* <DEDUP_REMOVED lines=12> */
.L_x_440:
[----:B------:R-:W-:-:S07]  /*1a300*/  VIADD R24, R24, 0x8 ;  /* 0x0000000818187836 */ /* 0x000fce0000000000 */
.L_x_432:
        /* <DEDUP_REMOVED lines=18> */
.L_x_442:
        /* <DEDUP_REMOVED lines=12> */
.L_x_443:
        /* <DEDUP_REMOVED lines=12> */
.L_x_444:
        /* <DEDUP_REMOVED lines=12> */
.L_x_445:
[----:B------:R-:W-:-:S07]  /*1a670*/  VIADD R24, R24, 0x4 ;  /* 0x0000000418187836 */ /* 0x000fce0000000000 */
.L_x_441:
        /* <DEDUP_REMOVED lines=13> */
[----:B------:R-:W-:Y:S01]  /*1a750*/  P2R R0, PR, RZ, 0x1 ;  /* 0x00000001ff007803 */ /* 0x000fe20000000000 */
[----:B------:R-:W-:Y:S01]  /*1a760*/  IMAD.U32 R7, RZ, RZ, UR43 ;  /* 0x0000002bff077e24 */ /* 0x000fe2000f8e00ff */
[----:B--23--:R0:W-:Y:S06]  /*1a770*/  STL.64 [R1+0x8], R10 ;  /* 0x0000080a01007387 */ /* 0x00c1ec0000100a00 */
[----:B------:R-:W-:-:S07]  /*1a780*/  LEPC R20, `(.L_x_446) ;  /* 0x000000001014794e */ /* 0x000fce0000000000 */
[----:B0-----:R-:W-:Y:S05]  /*1a790*/  CALL.ABS.NOINC R8 ;  /* 0x0000000008007343 */ /* 0x001fea0003c00000 */
.L_x_446:
        /* <DEDUP_REMOVED lines=16> */
.L_x_447:
        /* <DEDUP_REMOVED lines=14> */
.L_x_431:
[----:B------:R-:W-:Y:S01]  /*1a980*/  ISETP.GE.U32.AND P0, PT, R31, 0x7, PT ;  /* 0x000000071f00780c */ /* 0x000fe20003f06070 */
[----:B------:R-:W-:Y:S01]  /*1a990*/  IMAD.MOV.U32 R16, RZ, RZ, RZ ;  /* 0x000000ffff107224 */ /* 0x000fe200078e00ff */
[----:B------:R-:W-:-:S11]  /*1a9a0*/  CS2R R26, SRZ ;  /* 0x00000000001a7805 */ /* 0x000fd6000001ff00 */
[----:B------:R-:W-:Y:S05]  /*1a9b0*/  @!P0 BRA `(.L_x_448) ;  /* 0x0000001800b08947 */ /* 0x000fea0003800000 */
[----:B------:R-:W-:Y:S01]  /*1a9c0*/  BSSY.RECONVERGENT B7, `(.L_x_449) ;  /* 0x00001aa000077945 */ /* 0x000fe20003800200 */
[----:B------:R-:W-:Y:S01]  /*1a9d0*/  IMAD.MOV.U32 R17, RZ, RZ, RZ ;  /* 0x000000ffff117224 */ /* 0x000fe200078e00ff */
[----:B------:R-:W-:-:S07]  /*1a9e0*/  CS2R R26, SRZ ;  /* 0x00000000001a7805 */ /* 0x000fce000001ff00 */
.L_x_474:
[----:B------:R-:W0:Y:S01]  /*1a9f0*/  LDC.64 R60, c[0x0][0x3e8] ;  /* 0x0000fa00ff3c7b82 */ /* 0x000e220000000a00 */
[----:B------:R-:W1:Y:S01]  /*1aa00*/  LDCU.64 UR4, c[0x0][0x3b0] ;  /* 0x00007600ff0477ac */ /* 0x000e620008000a00 */
[----:B------:R-:W2:Y:S06]  /*1aa10*/  LDCU.128 UR8, c[0x0][0x3a0] ;  /* 0x00007400ff0877ac */ /* 0x000eac0008000c00 */
[----:B------:R-:W3:Y:S08]  /*1aa20*/  LDC.64 R62, c[0x0][0x3c8] ;  /* 0x0000f200ff3e7b82 */ /* 0x000ef00000000a00 */
[----:B------:R-:W4:Y:S01]  /*1aa30*/  LDC.64 R58, c[0x0][0x3c0] ;  /* 0x0000f000ff3a7b82 */ /* 0x000f220000000a00 */
[----:B0-----:R-:W-:-:S07]  /*1aa40*/  IMAD.WIDE.U32 R60, R17, 0x8, R60 ;  /* 0x00000008113c7825 */ /* 0x001fce00078e003c */
[----:B------:R-:W0:Y:S01]  /*1aa50*/  LDC.64 R56, c[0x0][0x3e0] ;  /* 0x0000f800ff387b82 */ /* 0x000e220000000a00 */
[----:B------:R-:W5:Y:S01]  /*1aa60*/  LDG.E.64 R8, desc[UR36][R60.64] ;  /* 0x000000243c087981 */ /* 0x000f62000c1e1b00 */
[----:B---3--:R-:W-:-:S05]  /*1aa70*/  IMAD.WIDE.U32 R62, R17, 0x8, R62 ;  /* 0x00000008113e7825 */ /* 0x008fca00078e003e */
[----:B------:R-:W2:Y:S01]  /*1aa80*/  LDG.E.64 R10, desc[UR36][R62.64] ;  /* 0x000000243e0a7981 */ /* 0x000ea2000c1e1b00 */
[----:B----4-:R-:W-:-:S05]  /*1aa90*/  IMAD.WIDE.U32 R58, R17, 0x8, R58 ;  /* 0x00000008113a7825 */ /* 0x010fca00078e003a */
[----:B------:R-:W3:Y:S01]  /*1aaa0*/  LDG.E.64 R4, desc[UR36][R58.64] ;  /* 0x000000243a047981 */ /* 0x000ee2000c1e1b00 */
[----:B0-----:R-:W-:-:S05]  /*1aab0*/  IMAD.WIDE.U32 R56, R17, 0x8, R56 ;  /* 0x0000000811387825 */ /* 0x001fca00078e0038 */
[----:B------:R-:W4:Y:S01]  /*1aac0*/  LDG.E.64 R6, desc[UR36][R56.64] ;  /* 0x0000002438067981 */ /* 0x000f22000c1e1b00 */
[----:B------:R-:W-:Y:S01]  /*1aad0*/  VIADD R17, R17, 0x8 ;  /* 0x0000000811117836 */ /* 0x000fe20000000000 */
[----:B------:R-:W-:Y:S04]  /*1aae0*/  BSSY.RECONVERGENT B1, `(.L_x_450) ;  /* 0x000001d000017945 */ /* 0x000fe80003800200 */
[----:B------:R-:W-:-:S04]  /*1aaf0*/  ISETP.NE.AND P2, PT, R17, R38, PT ;  /* 0x000000261100720c */ /* 0x000fc80003f45270 */
[----:B------:R-:W-:Y:S01]  /*1ab00*/  P2R R16, PR, RZ, 0x4 ;  /* 0x00000004ff107803 */ /* 0x000fe20000000000 */
[----:B-----5:R-:W-:-:S08]  /*1ab10*/  DMUL R8, R8, R18 ;  /* 0x0000001208087228 */ /* 0x020fd00000000000 */
[----:B-1----:R-:W-:Y:S01]  /*1ab20*/  DMUL R8, |R8|, UR4 ;  /* 0x0000000408087c28 */ /* 0x002fe20008000200 */
[----:B------:R-:W3:Y:S07]  /*1ab30*/  LDCU.64 UR4, c[0x0][0x398] ;  /* 0x00007300ff0477ac */ /* 0x000eee0008000a00 */
[----:B--2---:R-:W-:Y:S01]  /*1ab40*/  DFMA R8, |R10|, UR10, R8 ;  /* 0x0000000a0a087c2b */ /* 0x004fe20008000208 */
[----:B------:R-:W-:-:S07]  /*1ab50*/  MOV R10, 0x1 ;  /* 0x00000001000a7802 */ /* 0x000fce0000000f00 */
[----:B------:R-:W-:Y:S01]  /*1ab60*/  DMUL R8, R8, UR8 ;  /* 0x0000000808087c28 */ /* 0x000fe20008000000 */
[----:B----4-:R-:W-:-:S07]  /*1ab70*/  FSETP.GEU.AND P1, PT, |R7|, 6.5827683646048100446e-37, PT ;  /* 0x036000000700780b */ /* 0x010fce0003f2e200 */
[----:B---3--:R-:W-:-:S06]  /*1ab80*/  DFMA R4, R4, UR4, R8 ;  /* 0x0000000404047c2b */ /* 0x008fcc0008000008 */
[----:B------:R-:W0:Y:S02]  /*1ab90*/  MUFU.RCP64H R11, R5 ;  /* 0x00000005000b7308 */ /* 0x000e240000001800 */
[----:B0-----:R-:W-:-:S08]  /*1aba0*/  DFMA R8, -R4, R10, 1 ;  /* 0x3ff000000408742b */ /* 0x001fd0000000010a */
[----:B------:R-:W-:-:S08]  /*1abb0*/  DFMA R8, R8, R8, R8 ;  /* 0x000000080808722b */ /* 0x000fd00000000008 */
[----:B------:R-:W-:-:S08]  /*1abc0*/  DFMA R8, R10, R8, R10 ;  /* 0x000000080a08722b */ /* 0x000fd0000000000a */
[----:B------:R-:W-:-:S08]  /*1abd0*/  DFMA R10, -R4, R8, 1 ;  /* 0x3ff00000040a742b */ /* 0x000fd00000000108 */
[----:B------:R-:W-:-:S08]  /*1abe0*/  DFMA R10, R8, R10, R8 ;  /* 0x0000000a080a722b */ /* 0x000fd00000000008 */
[----:B------:R-:W-:-:S08]  /*1abf0*/  DMUL R8, R6, R10 ;  /* 0x0000000a06087228 */ /* 0x000fd00000000000 */
[----:B------:R-:W-:-:S08]  /*1ac00*/  DFMA R64, -R4, R8, R6 ;  /* 0x000000080440722b */ /* 0x000fd00000000106 */
[----:B------:R-:W-:-:S10]  /*1ac10*/  DFMA R64, R10, R64, R8 ;  /* 0x000000400a40722b */ /* 0x000fd40000000008 */
[----:B------:R-:W-:-:S05]  /*1ac20*/  FFMA R0, RZ, R5, R65 ;  /* 0x00000005ff007223 */ /* 0x000fca0000000041 */
[----:B------:R-:W-:-:S13]  /*1ac30*/  FSETP.GT.AND P0, PT, |R0|, 1.469367938527859385e-39, PT ;  /* 0x001000000000780b */ /* 0x000fda0003f04200 */
[----:B------:R-:W-:Y:S05]  /*1ac40*/  @P0 BRA P1, `(.L_x_451) ;  /* 0x0000000000180947 */ /* 0x000fea0000800000 */
[----:B------:R-:W-:Y:S01]  /*1ac50*/  IMAD.MOV.U32 R0, RZ, RZ, R6 ;  /* 0x000000ffff007224 */ /* 0x000fe200078e0006 */
[----:B------:R-:W-:Y:S02]  /*1ac60*/  MOV R3, R7 ;  /* 0x0000000700037202 */ /* 0x000fe40000000f00 */
[----:B------:R-:W-:-:S07]  /*1ac70*/  MOV R6, 0x1ac90 ;  /* 0x0001ac9000067802 */ /* 0x000fce0000000f00 */
[----:B------:R-:W-:Y:S05]  /*1ac80*/  CALL.REL.NOINC `($__internal_1_$__cuda_sm20_div_rn_f64_full) ;  /* 0x0000006800687944 */ /* 0x000fea0003c00000 */
[----:B------:R-:W-:Y:S02]  /*1ac90*/  IMAD.MOV.U32 R64, RZ, RZ, R0 ;  /* 0x000000ffff407224 */ /* 0x000fe400078e0000 */
[----:B------:R-:W-:-:S07]  /*1aca0*/  IMAD.MOV.U32 R65, RZ, RZ, R3 ;  /* 0x000000ffff417224 */ /* 0x000fce00078e0003 */
.L_x_451:
[----:B------:R-:W-:Y:S05]  /*1acb0*/  BSYNC.RECONVERGENT B1 ;  /* 0x0000000000017941 */ /* 0x000fea0003800200 */
.L_x_450:
[----:B------:R-:W-:Y:S01]  /*1acc0*/  DADD R24, -RZ, |R64| ;  /* 0x00000000ff187229 */ /* 0x000fe20000000540 */
[----:B------:R-:W-:Y:S01]  /*1acd0*/  MOV R8, 0x0 ;  /* 0x0000000000087802 */ /* 0x000fe20000000f00 */
[----:B------:R-:W0:Y:S01]  /*1ace0*/  LDCU.64 UR4, c[0x4][0x28] ;  /* 0x01000500ff0477ac */ /* 0x000e220008000a00 */
[----:B------:R-:W-:Y:S01]  /*1acf0*/  IMAD.U32 R6, RZ, RZ, UR42 ;  /* 0x0000002aff067e24 */ /* 0x000fe2000f8e00ff */
[----:B------:R-:W-:-:S03]  /*1ad00*/  MOV R7, UR43 ;  /* 0x0000002b00077c02 */ /* 0x000fc60008000f00 */
[----:B------:R1:W-:Y:S01]  /*1ad10*/  STL.128 [R1], R24 ;  /* 0x0000001801007387 */ /* 0x0003e20000100c00 */
[----:B------:R-:W2:Y:S01]  /*1ad20*/  LDC.64 R8, c[0x4][R8] ;  /* 0x0100000008087b82 */ /* 0x000ea20000000a00 */
[----:B0-----:R-:W-:Y:S01]  /*1ad30*/  MOV R4, UR4 ;  /* 0x0000000400047c02 */ /* 0x001fe20008000f00 */
[----:B------:R-:W-:-:S07]  /*1ad40*/  IMAD.U32 R5, RZ, RZ, UR5 ;  /* 0x00000005ff057e24 */ /* 0x000fce000f8e00ff */
[----:B------:R-:W-:-:S07]  /*1ad50*/  LEPC R20, `(.L_x_452) ;  /* 0x000000001014794e */ /* 0x000fce0000000000 */
[----:B-12---:R-:W-:Y:S05]  /*1ad60*/  CALL.ABS.NOINC R8 ;  /* 0x0000000008007343 */ /* 0x006fea0003c00000 */
.L_x_452:
[----:B------:R-:W2:Y:S01]  /*1ad70*/  LDG.E.64 R8, desc[UR36][R60.64+0x8] ;  /* 0x000008243c087981 */ /* 0x000ea2000c1e1b00 */
[----:B------:R-:W0:Y:S03]  /*1ad80*/  LDCU.64 UR4, c[0x0][0x3b0] ;  /* 0x00007600ff0477ac */ /* 0x000e260008000a00 */
[----:B------:R-:W3:Y:S01]  /*1ad90*/  LDG.E.64 R10, desc[UR36][R62.64+0x8] ;  /* 0x000008243e0a7981 */ /* 0x000ee2000c1e1b00 */
[----:B------:R-:W3:Y:S03]  /*1ada0*/  LDCU.128 UR8, c[0x0][0x3a0] ;  /* 0x00007400ff0877ac */ /* 0x000ee60008000c00 */
[----:B------:R-:W4:Y:S04]  /*1adb0*/  LDG.E.64 R4, desc[UR36][R58.64+0x8] ;  /* 0x000008243a047981 */ /* 0x000f28000c1e1b00 */
[----:B------:R-:W5:Y:S01]  /*1adc0*/  LDG.E.64 R6, desc[UR36][R56.64+0x8] ;  /* 0x0000082438067981 */ /* 0x000f62000c1e1b00 */
[----:B------:R-:W-:Y:S01]  /*1add0*/  DSETP.MAX.AND P0, P2, |R64|, R26, PT ;  /* 0x0000001a4000722a */ /* 0x000fe20003a0f200 */
[----:B------:R-:W-:Y:S01]  /*1ade0*/  IMAD.MOV.U32 R0, RZ, RZ, R64 ;  /* 0x000000ffff007224 */ /* 0x000fe200078e0040 */
[----:B------:R-:W-:Y:S01]  /*1adf0*/  MOV R3, R26 ;  /* 0x0000001a00037202 */ /* 0x000fe20000000f00 */
[----:B------:R-:W-:Y:S03]  /*1ae00*/  BSSY.RECONVERGENT B1, `(.L_x_453) ;  /* 0x000001f000017945 */ /* 0x000fe60003800200 */
[----:B------:R-:W-:-:S02]  /*1ae10*/  SEL R26, R0, R3, P0 ;  /* 0x00000003001a7207 */ /* 0x000fc40000000000 */
[----:B------:R-:W-:-:S06]  /*1ae20*/  FSEL R65, |R65|, R27, P0 ;  /* 0x0000001b41417208 */ /* 0x000fcc0000000200 */
[----:B------:R-:W-:-:S05]  /*1ae30*/  @P2 LOP3.LUT R65, R27, 0x80000, RZ, 0xfc, !PT ;  /* 0x000800001b412812 */ /* 0x000fca00078efcff */
[----:B------:R-:W-:Y:S01]  /*1ae40*/  IMAD.MOV.U32 R27, RZ, RZ, R65 ;  /* 0x000000ffff1b7224 */ /* 0x000fe200078e0041 */
[----:B--2---:R-:W-:-:S08]  /*1ae50*/  DMUL R8, R8, R18 ;  /* 0x0000001208087228 */ /* 0x004fd00000000000 */
[----:B0-----:R-:W-:Y:S01]  /*1ae60*/  DMUL R8, |R8|, UR4 ;  /* 0x0000000408087c28 */ /* 0x001fe20008000200 */
[----:B------:R-:W4:Y:S01]  /*1ae70*/  LDCU.64 UR4, c[0x0][0x398] ;  /* 0x00007300ff0477ac */ /* 0x000f220008000a00 */
[----:B-----5:R-:W-:-:S06]  /*1ae80*/  FSETP.GEU.AND P1, PT, |R7|, 6.5827683646048100446e-37, PT ;  /* 0x036000000700780b */ /* 0x020fcc0003f2e200 */
[----:B---3--:R-:W-:Y:S01]  /*1ae90*/  DFMA R8, |R10|, UR10, R8 ;  /* 0x0000000a0a087c2b */ /* 0x008fe20008000208 */
[----:B------:R-:W-:-:S07]  /*1aea0*/  IMAD.MOV.U32 R10, RZ, RZ, 0x1 ;  /* 0x00000001ff0a7424 */ /* 0x000fce00078e00ff */
[----:B------:R-:W-:-:S08]  /*1aeb0*/  DMUL R8, R8, UR8 ;  /* 0x0000000808087c28 */ /* 0x000fd00008000000 */
[----:B----4-:R-:W-:-:S06]  /*1aec0*/  DFMA R4, R4, UR4, R8 ;  /* 0x0000000404047c2b */ /* 0x010fcc0008000008 */
        /* <DEDUP_REMOVED lines=18> */
.L_x_454:
[----:B------:R-:W-:Y:S05]  /*1aff0*/  BSYNC.RECONVERGENT B1 ;  /* 0x0000000000017941 */ /* 0x000fea0003800200 */
.L_x_453:
        /* <DEDUP_REMOVED lines=11> */
.L_x_455:
[----:B------:R-:W2:Y:S01]  /*1b0b0*/  LDG.E.64 R8, desc[UR36][R60.64+0x10] ;  /* 0x000010243c087981 */ /* 0x000ea2000c1e1b00 */
[----:B------:R-:W0:Y:S03]  /*1b0c0*/  LDCU.64 UR4, c[0x0][0x3b0] ;  /* 0x00007600ff0477ac */ /* 0x000e260008000a00 */
[----:B------:R-:W3:Y:S01]  /*1b0d0*/  LDG.E.64 R10, desc[UR36][R62.64+0x10] ;  /* 0x000010243e0a7981 */ /* 0x000ee2000c1e1b00 */
[----:B------:R-:W3:Y:S03]  /*1b0e0*/  LDCU.128 UR8, c[0x0][0x3a0] ;  /* 0x00007400ff0877ac */ /* 0x000ee60008000c00 */
[----:B------:R-:W4:Y:S04]  /*1b0f0*/  LDG.E.64 R4, desc[UR36][R58.64+0x10] ;  /* 0x000010243a047981 */ /* 0x000f28000c1e1b00 */
[----:B------:R-:W5:Y:S01]  /*1b100*/  LDG.E.64 R6, desc[UR36][R56.64+0x10] ;  /* 0x0000102438067981 */ /* 0x000f62000c1e1b00 */
[----:B------:R-:W-:Y:S01]  /*1b110*/  DSETP.MAX.AND P0, P2, R26, |R66|, PT ;  /* 0x400000421a00722a */ /* 0x000fe20003a0f000 */
[----:B------:R-:W-:Y:S01]  /*1b120*/  IMAD.MOV.U32 R0, RZ, RZ, R26 ;  /* 0x000000ffff007224 */ /* 0x000fe200078e001a */
[----:B------:R-:W-:Y:S01]  /*1b130*/  MOV R3, R66 ;  /* 0x0000004200037202 */ /* 0x000fe20000000f00 */
[----:B------:R-:W-:Y:S03]  /*1b140*/  BSSY.RECONVERGENT B1, `(.L_x_456) ;  /* 0x000001e000017945 */ /* 0x000fe60003800200 */
[----:B------:R-:W-:-:S02]  /*1b150*/  SEL R26, R0, R3, P0 ;  /* 0x00000003001a7207 */ /* 0x000fc40000000000 */
[----:B------:R-:W-:-:S06]  /*1b160*/  FSEL R27, R27, |R67|, P0 ;  /* 0x400000431b1b7208 */ /* 0x000fcc0000000000 */
[----:B------:R-:W-:Y:S01]  /*1b170*/  @P2 LOP3.LUT R27, R67, 0x80000, RZ, 0xfc, !PT ;  /* 0x00080000431b2812 */ /* 0x000fe200078efcff */
        /* <DEDUP_REMOVED lines=21> */
[----:B------:R-:W-:Y:S01]  /*1b2d0*/  MOV R6, 0x1b300 ;  /* 0x0001b30000067802 */ /* 0x000fe20000000f00 */
[----:B------:R-:W-:-:S07]  /*1b2e0*/  IMAD.MOV.U32 R3, RZ, RZ, R7 ;  /* 0x000000ffff037224 */ /* 0x000fce00078e0007 */
[----:B------:R-:W-:Y:S05]  /*1b2f0*/  CALL.REL.NOINC `($__internal_1_$__cuda_sm20_div_rn_f64_full) ;  /* 0x0000006000cc7944 */ /* 0x000fea0003c00000 */
[----:B------:R-:W-:Y:S01]  /*1b300*/  MOV R64, R0 ;  /* 0x0000000000407202 */ /* 0x000fe20000000f00 */
[----:B------:R-:W-:-:S07]  /*1b310*/  IMAD.MOV.U32 R65, RZ, RZ, R3 ;  /* 0x000000ffff417224 */ /* 0x000fce00078e0003 */
.L_x_457:
[----:B------:R-:W-:Y:S05]  /*1b320*/  BSYNC.RECONVERGENT B1 ;  /* 0x0000000000017941 */ /* 0x000fea0003800200 */
.L_x_456:
[----:B------:R-:W-:Y:S01]  /*1b330*/  DADD R24, -RZ, |R64| ;  /* 0x00000000ff187229 */ /* 0x000fe20000000540 */
[----:B------:R-:W-:Y:S01]  /*1b340*/  MOV R8, 0x0 ;  /* 0x0000000000087802 */ /* 0x000fe20000000f00 */
[----:B------:R-:W0:Y:S01]  /*1b350*/  LDCU.64 UR4, c[0x4][0x28] ;  /* 0x01000500ff0477ac */ /* 0x000e220008000a00 */
[----:B------:R-:W-:Y:S02]  /*1b360*/  IMAD.U32 R6, RZ, RZ, UR42 ;  /* 0x0000002aff067e24 */ /* 0x000fe4000f8e00ff */
[----:B------:R-:W-:Y:S02]  /*1b370*/  IMAD.U32 R7, RZ, RZ, UR43 ;  /* 0x0000002bff077e24 */ /* 0x000fe4000f8e00ff */
[----:B------:R1:W-:Y:S01]  /*1b380*/  STL.128 [R1], R24 ;  /* 0x0000001801007387 */ /* 0x0003e20000100c00 */
[----:B------:R-:W2:Y:S01]  /*1b390*/  LDC.64 R8, c[0x4][R8] ;  /* 0x0100000008087b82 */ /* 0x000ea20000000a00 */
[----:B0-----:R-:W-:Y:S01]  /*1b3a0*/  IMAD.U32 R4, RZ, RZ, UR4 ;  /* 0x00000004ff047e24 */ /* 0x001fe2000f8e00ff */
[----:B------:R-:W-:-:S07]  /*1b3b0*/  MOV R5, UR5 ;  /* 0x0000000500057c02 */ /* 0x000fce0008000f00 */
[----:B------:R-:W-:-:S07]  /*1b3c0*/  LEPC R20, `(.L_x_458) ;  /* 0x000000001014794e */ /* 0x000fce0000000000 */
[----:B-12---:R-:W-:Y:S05]  /*1b3d0*/  CALL.ABS.NOINC R8 ;  /* 0x0000000008007343 */ /* 0x006fea0003c00000 */
.L_x_458:
        /* <DEDUP_REMOVED lines=8> */
[----:B------:R-:W-:Y:S01]  /*1b460*/  BSSY.RECONVERGENT B1, `(.L_x_459) ;  /* 0x000001f000017945 */ /* 0x000fe20003800200 */
[----:B------:R-:W-:-:S03]  /*1b470*/  IMAD.MOV.U32 R3, RZ, RZ, R64 ;  /* 0x000000ffff037224 */ /* 0x000fc600078e0040 */
[----:B------:R-:W-:Y:S02]  /*1b480*/  FSEL R27, R27, |R65|, P0 ;  /* 0x400000411b1b7208 */ /* 0x000fe40000000000 */
[----:B------:R-:W-:-:S06]  /*1b490*/  SEL R26, R0, R3, P0 ;  /* 0x00000003001a7207 */ /* 0x000fcc0000000000 */
[----:B------:R-:W-:Y:S01]  /*1b4a0*/  @P2 LOP3.LUT R27, R65, 0x80000, RZ, 0xfc, !PT ;  /* 0x00080000411b2812 */ /* 0x000fe200078efcff */
[----:B--2---:R-:W-:-:S08]  /*1b4b0*/  DMUL R8, R8, R18 ;  /* 0x0000001208087228 */ /* 0x004fd00000000000 */
[----:B0-----:R-:W-:Y:S01]  /*1b4c0*/  DMUL R8, |R8|, UR4 ;  /* 0x0000000408087c28 */ /* 0x001fe20008000200 */
[----:B------:R-:W4:Y:S01]  /*1b4d0*/  LDCU.64 UR4, c[0x0][0x398] ;  /* 0x00007300ff0477ac */ /* 0x000f220008000a00 */
[----:B-----5:R-:W-:-:S06]  /*1b4e0*/  FSETP.GEU.AND P1, PT, |R7|, 6.5827683646048100446e-37, PT ;  /* 0x036000000700780b */ /* 0x020fcc0003f2e200 */
[----:B---3--:R-:W-:Y:S01]  /*1b4f0*/  DFMA R8, |R10|, UR10, R8 ;  /* 0x0000000a0a087c2b */ /* 0x008fe20008000208 */
[----:B------:R-:W-:-:S07]  /*1b500*/  MOV R10, 0x1 ;  /* 0x00000001000a7802 */ /* 0x000fce0000000f00 */
        /* <DEDUP_REMOVED lines=14> */
[----:B------:R-:W-:Y:S01]  /*1b5f0*/  MOV R0, R6 ;  /* 0x0000000600007202 */ /* 0x000fe20000000f00 */
[----:B------:R-:W-:Y:S01]  /*1b600*/  IMAD.MOV.U32 R3, RZ, RZ, R7 ;  /* 0x000000ffff037224 */ /* 0x000fe200078e0007 */
[----:B------:R-:W-:-:S07]  /*1b610*/  MOV R6, 0x1b630 ;  /* 0x0001b63000067802 */ /* 0x000fce0000000f00 */
[----:B------:R-:W-:Y:S05]  /*1b620*/  CALL.REL.NOINC `($__internal_1_$__cuda_sm20_div_rn_f64_full) ;  /* 0x0000006000007944 */ /* 0x000fea0003c00000 */
[----:B------:R-:W-:Y:S01]  /*1b630*/  IMAD.MOV.U32 R66, RZ, RZ, R0 ;  /* 0x000000ffff427224 */ /* 0x000fe200078e0000 */
[----:B------:R-:W-:-:S07]  /*1b640*/  MOV R67, R3 ;  /* 0x0000000300437202 */ /* 0x000fce0000000f00 */
.L_x_460:
[----:B------:R-:W-:Y:S05]  /*1b650*/  BSYNC.RECONVERGENT B1 ;  /* 0x0000000000017941 */ /* 0x000fea0003800200 */
.L_x_459:
[----:B------:R-:W-:Y:S01]  /*1b660*/  DADD R24, -RZ, |R66| ;  /* 0x00000000ff187229 */ /* 0x000fe20000000542 */
[----:B------:R-:W-:Y:S01]  /*1b670*/  MOV R8, 0x0 ;  /* 0x0000000000087802 */ /* 0x000fe20000000f00 */
[----:B------:R-:W0:Y:S01]  /*1b680*/  LDCU.64 UR4, c[0x4][0x28] ;  /* 0x01000500ff0477ac */ /* 0x000e220008000a00 */
[----:B------:R-:W-:Y:S01]  /*1b690*/  MOV R6, UR42 ;  /* 0x0000002a00067c02 */ /* 0x000fe20008000f00 */
[----:B------:R-:W-:-:S03]  /*1b6a0*/  IMAD.U32 R7, RZ, RZ, UR43 ;  /* 0x0000002bff077e24 */ /* 0x000fc6000f8e00ff */
[----:B------:R1:W-:Y:S01]  /*1b6b0*/  STL.128 [R1], R24 ;  /* 0x0000001801007387 */ /* 0x0003e20000100c00 */
[----:B------:R-:W2:Y:S01]  /*1b6c0*/  LDC.64 R8, c[0x4][R8] ;  /* 0x0100000008087b82 */ /* 0x000ea20000000a00 */
[----:B0-----:R-:W-:Y:S02]  /*1b6d0*/  IMAD.U32 R4, RZ, RZ, UR4 ;  /* 0x00000004ff047e24 */ /* 0x001fe4000f8e00ff */
[----:B------:R-:W-:-:S07]  /*1b6e0*/  IMAD.U32 R5, RZ, RZ, UR5 ;  /* 0x00000005ff057e24 */ /* 0x000fce000f8e00ff */
[----:B------:R-:W-:-:S07]  /*1b6f0*/  LEPC R20, `(.L_x_461) ;  /* 0x000000001014794e */ /* 0x000fce0000000000 */
[----:B-12---:R-:W-:Y:S05]  /*1b700*/  CALL.ABS.NOINC R8 ;  /* 0x0000000008007343 */ /* 0x006fea0003c00000 */
.L_x_461:
        /* <DEDUP_REMOVED lines=39> */
.L_x_463:
[----:B------:R-:W-:Y:S05]  /*1b980*/  BSYNC.RECONVERGENT B1 ;  /* 0x0000000000017941 */ /* 0x000fea0003800200 */
.L_x_462:
        /* <DEDUP_REMOVED lines=11> */
.L_x_464:
        /* <DEDUP_REMOVED lines=39> */
.L_x_466:
[----:B------:R-:W-:Y:S05]  /*1bcb0*/  BSYNC.RECONVERGENT B1 ;  /* 0x0000000000017941 */ /* 0x000fea0003800200 */
.L_x_465:
        /* <DEDUP_REMOVED lines=11> */
.L_x_467:
        /* <DEDUP_REMOVED lines=39> */
.L_x_469:
[----:B------:R-:W-:Y:S05]  /*1bfe0*/  BSYNC.RECONVERGENT B1 ;  /* 0x0000000000017941 */ /* 0x000fea0003800200 */
.L_x_468:
        /* <DEDUP_REMOVED lines=11> */
.L_x_470:
        /* <DEDUP_REMOVED lines=17> */
[----:B---3--:R-:W-:-:S08]  /*1c1b0*/  DFMA R8, |R62|, UR10, R8 ;  /* 0x0000000a3e087c2b */ /* 0x008fd00008000208 */
[----:B------:R-:W-:-:S08]  /*1c1c0*/  DMUL R8, R8, UR8 ;  /* 0x0000000808087c28 */ /* 0x000fd00008000000 */
[----:B----4-:R-:W-:Y:S01]  /*1c1d0*/  DFMA R4, R4, UR4, R8 ;  /* 0x0000000404047c2b */ /* 0x010fe20008000008 */
[----:B------:R-:W-:-:S05]  /*1c1e0*/  IMAD.MOV.U32 R8, RZ, RZ, 0x1 ;  /* 0x00000001ff087424 */ /* 0x000fca00078e00ff */
        /* <DEDUP_REMOVED lines=18> */
.L_x_472:
[----:B------:R-:W-:Y:S05]  /*1c310*/  BSYNC.RECONVERGENT B1 ;  /* 0x0000000000017941 */ /* 0x000fea0003800200 */
.L_x_471:
        /* <DEDUP_REMOVED lines=11> */
.L_x_473:
[----:B------:R-:W-:Y:S01]  /*1c3d0*/  DSETP.MAX.AND P0, P1, R26, |R56|, PT ;  /* 0x400000381a00722a */ /* 0x000fe2000390f000 */
[----:B------:R-:W-:Y:S01]  /*1c3e0*/  ISETP.NE.AND P6, PT, R16, RZ, PT ;  /* 0x000000ff1000720c */ /* 0x000fe20003fc5270 */
[----:B------:R-:W-:Y:S02]  /*1c3f0*/  IMAD.MOV.U32 R0, RZ, RZ, R27 ;  /* 0x000000ffff007224 */ /* 0x000fe400078e001b */
[----:B------:R-:W-:Y:S02]  /*1c400*/  IMAD.MOV.U32 R3, RZ, RZ, R57 ;  /* 0x000000ffff037224 */ /* 0x000fe400078e0039 */
[----:B------:R-:W-:-:S03]  /*1c410*/  SEL R26, R26, R56, P0 ;  /* 0x000000381a1a7207 */ /* 0x000fc60000000000 */
[----:B------:R-:W-:-:S05]  /*1c420*/  FSEL R5, R0, |R3|, P0 ;  /* 0x4000000300057208 */ /* 0x000fca0000000000 */
[----:B------:R-:W-:-:S04]  /*1c430*/  @P1 LOP3.LUT R5, R3, 0x80000, RZ, 0xfc, !PT ;  /* 0x0008000003051812 */ /* 0x000fc800078efcff */
[----:B------:R-:W-:Y:S01]  /*1c440*/  MOV R27, R5 ;  /* 0x00000005001b7202 */ /* 0x000fe20000000f00 */
[----:B------:R-:W-:Y:S06]  /*1c450*/  @P6 BRA `(.L_x_474) ;  /* 0xffffffe400646947 */ /* 0x000fec000383ffff */
[----:B------:R-:W-:Y:S05]  /*1c460*/  BSYNC.RECONVERGENT B7 ;  /* 0x0000000000077941 */ /* 0x000fea0003800200 */
.L_x_449:
[----:B------:R-:W-:-:S07]  /*1c470*/  IMAD.MOV.U32 R16, RZ, RZ, R38 ;  /* 0x000000ffff107224 */ /* 0x000fce00078e0026 */
.L_x_448:
[----:B------:R-:W-:-:S13]  /*1c480*/  ISETP.NE.AND P0, PT, R2, RZ, PT ;  /* 0x000000ff0200720c */ /* 0x000fda0003f05270 */
[----:B------:R-:W-:Y:S05]  /*1c490*/  @!P0 BRA `(.L_x_339) ;  /* 0x0000001800288947 */ /* 0x000fea0003800000 */
[----:B------:R-:W-:-:S13]  /*1c4a0*/  ISETP.GE.U32.AND P0, PT, R41, 0x3, PT ;  /* 0x000000032900780c */ /* 0x000fda0003f06070 */
[----:B------:R-:W-:Y:S05]  /*1c4b0*/  @!P0 BRA `(.L_x_475) ;  /* 0x0000000c00548947 */ /* 0x000fea0003800000 */
        /* <DEDUP_REMOVED lines=14> */
[----:B------:R-:W-:Y:S01]  /*1c5a0*/  BSSY.RECONVERGENT B1, `(.L_x_476) ;  /* 0x000001b000017945 */ /* 0x000fe20003800200 */
[----:B-----5:R-:W-:-:S08]  /*1c5b0*/  DMUL R8, R8, R18 ;  /* 0x0000001208087228 */ /* 0x020fd00000000000 */
[----:B-1----:R-:W-:Y:S01]  /*1c5c0*/  DMUL R8, |R8|, UR4 ;  /* 0x0000000408087c28 */ /* 0x002fe20008000200 */
[----:B------:R-:W3:Y:S07]  /*1c5d0*/  LDCU.64 UR4, c[0x0][0x398] ;  /* 0x00007300ff0477ac */ /* 0x000eee0008000a00 */
[----:B--2---:R-:W-:Y:S01]  /*1c5e0*/  DFMA R8, |R10|, UR10, R8 ;  /* 0x0000000a0a087c2b */ /* 0x004fe20008000208 */
[----:B------:R-:W-:-:S07]  /*1c5f0*/  IMAD.MOV.U32 R10, RZ, RZ, 0x1 ;  /* 0x00000001ff0a7424 */ /* 0x000fce00078e00ff */
        /* <DEDUP_REMOVED lines=21> */
.L_x_477:
[----:B------:R-:W-:Y:S05]  /*1c750*/  BSYNC.RECONVERGENT B1 ;  /* 0x0000000000017941 */ /* 0x000fea0003800200 */
.L_x_476:
        /* <DEDUP_REMOVED lines=11> */
.L_x_478:
[----:B------:R-:W2:Y:S01]  /*1c810*/  LDG.E.64 R8, desc[UR36][R60.64+0x8] ;  /* 0x000008243c087981 */ /* 0x000ea2000c1e1b00 */
[----:B------:R-:W0:Y:S03]  /*1c820*/  LDCU.64 UR4, c[0x0][0x3b0] ;  /* 0x00007600ff0477ac */ /* 0x000e260008000a00 */
[----:B------:R-:W3:Y:S01]  /*1c830*/  LDG.E.64 R10, desc[UR36][R62.64+0x8] ;  /* 0x000008243e0a7981 */ /* 0x000ee2000c1e1b00 */
[----:B------:R-:W3:Y:S03]  /*1c840*/  LDCU.128 UR8, c[0x0][0x3a0] ;  /* 0x00007400ff0877ac */ /* 0x000ee60008000c00 */
[----:B------:R-:W4:Y:S04]  /*1c850*/  LDG.E.64 R4, desc[UR36][R58.64+0x8] ;  /* 0x000008243a047981 */ /* 0x000f28000c1e1b00 */
[----:B------:R-:W5:Y:S01]  /*1c860*/  LDG.E.64 R6, desc[UR36][R56.64+0x8] ;  /* 0x0000082438067981 */ /* 0x000f62000c1e1b00 */
[----:B------:R-:W-:Y:S01]  /*1c870*/  DSETP.MAX.AND P2, P3, R26, |R64|, PT ;  /* 0x400000401a00722a */ /* 0x000fe20003b4f000 */
[----:B------:R-:W-:Y:S01]  /*1c880*/  MOV R0, R26 ;  /* 0x0000001a00007202 */ /* 0x000fe20000000f00 */
[----:B------:R-:W-:Y:S04]  /*1c890*/  BSSY.RECONVERGENT B1, `(.L_x_479) ;  /* 0x000001f000017945 */ /* 0x000fe80003800200 */
[----:B------:R-:W-:Y:S01]  /*1c8a0*/  SEL R26, R0, R64, P2 ;  /* 0x00000040001a7207 */ /* 0x000fe20001000000 */
        /* <DEDUP_REMOVED lines=16> */
[----:B------:R-:W-:Y:S01]  /*1c9b0*/  DFMA R66, R10, R66, R8 ;  /* 0x000000420a42722b */ /* 0x000fe20000000008 */
[----:B------:R-:W-:-:S05]  /*1c9c0*/  IMAD.MOV.U32 R8, RZ, RZ, R65 ;  /* 0x000000ffff087224 */ /* 0x000fca00078e0041 */
[----:B------:R-:W-:Y:S02]  /*1c9d0*/  FSEL R27, R27, |R8|, P2 ;  /* 0x400000081b1b7208 */ /* 0x000fe40001000000 */
[----:B------:R-:W-:Y:S02]  /*1c9e0*/  @P3 LOP3.LUT R27, R8, 0x80000, RZ, 0xfc, !PT ;  /* 0x00080000081b3812 */ /* 0x000fe400078efcff */
        /* <DEDUP_REMOVED lines=9> */
.L_x_480:
[----:B------:R-:W-:Y:S05]  /*1ca80*/  BSYNC.RECONVERGENT B1 ;  /* 0x0000000000017941 */ /* 0x000fea0003800200 */
.L_x_479:
        /* <DEDUP_REMOVED lines=11> */
.L_x_481:
        /* <DEDUP_REMOVED lines=27> */
[----:B------:R-:W-:-:S04]  /*1ccf0*/  MOV R8, R67 ;  /* 0x0000004300087202 */ /* 0x000fc80000000f00 */
[----:B------:R-:W-:Y:S02]  /*1cd00*/  FSEL R27, R27, |R8|, P2 ;  /* 0x400000081b1b7208 */ /* 0x000fe40001000000 */
[----:B------:R-:W-:-:S03]  /*1cd10*/  @P3 LOP3.LUT R27, R8, 0x80000, RZ, 0xfc, !PT ;  /* 0x00080000081b3812 */ /* 0x000fc600078efcff */
        /* <DEDUP_REMOVED lines=9> */
.L_x_483:
[----:B------:R-:W-:Y:S05]  /*1cdb0*/  BSYNC.RECONVERGENT B1 ;  /* 0x0000000000017941 */ /* 0x000fea0003800200 */
.L_x_482:
        /* <DEDUP_REMOVED lines=11> */
.L_x_484:
        /* <DEDUP_REMOVED lines=14> */
[----:B---3--:R-:W-:-:S08]  /*1cf50*/  DFMA R8, |R62|, UR10, R8 ;  /* 0x0000000a3e087c2b */ /* 0x008fd00008000208 */
[----:B------:R-:W-:-:S08]  /*1cf60*/  DMUL R8, R8, UR8 ;  /* 0x0000000808087c28 */ /* 0x000fd00008000000 */
[----:B----4-:R-:W-:Y:S01]  /*1cf70*/  DFMA R4, R4, UR4, R8 ;  /* 0x0000000404047c2b */ /* 0x010fe20008000008 */
[----:B------:R-:W-:-:S05]  /*1cf80*/  MOV R8, 0x1 ;  /* 0x0000000100087802 */ /* 0x000fca0000000f00 */
        /* <DEDUP_REMOVED lines=21> */
.L_x_486:
[----:B------:R-:W-:Y:S05]  /*1d0e0*/  BSYNC.RECONVERGENT B1 ;  /* 0x0000000000017941 */ /* 0x000fea0003800200 */
.L_x_485:
        /* <DEDUP_REMOVED lines=11> */
.L_x_487:
[----:B------:R-:W-:Y:S01]  /*1d1a0*/  DSETP.MAX.AND P0, P1, R26, |R56|, PT ;  /* 0x400000381a00722a */ /* 0x000fe2000390f000 */
[----:B------:R-:W-:Y:S01]  /*1d1b0*/  IMAD.MOV.U32 R0, RZ, RZ, R26 ;  /* 0x000000ffff007224 */ /* 0x000fe200078e001a */
[----:B------:R-:W-:Y:S01]  /*1d1c0*/  MOV R4, R57 ;  /* 0x0000003900047202 */ /* 0x000fe20000000f00 */
[----:B------:R-:W-:-:S03]  /*1d1d0*/  VIADD R16, R16, 0x4 ;  /* 0x0000000410107836 */ /* 0x000fc60000000000 */
[----:B------:R-:W-:Y:S02]  /*1d1e0*/  FSEL R27, R27, |R4|, P0 ;  /* 0x400000041b1b7208 */ /* 0x000fe40000000000 */
[----:B------:R-:W-:-:S06]  /*1d1f0*/  SEL R26, R0, R56, P0 ;  /* 0x00000038001a7207 */ /* 0x000fcc0000000000 */
[----:B------:R-:W-:-:S07]  /*1d200*/  @P1 LOP3.LUT R27, R4, 0x80000, RZ, 0xfc, !PT ;  /* 0x00080000041b1812 */ /* 0x000fce00078efcff */
.L_x_475:
[----:B------:R-:W-:-:S13]  /*1d210*/  ISETP.NE.AND P0, PT, R28, RZ, PT ;  /* 0x000000ff1c00720c */ /* 0x000fda0003f05270 */
[----:B------:R-:W-:Y:S05]  /*1d220*/  @!P0 BRA `(.L_x_339) ;  /* 0x0000000800c48947 */ /* 0x000fea0003800000 */
[----:B------:R-:W-:-:S13]  /*1d230*/  ISETP.NE.AND P0, PT, R40, RZ, PT ;  /* 0x000000ff2800720c */ /* 0x000fda0003f05270 */
        /* <DEDUP_REMOVED lines=42> */
.L_x_490:
[----:B------:R-:W-:Y:S05]  /*1d4e0*/  BSYNC.RECONVERGENT B1 ;  /* 0x0000000000017941 */ /* 0x000fea0003800200 */
.L_x_489:
        /* <DEDUP_REMOVED lines=11> */
.L_x_491:
        /* <DEDUP_REMOVED lines=39> */
.L_x_493:
[----:B------:R-:W-:Y:S05]  /*1d810*/  BSYNC.RECONVERGENT B1 ;  /* 0x0000000000017941 */ /* 0x000fea0003800200 */
.L_x_492:
        /* <DEDUP_REMOVED lines=11> */
.L_x_494:
[----:B------:R-:W-:Y:S01]  /*1d8d0*/  DSETP.MAX.AND P0, P1, R26, |R56|, PT ;  /* 0x400000381a00722a */ /* 0x000fe2000390f000 */
[----:B------:R-:W-:Y:S01]  /*1d8e0*/  IMAD.MOV.U32 R4, RZ, RZ, R57 ;  /* 0x000000ffff047224 */ /* 0x000fe200078e0039 */
[----:B------:R-:W-:Y:S01]  /*1d8f0*/  IADD3 R16, PT, PT, R16, 0x2, RZ ;  /* 0x0000000210107810 */ /* 0x000fe20007ffe0ff */
[----:B------:R-:W-:-:S03]  /*1d900*/  IMAD.MOV.U32 R0, RZ, RZ, R26 ;  /* 0x000000ffff007224 */ /* 0x000fc600078e001a */
[----:B------:R-:W-:Y:S02]  /*1d910*/  FSEL R27, R27, |R4|, P0 ;  /* 0x400000041b1b7208 */ /* 0x000fe40000000000 */
[----:B------:R-:W-:-:S06]  /*1d920*/  SEL R26, R0, R56, P0 ;  /* 0x00000038001a7207 */ /* 0x000fcc0000000000 */
[----:B------:R-:W-:-:S07]  /*1d930*/  @P1 LOP3.LUT R27, R4, 0x80000, RZ, 0xfc, !PT ;  /* 0x00080000041b1812 */ /* 0x000fce00078efcff */
.L_x_488:
        /* <DEDUP_REMOVED lines=10> */
[----:B---3--:R-:W-:-:S06]  /*1d9e0*/  IMAD.WIDE.U32 R8, R16, 0x8, R8 ;  /* 0x0000000810087825 */ /* 0x008fcc00078e0008 */
[----:B------:R-:W2:Y:S01]  /*1d9f0*/  LDG.E.64 R8, desc[UR36][R8.64] ;  /* 0x0000002408087981 */ /* 0x000ea2000c1e1b00 */
[----:B----4-:R-:W-:-:S06]  /*1da00*/  IMAD.WIDE.U32 R6, R16, 0x8, R6 ;  /* 0x0000000810067825 */ /* 0x010fcc00078e0006 */
[----:B------:R-:W3:Y:S01]  /*1da10*/  LDG.E.64 R6, desc[UR36][R6.64] ;  /* 0x0000002406067981 */ /* 0x000ee2000c1e1b00 */
[----:B0-----:R-:W-:-:S06]  /*1da20*/  IMAD.WIDE.U32 R4, R16, 0x8, R4 ;  /* 0x0000000810047825 */ /* 0x001fcc00078e0004 */
[----:B------:R-:W4:Y:S01]  /*1da30*/  LDG.E.64 R4, desc[UR36][R4.64] ;  /* 0x0000002404047981 */ /* 0x000f22000c1e1b00 */
[----:B------:R-:W-:Y:S01]  /*1da40*/  BSSY.RECONVERGENT B1, `(.L_x_495) ;  /* 0x000001d000017945 */ /* 0x000fe20003800200 */
[----:B-----5:R-:W-:-:S08]  /*1da50*/  DMUL R10, R10, R18 ;  /* 0x000000120a0a7228 */ /* 0x020fd00000000000 */
[----:B-1----:R-:W-:Y:S01]  /*1da60*/  DMUL R10, |R10|, UR4 ;  /* 0x000000040a0a7c28 */ /* 0x002fe20008000200 */
[----:B------:R-:W3:Y:S07]  /*1da70*/  LDCU.64 UR4, c[0x0][0x398] ;  /* 0x00007300ff0477ac */ /* 0x000eee0008000a00 */
[----:B--2---:R-:W-:-:S08]  /*1da80*/  DFMA R8, |R8|, UR10, R10 ;  /* 0x0000000a08087c2b */ /* 0x004fd0000800020a */
[----:B------:R-:W-:Y:S01]  /*1da90*/  DMUL R8, R8, UR8 ;  /* 0x0000000808087c28 */ /* 0x000fe20008000000 */
[----:B----4-:R-:W-:-:S07]  /*1daa0*/  FSETP.GEU.AND P1, PT, |R5|, 6.5827683646048100446e-37, PT ;  /* 0x036000000500780b */ /* 0x010fce0003f2e200 */
[----:B---3--:R-:W-:Y:S01]  /*1dab0*/  DFMA R6, R6, UR4, R8 ;  /* 0x0000000406067c2b */ /* 0x008fe20008000008 */
        /* <DEDUP_REMOVED lines=14> */
[----:B------:R-:W-:Y:S01]  /*1dba0*/  MOV R3, R5 ;  /* 0x0000000500037202 */ /* 0x000fe20000000f00 */
[----:B------:R-:W-:Y:S01]  /*1dbb0*/  IMAD.MOV.U32 R4, RZ, RZ, R6 ;  /* 0x000000ffff047224 */ /* 0x000fe200078e0006 */
[----:B------:R-:W-:Y:S01]  /*1dbc0*/  MOV R6, 0x1dbf0 ;  /* 0x0001dbf000067802 */ /* 0x000fe20000000f00 */
[----:B------:R-:W-:-:S07]  /*1dbd0*/  IMAD.MOV.U32 R5, RZ, RZ, R7 ;  /* 0x000000ffff057224 */ /* 0x000fce00078e0007 */
[----:B------:R-:W-:Y:S05]  /*1dbe0*/  CALL.REL.NOINC `($__internal_1_$__cuda_sm20_div_rn_f64_full) ;  /* 0x0000003800907944 */ /* 0x000fea0003c00000 */
[----:B------:R-:W-:Y:S01]  /*1dbf0*/  MOV R16, R0 ;  /* 0x0000000000107202 */ /* 0x000fe20000000f00 */
[----:B------:R-:W-:-:S07]  /*1dc00*/  IMAD.MOV.U32 R17, RZ, RZ, R3 ;  /* 0x000000ffff117224 */ /* 0x000fce00078e0003 */
.L_x_496:
[----:B------:R-:W-:Y:S05]  /*1dc10*/  BSYNC.RECONVERGENT B1 ;  /* 0x0000000000017941 */ /* 0x000fea0003800200 */
.L_x_495:
        /* <DEDUP_REMOVED lines=11> */
.L_x_497:
[----:B------:R-:W-:Y:S01]  /*1dcd0*/  DSETP.MAX.AND P0, P1, R26, |R16|, PT ;  /* 0x400000101a00722a */ /* 0x000fe2000390f000 */
[----:B------:R-:W-:Y:S01]  /*1dce0*/  IMAD.MOV.U32 R0, RZ, RZ, R27 ;  /* 0x000000ffff007224 */ /* 0x000fe200078e001b */
[----:B------:R-:W-:-:S04]  /*1dcf0*/  MOV R3, R17 ;  /* 0x0000001100037202 */ /* 0x000fc80000000f00 */
[----:B------:R-:W-:Y:S02]  /*1dd00*/  FSEL R5, R0, |R3|, P0 ;  /* 0x4000000300057208 */ /* 0x000fe40000000000 */
[----:B------:R-:W-:-:S06]  /*1dd10*/  SEL R26, R26, R16, P0 ;  /* 0x000000101a1a7207 */ /* 0x000fcc0000000000 */
[----:B------:R-:W-:-:S05]  /*1dd20*/  @P1 LOP3.LUT R5, R3, 0x80000, RZ, 0xfc, !PT ;  /* 0x0008000003051812 */ /* 0x000fca00078efcff */
[----:B------:R-:W-:-:S07]  /*1dd30*/  IMAD.MOV.U32 R27, RZ, RZ, R5 ;  /* 0x000000ffff1b7224 */ /* 0x000fce00078e0005 */
.L_x_339:
[----:B------:R-:W-:Y:S01]  /*1dd40*/  MOV R0, 0x0 ;  /* 0x0000000000007802 */ /* 0x000fe20000000f00 */
[----:B------:R0:W-:Y:S01]  /*1dd50*/  STL.64 [R1], R26 ;  /* 0x0000001a01007387 */ /* 0x0001e20000100a00 */
[----:B------:R-:W1:Y:S01]  /*1dd60*/  LDCU.64 UR4, c[0x4][0x30] ;  /* 0x01000600ff0477ac */ /* 0x000e620008000a00 */
[----:B------:R-:W-:Y:S01]  /*1dd70*/  IMAD.U32 R6, RZ, RZ, UR42 ;  /* 0x0000002aff067e24 */ /* 0x000fe2000f8e00ff */
[----:B------:R0:W2:Y:S01]  /*1dd80*/  LDC.64 R8, c[0x4][R0] ;  /* 0x0100000000087b82 */ /* 0x0000a20000000a00 */
[----:B------:R-:W-:Y:S02]  /*1dd90*/  MOV R7, UR43 ;  /* 0x0000002b00077c02 */ /* 0x000fe40008000f00 */
[----:B-1----:R-:W-:Y:S01]  /*1dda0*/  MOV R4, UR4 ;  /* 0x0000000400047c02 */ /* 0x002fe20008000f00 */
[----:B0-----:R-:W-:-:S07]  /*1ddb0*/  IMAD.U32 R5, RZ, RZ, UR5 ;  /* 0x00000005ff057e24 */ /* 0x001fce000f8e00ff */
[----:B------:R-:W-:-:S07]  /*1ddc0*/  LEPC R20, `(.L_x_498) ;  /* 0x000000001014794e */ /* 0x000fce0000000000 */
[----:B--2---:R-:W-:Y:S05]  /*1ddd0*/  CALL.ABS.NOINC R8 ;  /* 0x0000000008007343 */ /* 0x004fea0003c00000 */
.L_x_498:
[----:B------:R-:W-:Y:S01]  /*1dde0*/  UMOV UR4, 0x9999999a ;  /* 0x9999999a00047882 */ /* 0x000fe20000000000 */
[----:B------:R-:W-:Y:S01]  /*1ddf0*/  UMOV UR5, 0x3ff19999 ;  /* 0x3ff1999900057882 */ /* 0x000fe20000000000 */
[----:B------:R-:W-:Y:S01]  /*1de00*/  BSSY.RECONVERGENT B7, `(.L_x_499) ;  /* 0x00000e2000077945 */ /* 0x000fe20003800200 */
[----:B------:R-:W-:-:S14]  /*1de10*/  DSETP.GT.AND P0, PT, R26, UR4, PT ;  /* 0x000000041a007e2a */ /* 0x000fdc000bf04000 */
[----:B------:R-:W-:Y:S05]  /*1de20*/  @!P0 BRA `(.L_x_500) ;  /* 0x00000004008c8947 */ /* 0x000fea0003800000 */
[--C-:B------:R-:W-:Y:S01]  /*1de30*/  SHF.R.U32.HI R0, RZ, 0x14, R53.reuse ;  /* 0x00000014ff007819 */ /* 0x100fe20000011635 */
[----:B------:R-:W-:Y:S01]  /*1de40*/  DSETP.NEU.AND P1, PT, R52, R46, PT ;  /* 0x0000002e3400722a */ /* 0x000fe20003f2d000 */
[----:B------:R-:W-:Y:S01]  /*1de50*/  BSSY.RECONVERGENT B0, `(.L_x_501) ;  /* 0x000000b000007945 */ /* 0x000fe20003800200 */
[----:B------:R-:W-:Y:S01]  /*1de60*/  IMAD.MOV.U32 R60, RZ, RZ, R26 ;  /* 0x000000ffff3c7224 */ /* 0x000fe200078e001a */
[----:B------:R-:W-:Y:S01]  /*1de70*/  LOP3.LUT R0, R0, 0x7ff, RZ, 0xc0, !PT ;  /* 0x000007ff00007812 */ /* 0x000fe200078ec0ff */
[----:B------:R-:W-:Y:S01]  /*1de80*/  IMAD.MOV.U32 R58, RZ, RZ, R52 ;  /* 0x000000ffff3a7224 */ /* 0x000fe200078e0034 */
[----:B------:R-:W-:Y:S01]  /*1de90*/  MOV R61, R27 ;  /* 0x0000001b003d7202 */ /* 0x000fe20000000f00 */
[----:B------:R-:W-:Y:S02]  /*1dea0*/  IMAD.MOV.U32 R59, RZ, RZ, R53 ;  /* 0x000000ffff3b7224 */ /* 0x000fe400078e0035 */
[----:B------:R-:W-:Y:S01]  /*1deb0*/  VIADD R45, R0, 0xfffffc0c ;  /* 0xfffffc0c002d7836 */ /* 0x000fe20000000000 */
[----:B------:R-:W-:-:S04]  /*1dec0*/  MOV R0, 0x1df00 ;  /* 0x0001df0000007802 */ /* 0x000fc80000000f00 */
[CC--:B------:R-:W-:Y:S02]  /*1ded0*/  SHF.L.U64.HI R3, R52.reuse, R45.reuse, R53 ;  /* 0x0000002d34037219 */ /* 0x0c0fe40000010235 */
[----:B------:R-:W-:-:S07]  /*1dee0*/  SHF.L.U32 R45, R52, R45, RZ ;  /* 0x0000002d342d7219 */ /* 0x000fce00000006ff */
[----:B------:R-:W-:Y:S05]  /*1def0*/  CALL.REL.NOINC `($_Z25rk45_gsl_gpu_evolve_applyPdS_S_ddddjS_S_S_S_S_S_S_S_S_S_S_S_S_Pii$__internal_accurate_pow) ;  /* 0x0000003c00587944 */ /* 0x000fea0003c00000 */
[----:B------:R-:W-:Y:S05]  /*1df00*/  BSYNC.RECONVERGENT B0 ;  /* 0x0000000000007941 */ /* 0x000fea0003800200 */
.L_x_501:
[----:B------:R-:W-:Y:S01]  /*1df10*/  DADD R4, R26, R52 ;  /* 0x000000001a047229 */ /* 0x000fe20000000034 */
[----:B------:R-:W-:Y:S01]  /*1df20*/  MOV R6, R13 ;  /* 0x0000000d00067202 */ /* 0x000fe20000000f00 */
[----:B------:R-:W-:Y:S01]  /*1df30*/  IMAD.MOV.U32 R7, RZ, RZ, R8 ;  /* 0x000000ffff077224 */ /* 0x000fe200078e0008 */
[----:B------:R-:W-:Y:S01]  /*1df40*/  ISETP.EQ.U32.AND P0, PT, R45, RZ, PT ;  /* 0x000000ff2d00720c */ /* 0x000fe20003f02070 */
[----:B------:R-:W-:Y:S01]  /*1df50*/  BSSY.RECONVERGENT B0, `(.L_x_502) ;  /* 0x000001a000007945 */ /* 0x000fe20003800200 */
[----:B------:R-:W-:-:S03]  /*1df60*/  ISETP.GE.AND P2, PT, R27, RZ, PT ;  /* 0x000000ff1b00720c */ /* 0x000fc60003f46270 */
[----:B------:R-:W-:Y:S01]  /*1df70*/  DADD R6, -RZ, -R6 ;  /* 0x00000000ff067229 */ /* 0x000fe20000000906 */
[----:B------:R-:W-:Y:S02]  /*1df80*/  ISETP.EQ.AND.EX P0, PT, R3, -0x80000000, !P2, P0 ;  /* 0x800000000300780c */ /* 0x000fe40005702300 */
[----:B------:R-:W-:-:S04]  /*1df90*/  LOP3.LUT R4, R5, 0x7ff00000, RZ, 0xc0, !PT ;  /* 0x7ff0000005047812 */ /* 0x000fc800078ec0ff */
[----:B------:R-:W-:-:S03]  /*1dfa0*/  ISETP.NE.AND P3, PT, R4, 0x7ff00000, PT ;  /* 0x7ff000000400780c */ /* 0x000fc60003f65270 */
[----:B------:R-:W-:Y:S02]  /*1dfb0*/  FSEL R6, R6, R13, P0 ;  /* 0x0000000d06067208 */ /* 0x000fe40000000000 */
[----:B------:R-:W-:Y:S02]  /*1dfc0*/  FSEL R7, R7, R8, P0 ;  /* 0x0000000807077208 */ /* 0x000fe40000000000 */
[----:B------:R-:W-:Y:S02]  /*1dfd0*/  @P1 FSEL R6, R6, RZ, P2 ;  /* 0x000000ff06061208 */ /* 0x000fe40001000000 */
[----:B------:R-:W-:-:S04]  /*1dfe0*/  @P1 FSEL R7, R7, -QNAN , P2 ;  /* 0xfff8000007071808 */ /* 0x000fc80001000000 */
[----:B------:R-:W-:Y:S05]  /*1dff0*/  @P3 BRA `(.L_x_503) ;  /* 0x00000000003c3947 */ /* 0x000fea0003800000 */
[----:B------:R-:W-:-:S06]  /*1e000*/  DSETP.NEU.AND P2, PT, R52, +INF , PT ;  /* 0x7ff000003400742a */ /* 0x000fcc0003f4d000 */
[----:B------:R-:W-:-:S08]  /*1e010*/  ISETP.GE.OR P3, PT, R53, RZ, P2 ;  /* 0x000000ff3500720c */ /* 0x000fd00001766670 */
[----:B------:R-:W-:Y:S01]  /*1e020*/  @!P2 DSETP.GT.AND P1, PT, R26, 1, PT ;  /* 0x3ff000001a00a42a */ /* 0x000fe20003f24000 */
[----:B------:R-:W-:-:S05]  /*1e030*/  @!P2 IMAD.MOV.U32 R6, RZ, RZ, RZ ;  /* 0x000000ffff06a224 */ /* 0x000fca00078e00ff */
[----:B------:R-:W-:-:S04]  /*1e040*/  @!P2 SEL R0, RZ, 0x7ff00000, !P1 ;  /* 0x7ff00000ff00a807 */ /* 0x000fc80004800000 */
[----:B------:R-:W-:-:S04]  /*1e050*/  @!P3 LOP3.LUT R0, R0, 0x7ff00000, RZ, 0x3c, !PT ;  /* 0x7ff000000000b812 */ /* 0x000fc800078e3cff */
[----:B------:R-:W-:Y:S01]  /*1e060*/  @!P2 MOV R7, R0 ;  /* 0x000000000007a202 */ /* 0x000fe20000000f00 */
[----:B------:R-:W-:Y:S06]  /*1e070*/  @!P2 BRA `(.L_x_503) ;  /* 0x00000000001ca947 */ /* 0x000fec0003800000 */
[----:B------:R-:W-:-:S14]  /*1e080*/  DSETP.NEU.AND P2, PT, R26, +INF , PT ;  /* 0x7ff000001a00742a */ /* 0x000fdc0003f4d000 */
[----:B------:R-:W-:Y:S01]  /*1e090*/  @!P2 LOP3.LUT R0, R53, 0x7fffffff, RZ, 0xc0, !PT ;  /* 0x7fffffff3500a812 */ /* 0x000fe200078ec0ff */
[----:B------:R-:W-:Y:S02]  /*1e0a0*/  @!P2 VIADD R3, R32, 0x80000000 ;  /* 0x800000002003a836 */ /* 0x000fe40000000000 */
[----:B------:R-:W-:Y:S01]  /*1e0b0*/  @!P2 IMAD.MOV.U32 R6, RZ, RZ, RZ ;  /* 0x000000ffff06a224 */ /* 0x000fe200078e00ff */
[----:B------:R-:W-:-:S04]  /*1e0c0*/  @!P2 ISETP.NE.AND P1, PT, R0, 0x3fe00000, PT ;  /* 0x3fe000000000a80c */ /* 0x000fc80003f25270 */
[----:B------:R-:W-:-:S04]  /*1e0d0*/  @!P2 SEL R3, R3, R32, P1 ;  /* 0x000000200303a207 */ /* 0x000fc80000800000 */
[----:B------:R-:W-:-:S07]  /*1e0e0*/  @!P2 SEL R7, R3, R32, P0 ;  /* 0x000000200307a207 */ /* 0x000fce0000000000 */
.L_x_503:
[----:B------:R-:W-:Y:S05]  /*1e0f0*/  BSYNC.RECONVERGENT B0 ;  /* 0x0000000000007941 */ /* 0x000fea0003800200 */
.L_x_502:
[----:B------:R-:W0:Y:S01]  /*1e100*/  MUFU.RCP64H R5, R7 ;  /* 0x0000000700057308 */ /* 0x000e220000001800 */
[----:B------:R-:W-:Y:S01]  /*1e110*/  MOV R4, 0x1 ;  /* 0x0000000100047802 */ /* 0x000fe20000000f00 */
[----:B------:R-:W-:Y:S01]  /*1e120*/  UMOV UR4, 0xcccccccd ;  /* 0xcccccccd00047882 */ /* 0x000fe20000000000 */
[----:B------:R-:W-:Y:S01]  /*1e130*/  UMOV UR5, 0x3feccccc ;  /* 0x3feccccc00057882 */ /* 0x000fe20000000000 */
[----:B------:R-:W-:Y:S01]  /*1e140*/  BSSY.RECONVERGENT B1, `(.L_x_504) ;  /* 0x0000016000017945 */ /* 0x000fe20003800200 */
[----:B------:R-:W-:Y:S02]  /*1e150*/  DSETP.NEU.AND P3, PT, R26, 1, PT ;  /* 0x3ff000001a00742a */ /* 0x000fe40003f6d000 */
[----:B------:R-:W-:Y:S02]  /*1e160*/  DSETP.NEU.AND P4, PT, R52, RZ, PT ;  /* 0x000000ff3400722a */ /* 0x000fe40003f8d000 */
[----:B0-----:R-:W-:-:S08]  /*1e170*/  DFMA R8, R4, -R6, 1 ;  /* 0x3ff000000408742b */ /* 0x001fd00000000806 */
[----:B------:R-:W-:-:S08]  /*1e180*/  DFMA R8, R8, R8, R8 ;  /* 0x000000080808722b */ /* 0x000fd00000000008 */
[----:B------:R-:W-:-:S08]  /*1e190*/  DFMA R8, R4, R8, R4 ;  /* 0x000000080408722b */ /* 0x000fd00000000004 */
[----:B------:R-:W-:-:S08]  /*1e1a0*/  DFMA R4, R8, -R6, 1 ;  /* 0x3ff000000804742b */ /* 0x000fd00000000806 */
[----:B------:R-:W-:-:S08]  /*1e1b0*/  DFMA R4, R8, R4, R8 ;  /* 0x000000040804722b */ /* 0x000fd00000000008 */
[----:B------:R-:W-:-:S08]  /*1e1c0*/  DMUL R8, R4, UR4 ;  /* 0x0000000404087c28 */ /* 0x000fd00008000000 */
[----:B------:R-:W-:-:S08]  /*1e1d0*/  DFMA R10, R8, -R6, UR4 ;  /* 0x00000004080a7e2b */ /* 0x000fd00008000806 */
[----:B------:R-:W-:-:S10]  /*1e1e0*/  DFMA R4, R4, R10, R8 ;  /* 0x0000000a0404722b */ /* 0x000fd40000000008 */
[----:B------:R-:W-:-:S05]  /*1e1f0*/  FFMA R0, RZ, R7, R5 ;  /* 0x00000007ff007223 */ /* 0x000fca0000000005 */
[----:B------:R-:W-:-:S13]  /*1e200*/  FSETP.GT.AND P0, PT, |R0|, 1.469367938527859385e-39, PT ;  /* 0x001000000000780b */ /* 0x000fda0003f04200 */
[----:B------:R-:W-:Y:S05]  /*1e210*/  @P0 BRA `(.L_x_505) ;  /* 0x0000000000200947 */ /* 0x000fea0003800000 */
[----:B------:R-:W-:Y:S01]  /*1e220*/  IMAD.MOV.U32 R4, RZ, RZ, R6 ;  /* 0x000000ffff047224 */ /* 0x000fe200078e0006 */
[----:B------:R-:W-:Y:S01]  /*1e230*/  MOV R0, 0xcccccccd ;  /* 0xcccccccd00007802 */ /* 0x000fe20000000f00 */
[----:B------:R-:W-:Y:S01]  /*1e240*/  IMAD.MOV.U32 R5, RZ, RZ, R7 ;  /* 0x000000ffff057224 */ /* 0x000fe200078e0007 */
[----:B------:R-:W-:Y:S01]  /*1e250*/  MOV R6, 0x1e280 ;  /* 0x0001e28000067802 */ /* 0x000fe20000000f00 */
[----:B------:R-:W-:-:S07]  /*1e260*/  IMAD.MOV.U32 R3, RZ, RZ, 0x3feccccc ;  /* 0x3fecccccff037424 */ /* 0x000fce00078e00ff */
[----:B------:R-:W-:Y:S05]  /*1e270*/  CALL.REL.NOINC `($__internal_1_$__cuda_sm20_div_rn_f64_full) ;  /* 0x0000003000ec7944 */ /* 0x000fea0003c00000 */
[----:B------:R-:W-:Y:S01]  /*1e280*/  IMAD.MOV.U32 R4, RZ, RZ, R0 ;  /* 0x000000ffff047224 */ /* 0x000fe200078e0000 */
[----:B------:R-:W-:-:S07]  /*1e290*/  MOV R5, R3 ;  /* 0x0000000300057202 */ /* 0x000fce0000000f00 */
.L_x_505:
[----:B------:R-:W-:Y:S05]  /*1e2a0*/  BSYNC.RECONVERGENT B1 ;  /* 0x0000000000017941 */ /* 0x000fea0003800200 */
.L_x_504:
[----:B------:R-:W-:Y:S01]  /*1e2b0*/  FSEL R4, R4, -107374184, P3 ;  /* 0xcccccccd04047808 */ /* 0x000fe20001800000 */
[----:B------:R-:W0:Y:S01]  /*1e2c0*/  LDC.64 R10, c[0x0][0x390] ;  /* 0x0000e400ff0a7b82 */ /* 0x000e220000000a00 */
[----:B------:R-:W-:Y:S01]  /*1e2d0*/  FSEL R5, R5, 1.8499999046325683594, P3 ;  /* 0x3feccccc05057808 */ /* 0x000fe20001800000 */
[----:B------:R-:W-:Y:S01]  /*1e2e0*/  UMOV UR4, 0x9999999a ;  /* 0x9999999a00047882 */ /* 0x000fe20000000000 */
[----:B------:R-:W-:Y:S01]  /*1e2f0*/  FSEL R4, R4, -107374184, P4 ;  /* 0xcccccccd04047808 */ /* 0x000fe20002000000 */
[----:B------:R-:W-:Y:S01]  /*1e300*/  UMOV UR5, 0x3fc99999 ;  /* 0x3fc9999900057882 */ /* 0x000fe20000000000 */
[----:B------:R-:W-:Y:S01]  /*1e310*/  FSEL R5, R5, 1.8499999046325683594, P4 ;  /* 0x3feccccc05057808 */ /* 0x000fe20002000000 */
[----:B------:R-:W-:Y:S01]  /*1e320*/  IMAD.U32 R7, RZ, RZ, UR43 ;  /* 0x0000002bff077e24 */ /* 0x000fe2000f8e00ff */
[----:B------:R-:W-:Y:S02]  /*1e330*/  MOV R0, 0x0 ;  /* 0x0000000000007802 */ /* 0x000fe40000000f00 */
[----:B------:R-:W-:-:S02]  /*1e340*/  MOV R6, UR42 ;  /* 0x0000002a00067c02 */ /* 0x000fc40008000f00 */
[----:B------:R-:W-:Y:S01]  /*1e350*/  DSETP.GEU.AND P0, PT, R4, UR4, PT ;  /* 0x0000000404007e2a */ /* 0x000fe2000bf0e000 */
[----:B------:R1:W2:Y:S01]  /*1e360*/  LDC.64 R12, c[0x4][R0] ;  /* 0x01000000000c7b82 */ /* 0x0002a20000000a00 */
[----:B------:R-:W3:Y:S04]  /*1e370*/  LDCU.64 UR4, c[0x4][0x38] ;  /* 0x01000700ff0477ac */ /* 0x000ee80008000a00 */
[----:B------:R-:W-:Y:S02]  /*1e380*/  FSEL R16, R4, -1.5881868392106855534e-23, P0 ;  /* 0x9999999a04107808 */ /* 0x000fe40000000000 */
[----:B------:R-:W-:-:S05]  /*1e390*/  FSEL R17, R5, 1.5749999284744262695, P0 ;  /* 0x3fc9999905117808 */ /* 0x000fca0000000000 */
[----:B------:R1:W-:Y:S01]  /*1e3a0*/  STL.128 [R1], R16 ;  /* 0x0000001001007387 */ /* 0x0003e20000100c00 */
[----:B------:R-:W-:Y:S01]  /*1e3b0*/  DMUL R8, R16, R18 ;  /* 0x0000001210087228 */ /* 0x000fe20000000000 */
[----:B---3--:R-:W-:-:S06]  /*1e3c0*/  IMAD.U32 R4, RZ, RZ, UR4 ;  /* 0x00000004ff047e24 */ /* 0x008fcc000f8e00ff */
[----:B------:R1:W-:Y:S01]  /*1e3d0*/  STL.64 [R1+0x10], R8 ;  /* 0x0000100801007387 */ /* 0x0003e20000100a00 */
[----:B------:R-:W-:-:S03]  /*1e3e0*/  IMAD.U32 R5, RZ, RZ, UR5 ;  /* 0x00000005ff057e24 */ /* 0x000fc6000f8e00ff */
[----:B0-----:R1:W-:Y:S04]  /*1e3f0*/  STG.E.64 desc[UR36][R10.64], R8 ;  /* 0x000000080a007986 */ /* 0x0013e8000c101b24 */
[----:B------:R-:W-:-:S07]  /*1e400*/  LEPC R20, `(.L_x_506) ;  /* 0x000000001014794e */ /* 0x000fce0000000000 */
[----:B-12---:R-:W-:Y:S05]  /*1e410*/  CALL.ABS.NOINC R12 ;  /* 0x000000000c007343 */ /* 0x006fea0003c00000 */
.L_x_506:
[----:B------:R-:W0:Y:S01]  /*1e420*/  LDC.64 R4, c[0x0][0x428] ;  /* 0x00010a00ff047b82 */ /* 0x000e220000000a00 */
[----:B------:R-:W-:-:S05]  /*1e430*/  IMAD.MOV.U32 R3, RZ, RZ, -0x1 ;  /* 0xffffffffff037424 */ /* 0x000fca00078e00ff */
[----:B0-----:R2:W-:Y:S01]  /*1e440*/  STG.E desc[UR36][R4.64], R3 ;  /* 0x0000000304007986 */ /* 0x0015e2000c101924 */
[----:B------:R-:W-:Y:S05]  /*1e450*/  BRA `(.L_x_507) ;  /* 0x0000000400f07947 */ /* 0x000fea0003800000 */
.L_x_500:
[----:B------:R-:W-:-:S14]  /*1e460*/  DSETP.GEU.AND P0, PT, R26, 0.5, PT ;  /* 0x3fe000001a00742a */ /* 0x000fdc0003f0e000 */
[----:B------:R-:W-:Y:S05]  /*1e470*/  @P0 BRA `(.L_x_508) ;  /* 0x0000000400c00947 */ /* 0x000fea0003800000 */
[----:B------:R-:W-:Y:S01]  /*1e480*/  DSETP.NEU.AND P1, PT, R26, RZ, PT ;  /* 0x000000ff1a00722a */ /* 0x000fe20003f2d000 */
[----:B------:R-:W-:Y:S01]  /*1e490*/  ISETP.NE.AND P3, PT, R43, RZ, PT ;  /* 0x000000ff2b00720c */ /* 0x000fe20003f65270 */
[----:B------:R-:W-:Y:S04]  /*1e4a0*/  BSSY.RECONVERGENT B0, `(.L_x_509) ;  /* 0x000001d000007945 */ /* 0x000fe80003800200 */
[----:B------:R-:W-:-:S08]  /*1e4b0*/  ISETP.GE.OR P2, PT, R55, RZ, P1 ;  /* 0x000000ff3700720c */ /* 0x000fd00000f46670 */
[----:B------:R-:W-:Y:S02]  /*1e4c0*/  @!P1 SEL R7, R27, RZ, P3 ;  /* 0x000000ff1b079207 */ /* 0x000fe40001800000 */
[----:B------:R-:W-:Y:S02]  /*1e4d0*/  @!P1 PLOP3.LUT P0, PT, P3, PT, PT, 0x80, 0x8 ;  /* 0x000000000008981c */ /* 0x000fe40001f0f070 */
[----:B------:R-:W-:Y:S02]  /*1e4e0*/  @!P1 MOV R6, RZ ;  /* 0x000000ff00069202 */ /* 0x000fe40000000f00 */
[----:B------:R-:W-:Y:S01]  /*1e4f0*/  @!P2 LOP3.LUT R7, R7, 0x7ff00000, RZ, 0xfc, !PT ;  /* 0x7ff000000707a812 */ /* 0x000fe200078efcff */
[----:B------:R-:W-:Y:S08]  /*1e500*/  @!P1 BRA `(.L_x_510) ;  /* 0x0000000000589947 */ /* 0x000ff00003800000 */
[----:B------:R-:W-:Y:S01]  /*1e510*/  DADD R60, -RZ, |R26| ;  /* 0x00000000ff3c7229 */ /* 0x000fe2000000051a */
[----:B------:R-:W-:Y:S01]  /*1e520*/  BSSY.RECONVERGENT B1, `(.L_x_511) ;  /* 0x0000005000017945 */ /* 0x000fe20003800200 */
[----:B------:R-:W-:Y:S01]  /*1e530*/  IMAD.MOV.U32 R58, RZ, RZ, R54 ;  /* 0x000000ffff3a7224 */ /* 0x000fe200078e0036 */
[----:B------:R-:W-:Y:S01]  /*1e540*/  MOV R0, 0x1e570 ;  /* 0x0001e57000007802 */ /* 0x000fe20000000f00 */
[----:B------:R-:W-:-:S07]  /*1e550*/  IMAD.MOV.U32 R59, RZ, RZ, R55 ;  /* 0x000000ffff3b7224 */ /* 0x000fce00078e0037 */
[----:B------:R-:W-:Y:S05]  /*1e560*/  CALL.REL.NOINC `($_Z25rk45_gsl_gpu_evolve_applyPdS_S_ddddjS_S_S_S_S_S_S_S_S_S_S_S_S_Pii$__internal_accurate_pow) ;  /* 0x0000003400bc7944 */ /* 0x000fea0003c00000 */
[----:B------:R-:W-:Y:S05]  /*1e570*/  BSYNC.RECONVERGENT B1 ;  /* 0x0000000000017941 */ /* 0x000fea0003800200 */
.L_x_511:
[----:B------:R-:W-:Y:S01]  /*1e580*/  MOV R4, R13 ;  /* 0x0000000d00047202 */ /* 0x000fe20000000f00 */
[----:B------:R-:W-:Y:S01]  /*1e590*/  IMAD.MOV.U32 R5, RZ, RZ, R8 ;  /* 0x000000ffff057224 */ /* 0x000fe200078e0008 */
[----:B------:R-:W-:Y:S01]  /*1e5a0*/  ISETP.NE.U32.AND P0, PT, R34, RZ, PT ;  /* 0x000000ff2200720c */ /* 0x000fe20003f05070 */
[----:B------:R-:W-:Y:S01]  /*1e5b0*/  DSETP.NEU.AND P1, PT, R54, R48, PT ;  /* 0x000000303600722a */ /* 0x000fe20003f2d000 */
[----:B------:R-:W-:Y:S02]  /*1e5c0*/  ISETP.GE.AND P2, PT, R27, RZ, PT ;  /* 0x000000ff1b00720c */ /* 0x000fe40003f46270 */
[----:B------:R-:W-:Y:S01]  /*1e5d0*/  ISETP.NE.AND.EX P0, PT, R35, -0x80000000, PT, P0 ;  /* 0x800000002300780c */ /* 0x000fe20003f05300 */
[----:B------:R-:W-:Y:S01]  /*1e5e0*/  DADD R4, -RZ, -R4 ;  /* 0x00000000ff047229 */ /* 0x000fe20000000904 */
[----:B------:R-:W-:-:S09]  /*1e5f0*/  ISETP.NE.AND P3, PT, R44, RZ, PT ;  /* 0x000000ff2c00720c */ /* 0x000fd20003f65270 */
[-C--:B------:R-:W-:Y:S02]  /*1e600*/  FSEL R6, R4, R13.reuse, !P0 ;  /* 0x0000000d04067208 */ /* 0x080fe40004000000 */
[-C--:B------:R-:W-:Y:S02]  /*1e610*/  FSEL R5, R5, R8.reuse, !P0 ;  /* 0x0000000805057208 */ /* 0x080fe40004000000 */
[----:B------:R-:W-:Y:S02]  /*1e620*/  FSEL R6, R6, R13, !P2 ;  /* 0x0000000d06067208 */ /* 0x000fe40005000000 */
[----:B------:R-:W-:Y:S02]  /*1e630*/  FSEL R7, R5, R8, !P2 ;  /* 0x0000000805077208 */ /* 0x000fe40005000000 */
[----:B------:R-:W-:Y:S02]  /*1e640*/  PLOP3.LUT P0, PT, P3, PT, PT, 0x8, 0x80 ;  /* 0x000000000080781c */ /* 0x000fe40001f0e170 */
[----:B------:R-:W-:-:S02]  /*1e650*/  @P1 FSEL R6, R6, RZ, P2 ;  /* 0x000000ff06061208 */ /* 0x000fc40001000000 */
[----:B------:R-:W-:-:S09]  /*1e660*/  @P1 FSEL R7, R7, -QNAN , P2 ;  /* 0xfff8000007071808 */ /* 0x000fd20001000000 */
.L_x_510:
[----:B------:R-:W-:Y:S05]  /*1e670*/  BSYNC.RECONVERGENT B0 ;  /* 0x0000000000007941 */ /* 0x000fea0003800200 */
.L_x_509:
[----:B------:R-:W-:Y:S01]  /*1e680*/  DADD R4, R26, R54 ;  /* 0x000000001a047229 */ /* 0x000fe20000000036 */
[----:B------:R-:W-:Y:S09]  /*1e690*/  BSSY.RECONVERGENT B0, `(.L_x_512) ;  /* 0x0000017000007945 */ /* 0x000ff20003800200 */
[----:B------:R-:W-:-:S04]  /*1e6a0*/  LOP3.LUT R4, R5, 0x7ff00000, RZ, 0xc0, !PT ;  /* 0x7ff0000005047812 */ /* 0x000fc800078ec0ff */
[----:B------:R-:W-:-:S13]  /*1e6b0*/  ISETP.NE.AND P1, PT, R4, 0x7ff00000, PT ;  /* 0x7ff000000400780c */ /* 0x000fda0003f25270 */
[----:B------:R-:W-:Y:S05]  /*1e6c0*/  @P1 BRA `(.L_x_513) ;  /* 0x00000000004c1947 */ /* 0x000fea0003800000 */
[----:B------:R-:W-:-:S14]  /*1e6d0*/  DSETP.NEU.AND P1, PT, R54, +INF , PT ;  /* 0x7ff000003600742a */ /* 0x000fdc0003f2d000 */
[----:B------:R-:W-:Y:S05]  /*1e6e0*/  @P1 BRA `(.L_x_514) ;  /* 0x0000000000201947 */ /* 0x000fea0003800000 */
[----:B------:R-:W-:Y:S01]  /*1e6f0*/  ISETP.GE.AND P1, PT, R55, RZ, PT ;  /* 0x000000ff3700720c */ /* 0x000fe20003f26270 */
[----:B------:R-:W-:-:S06]  /*1e700*/  DSETP.GT.AND P0, PT, |R26|, 1, PT ;  /* 0x3ff000001a00742a */ /* 0x000fcc0003f04200 */
[----:B------:R-:W-:Y:S01]  /*1e710*/  SEL R6, RZ, 0x7ff00000, !P0 ;  /* 0x7ff00000ff067807 */ /* 0x000fe20004000000 */
[----:B------:R-:W-:-:S05]  /*1e720*/  DSETP.NEU.AND P0, PT, R26, -1, PT ;  /* 0xbff000001a00742a */ /* 0x000fca0003f0d000 */
[----:B------:R-:W-:-:S04]  /*1e730*/  @!P1 LOP3.LUT R6, R6, 0x7ff00000, RZ, 0x3c, !PT ;  /* 0x7ff0000006069812 */ /* 0x000fc800078e3cff */
[----:B------:R-:W-:Y:S01]  /*1e740*/  SEL R7, R6, 0x3ff00000, P0 ;  /* 0x3ff0000006077807 */ /* 0x000fe20000000000 */
[----:B------:R-:W-:Y:S01]  /*1e750*/  IMAD.MOV.U32 R6, RZ, RZ, RZ ;  /* 0x000000ffff067224 */ /* 0x000fe200078e00ff */
[----:B------:R-:W-:Y:S06]  /*1e760*/  BRA `(.L_x_513) ;  /* 0x0000000000247947 */ /* 0x000fec0003800000 */
.L_x_514:
[----:B------:R-:W-:-:S14]  /*1e770*/  DSETP.NEU.AND P2, PT, |R26|, +INF , PT ;  /* 0x7ff000001a00742a */ /* 0x000fdc0003f4d200 */
[----:B------:R-:W-:Y:S01]  /*1e780*/  @!P2 LOP3.LUT R3, R55, 0x7fffffff, RZ, 0xc0, !PT ;  /* 0x7fffffff3703a812 */ /* 0x000fe200078ec0ff */
[----:B------:R-:W-:Y:S01]  /*1e790*/  @!P2 IMAD.MOV.U32 R6, RZ, RZ, RZ ;  /* 0x000000ffff06a224 */ /* 0x000fe200078e00ff */
[----:B------:R-:W-:Y:S02]  /*1e7a0*/  @!P2 IADD3 R0, PT, PT, R33, -0x80000000, RZ ;  /* 0x800000002100a810 */ /* 0x000fe40007ffe0ff */
[----:B------:R-:W-:-:S04]  /*1e7b0*/  @!P2 ISETP.NE.AND P1, PT, R3, 0x3fe00000, PT ;  /* 0x3fe000000300a80c */ /* 0x000fc80003f25270 */
[-C--:B------:R-:W-:Y:S02]  /*1e7c0*/  @!P2 SEL R0, R0, R33.reuse, P1 ;  /* 0x000000210000a207 */ /* 0x080fe40000800000 */
[----:B------:R-:W-:Y:S02]  /*1e7d0*/  @!P2 ISETP.GE.AND P1, PT, R27, RZ, PT ;  /* 0x000000ff1b00a20c */ /* 0x000fe40003f26270 */
[----:B------:R-:W-:-:S04]  /*1e7e0*/  @!P2 SEL R0, R0, R33, P0 ;  /* 0x000000210000a207 */ /* 0x000fc80000000000 */
[----:B------:R-:W-:-:S07]  /*1e7f0*/  @!P2 SEL R7, R0, R33, !P1 ;  /* 0x000000210007a207 */ /* 0x000fce0004800000 */
.L_x_513:
[----:B------:R-:W-:Y:S05]  /*1e800*/  BSYNC.RECONVERGENT B0 ;  /* 0x0000000000007941 */ /* 0x000fea0003800200 */
.L_x_512:
[----:B------:R-:W0:Y:S01]  /*1e810*/  MUFU.RCP64H R5, R7 ;  /* 0x0000000700057308 */ /* 0x000e220000001800 */
[----:B------:R-:W-:Y:S01]  /*1e820*/  IMAD.MOV.U32 R4, RZ, RZ, 0x1 ;  /* 0x00000001ff047424 */ /* 0x000fe200078e00ff */
        /* <DEDUP_REMOVED lines=16> */
[----:B------:R-:W-:Y:S01]  /*1e930*/  MOV R4, R6 ;  /* 0x0000000600047202 */ /* 0x000fe20000000f00 */
[----:B------:R-:W-:Y:S01]  /*1e940*/  IMAD.MOV.U32 R5, RZ, RZ, R7 ;  /* 0x000000ffff057224 */ /* 0x000fe200078e0007 */
[----:B------:R-:W-:Y:S01]  /*1e950*/  MOV R3, 0x3feccccc ;  /* 0x3feccccc00037802 */ /* 0x000fe20000000f00 */
[----:B------:R-:W-:Y:S01]  /*1e960*/  IMAD.MOV.U32 R0, RZ, RZ, -0x33333333 ;  /* 0xcccccccdff007424 */ /* 0x000fe200078e00ff */
[----:B------:R-:W-:-:S07]  /*1e970*/  MOV R6, 0x1e990 ;  /* 0x0001e99000067802 */ /* 0x000fce0000000f00 */
[----:B------:R-:W-:Y:S05]  /*1e980*/  CALL.REL.NOINC `($__internal_1_$__cuda_sm20_div_rn_f64_full) ;  /* 0x0000002c00287944 */ /* 0x000fea0003c00000 */
[----:B------:R-:W-:Y:S02]  /*1e990*/  IMAD.MOV.U32 R4, RZ, RZ, R0 ;  /* 0x000000ffff047224 */ /* 0x000fe400078e0000 */
[----:B------:R-:W-:-:S07]  /*1e9a0*/  IMAD.MOV.U32 R5, RZ, RZ, R3 ;  /* 0x000000ffff057224 */ /* 0x000fce00078e0003 */
.L_x_516:
[----:B------:R-:W-:Y:S05]  /*1e9b0*/  BSYNC.RECONVERGENT B1 ;  /* 0x0000000000017941 */ /* 0x000fea0003800200 */
.L_x_515:
[----:B------:R-:W-:Y:S01]  /*1e9c0*/  FSEL R4, R4, -107374184, P3 ;  /* 0xcccccccd04047808 */ /* 0x000fe20001800000 */
[----:B------:R-:W0:Y:S01]  /*1e9d0*/  LDC.64 R10, c[0x0][0x390] ;  /* 0x0000e400ff0a7b82 */ /* 0x000e220000000a00 */
[----:B------:R-:W-:Y:S01]  /*1e9e0*/  FSEL R5, R5, 1.8499999046325683594, P3 ;  /* 0x3feccccc05057808 */ /* 0x000fe20001800000 */
[----:B------:R-:W1:Y:S01]  /*1e9f0*/  LDCU.64 UR4, c[0x4][0x40] ;  /* 0x01000800ff0477ac */ /* 0x000e620008000a00 */
[----:B------:R-:W-:Y:S01]  /*1ea00*/  FSEL R4, R4, -107374184, P4 ;  /* 0xcccccccd04047808 */ /* 0x000fe20002000000 */
[----:B------:R-:W-:Y:S01]  /*1ea10*/  IMAD.U32 R6, RZ, RZ, UR42 ;  /* 0x0000002aff067e24 */ /* 0x000fe2000f8e00ff */
[----:B------:R-:W-:Y:S02]  /*1ea20*/  FSEL R5, R5, 1.8499999046325683594, P4 ;  /* 0x3feccccc05057808 */ /* 0x000fe40002000000 */
[----:B------:R-:W-:Y:S02]  /*1ea30*/  MOV R0, 0x0 ;  /* 0x0000000000007802 */ /* 0x000fe40000000f00 */
[----:B------:R-:W-:-:S02]  /*1ea40*/  MOV R7, UR43 ;  /* 0x0000002b00077c02 */ /* 0x000fc40008000f00 */
[----:B------:R-:W-:Y:S01]  /*1ea50*/  DSETP.GT.AND P0, PT, R4, 5, PT ;  /* 0x401400000400742a */ /* 0x000fe20003f04000 */
[----:B------:R2:W3:Y:S05]  /*1ea60*/  LDC.64 R12, c[0x4][R0] ;  /* 0x01000000000c7b82 */ /* 0x0004ea0000000a00 */
[----:B------:R-:W-:Y:S02]  /*1ea70*/  FSEL R4, R4, RZ, !P0 ;  /* 0x000000ff04047208 */ /* 0x000fe40004000000 */
[----:B------:R-:W-:-:S06]  /*1ea80*/  FSEL R5, R5, 2.3125, !P0 ;  /* 0x4014000005057808 */ /* 0x000fcc0004000000 */
[----:B------:R-:W-:-:S06]  /*1ea90*/  DSETP.GEU.AND P0, PT, R4, 1, PT ;  /* 0x3ff000000400742a */ /* 0x000fcc0003f0e000 */
[----:B------:R-:W-:Y:S02]  /*1eaa0*/  FSEL R16, R4, RZ, P0 ;  /* 0x000000ff04107208 */ /* 0x000fe40000000000 */
[----:B------:R-:W-:Y:S01]  /*1eab0*/  FSEL R17, R5, 1.875, P0 ;  /* 0x3ff0000005117808 */ /* 0x000fe20000000000 */
[----:B-1----:R-:W-:Y:S01]  /*1eac0*/  IMAD.U32 R5, RZ, RZ, UR5 ;  /* 0x00000005ff057e24 */ /* 0x002fe2000f8e00ff */
[----:B------:R-:W-:-:S03]  /*1ead0*/  MOV R4, UR4 ;  /* 0x0000000400047c02 */ /* 0x000fc60008000f00 */
[----:B------:R2:W-:Y:S01]  /*1eae0*/  STL.128 [R1], R16 ;  /* 0x0000001001007387 */ /* 0x0005e20000100c00 */
[----:B------:R-:W-:-:S07]  /*1eaf0*/  DMUL R8, R16, R18 ;  /* 0x0000001210087228 */ /* 0x000fce0000000000 */
[----:B------:R2:W-:Y:S04]  /*1eb00*/  STL.64 [R1+0x10], R8 ;  /* 0x0000100801007387 */ /* 0x0005e80000100a00 */
[----:B0-----:R2:W-:Y:S02]  /*1eb10*/  STG.E.64 desc[UR36][R10.64], R8 ;  /* 0x000000080a007986 */ /* 0x0015e4000c101b24 */
[----:B------:R-:W-:-:S07]  /*1eb20*/  LEPC R20, `(.L_x_517) ;  /* 0x000000001014794e */ /* 0x000fce0000000000 */
[----:B--23--:R-:W-:Y:S05]  /*1eb30*/  CALL.ABS.NOINC R12 ;  /* 0x000000000c007343 */ /* 0x00cfea0003c00000 */
.L_x_517:
[----:B------:R-:W0:Y:S01]  /*1eb40*/  LDC.64 R4, c[0x0][0x428] ;  /* 0x00010a00ff047b82 */ /* 0x000e220000000a00 */
[----:B------:R-:W-:-:S05]  /*1eb50*/  IMAD.MOV.U32 R3, RZ, RZ, 0x1 ;  /* 0x00000001ff037424 */ /* 0x000fca00078e00ff */
[----:B0-----:R0:W-:Y:S01]  /*1eb60*/  STG.E desc[UR36][R4.64], R3 ;  /* 0x0000000304007986 */ /* 0x0011e2000c101924 */
[----:B------:R-:W-:Y:S05]  /*1eb70*/  BRA `(.L_x_507) ;  /* 0x0000000000287947 */ /* 0x000fea0003800000 */
.L_x_508:
[----:B------:R-:W-:Y:S01]  /*1eb80*/  MOV R0, 0x0 ;  /* 0x0000000000007802 */ /* 0x000fe20000000f00 */
[----:B------:R-:W0:Y:S01]  /*1eb90*/  LDCU.64 UR4, c[0x4][0x48] ;  /* 0x01000900ff0477ac */ /* 0x000e220008000a00 */
[----:B------:R-:W-:Y:S02]  /*1eba0*/  CS2R R6, SRZ ;  /* 0x0000000000067805 */ /* 0x000fe4000001ff00 */
[----:B------:R1:W2:Y:S01]  /*1ebb0*/  LDC.64 R8, c[0x4][R0] ;  /* 0x0100000000087b82 */ /* 0x0002a20000000a00 */
[----:B0-----:R-:W-:Y:S01]  /*1ebc0*/  IMAD.U32 R4, RZ, RZ, UR4 ;  /* 0x00000004ff047e24 */ /* 0x001fe2000f8e00ff */
[----:B-1----:R-:W-:-:S07]  /*1ebd0*/  MOV R5, UR5 ;  /* 0x0000000500057c02 */ /* 0x002fce0008000f00 */
[----:B------:R-:W-:-:S07]  /*1ebe0*/  LEPC R20, `(.L_x_518) ;  /* 0x000000001014794e */ /* 0x000fce0000000000 */
[----:B--2---:R-:W-:Y:S05]  /*1ebf0*/  CALL.ABS.NOINC R8 ;  /* 0x0000000008007343 */ /* 0x004fea0003c00000 */
.L_x_518:
[----:B------:R-:W0:Y:S02]  /*1ec00*/  LDC.64 R4, c[0x0][0x428] ;  /* 0x00010a00ff047b82 */ /* 0x000e240000000a00 */
[----:B0-----:R1:W-:Y:S02]  /*1ec10*/  STG.E desc[UR36][R4.64], RZ ;  /* 0x000000ff04007986 */ /* 0x0013e4000c101924 */
.L_x_507:
[----:B------:R-:W-:Y:S05]  /*1ec20*/  BSYNC.RECONVERGENT B7 ;  /* 0x0000000000077941 */ /* 0x000fea0003800200 */
.L_x_499:
[----:B------:R-:W-:Y:S01]  /*1ec30*/  MOV R26, 0x0 ;  /* 0x00000000001a7802 */ /* 0x000fe20000000f00 */
[----:B------:R-:W0:Y:S01]  /*1ec40*/  LDCU.64 UR4, c[0x4][0x50] ;  /* 0x01000a00ff0477ac */ /* 0x000e220008000a00 */
[----:B------:R-:W-:Y:S02]  /*1ec50*/  CS2R R6, SRZ ;  /* 0x0000000000067805 */ /* 0x000fe4000001ff00 */
[----:B------:R3:W4:Y:S01]  /*1ec60*/  LDC.64 R8, c[0x4][R26] ;  /* 0x010000001a087b82 */ /* 0x0007220000000a00 */
[----:B012---:R-:W-:Y:S02]  /*1ec70*/  IMAD.U32 R4, RZ, RZ, UR4 ;  /* 0x00000004ff047e24 */ /* 0x007fe4000f8e00ff */
[----:B---3--:R-:W-:-:S07]  /*1ec80*/  IMAD.U32 R5, RZ, RZ, UR5 ;  /* 0x00000005ff057e24 */ /* 0x008fce000f8e00ff */
[----:B------:R-:W-:-:S07]  /*1ec90*/  LEPC R20, `(.L_x_519) ;  /* 0x000000001014794e */ /* 0x000fce0000000000 */
[----:B----4-:R-:W-:Y:S05]  /*1eca0*/  CALL.ABS.NOINC R8 ;  /* 0x0000000008007343 */ /* 0x010fea0003c00000 */
.L_x_519:
[----:B------:R-:W0:Y:S08]  /*1ecb0*/  LDC.64 R4, c[0x0][0x390] ;  /* 0x0000e400ff047b82 */ /* 0x000e300000000a00 */
[----:B------:R-:W1:Y:S01]  /*1ecc0*/  LDC.64 R14, c[0x0][0x380] ;  /* 0x0000e000ff0e7b82 */ /* 0x000e620000000a00 */
[----:B------:R-:W-:Y:S01]  /*1ecd0*/  MOV R8, UR40 ;  /* 0x0000002800087c02 */ /* 0x000fe20008000f00 */
[----:B------:R-:W-:Y:S01]  /*1ece0*/  IMAD.U32 R9, RZ, RZ, UR41 ;  /* 0x00000029ff097e24 */ /* 0x000fe2000f8e00ff */
[----:B------:R-:W-:Y:S01]  /*1ecf0*/  MOV R19, R23 ;  /* 0x0000001700137202 */ /* 0x000fe20000000f00 */
[----:B------:R-:W-:Y:S01]  /*1ed00*/  IMAD.MOV.U32 R18, RZ, RZ, R22 ;  /* 0x000000ffff127224 */ /* 0x000fe200078e0016 */
[----:B------:R-:W2:Y:S01]  /*1ed10*/  LDCU.64 UR4, c[0x4][0xa8] ;  /* 0x01001500ff0477ac */ /* 0x000ea20008000a00 */
[----:B0-----:R2:W3:Y:S04]  /*1ed20*/  LDG.E.64 R16, desc[UR36][R4.64] ;  /* 0x0000002404107981 */ /* 0x0014e8000c1e1b00 */
[----:B-1----:R-:W4:Y:S01]  /*1ed30*/  LDG.E.64 R14, desc[UR36][R14.64] ;  /* 0x000000240e0e7981 */ /* 0x002f22000c1e1b00 */
[----:B------:R0:W1:Y:S01]  /*1ed40*/  LDC.64 R12, c[0x4][R26] ;  /* 0x010000001a0c7b82 */ /* 0x0000620000000a00 */
[----:B------:R-:W-:Y:S01]  /*1ed50*/  MOV R25, UR42 ;  /* 0x0000002a00197c02 */ /* 0x000fe20008000f00 */
[----:B--2---:R-:W-:Y:S01]  /*1ed60*/  IMAD.U32 R4, RZ, RZ, UR4 ;  /* 0x00000004ff047e24 */ /* 0x004fe2000f8e00ff */
[----:B------:R-:W-:-:S02]  /*1ed70*/  MOV R5, UR5 ;  /* 0x0000000500057c02 */ /* 0x000fc40008000f00 */
[----:B------:R-:W-:-:S05]  /*1ed80*/  IADD3 R25, P0, PT, R25, 0x18, RZ ;  /* 0x0000001819197810 */ /* 0x000fca0007f1e0ff */
[----:B------:R-:W-:Y:S02]  /*1ed90*/  IMAD.X R24, RZ, RZ, UR43, P0 ;  /* 0x0000002bff187e24 */ /* 0x000fe400080e06ff */
[----:B------:R-:W-:Y:S02]  /*1eda0*/  IMAD.MOV.U32 R6, RZ, RZ, R25 ;  /* 0x000000ffff067224 */ /* 0x000fe400078e0019 */
[----:B------:R-:W-:Y:S02]  /*1edb0*/  IMAD.MOV.U32 R7, RZ, RZ, R24 ;  /* 0x000000ffff077224 */ /* 0x000fe400078e0018 */
[----:B---3--:R-:W-:Y:S01]  /*1edc0*/  IMAD.MOV.U32 R10, RZ, RZ, R16 ;  /* 0x000000ffff0a7224 */ /* 0x008fe200078e0010 */
[----:B------:R0:W-:Y:S01]  /*1edd0*/  STL.128 [R1+0x30], R16 ;  /* 0x0000301001007387 */ /* 0x0001e20000100c00 */
[----:B------:R-:W-:-:S05]  /*1ede0*/  IMAD.MOV.U32 R11, RZ, RZ, R17 ;  /* 0x000000ffff0b7224 */ /* 0x000fca00078e0011 */
[----:B------:R0:W-:Y:S04]  /*1edf0*/  STL.128 [R1+0x20], R8 ;  /* 0x0000200801007387 */ /* 0x0001e80000100c00 */
[----:B-1--4-:R0:W-:Y:S02]  /*1ee00*/  STL.64 [R1+0x18], R14 ;  /* 0x0000180e01007387 */ /* 0x0121e40000100a00 */
[----:B------:R-:W-:-:S07]  /*1ee10*/  LEPC R20, `(.L_x_520) ;  /* 0x000000001014794e */ /* 0x000fce0000000000 */
[----:B0-----:R-:W-:Y:S05]  /*1ee20*/  CALL.ABS.NOINC R12 ;  /* 0x000000000c007343 */ /* 0x001fea0003c00000 */
.L_x_520:
[----:B------:R-:W0:Y:S02]  /*1ee30*/  LDC.64 R4, c[0x0][0x428] ;  /* 0x00010a00ff047b82 */ /* 0x000e240000000a00 */
[----:B0-----:R-:W2:Y:S02]  /*1ee40*/  LDG.E R4, desc[UR36][R4.64] ;  /* 0x0000002404047981 */ /* 0x001ea4000c1e1900 */
[----:B--2---:R-:W-:-:S13]  /*1ee50*/  ISETP.NE.AND P0, PT, R4, -0x1, PT ;  /* 0xffffffff0400780c */ /* 0x004fda0003f05270 */
[----:B------:R-:W-:Y:S05]  /*1ee60*/  @P0 BRA `(.L_x_521) ;  /* 0x0000000800100947 */ /* 0x000fea0003800000 */
[----:B------:R-:W0:Y:S02]  /*1ee70*/  LDC.64 R4, c[0x0][0x380] ;  /* 0x0000e000ff047b82 */ /* 0x000e240000000a00 */
[----:B0-----:R-:W2:Y:S02]  /*1ee80*/  LDG.E.64 R4, desc[UR36][R4.64] ;  /* 0x0000002404047981 */ /* 0x001ea4000c1e1b00 */
[----:B--2---:R-:W-:-:S08]  /*1ee90*/  DADD R6, R16, R4 ;  /* 0x0000000010067229 */ /* 0x004fd00000000004 */
[----:B------:R-:W-:-:S06]  /*1eea0*/  DSETP.NEU.AND P0, PT, R6, R4, PT ;  /* 0x000000040600722a */ /* 0x000fcc0003f0d000 */
[----:B------:R-:W-:-:S14]  /*1eeb0*/  DSETP.GEU.OR P0, PT, |R16|, |R22|, !P0 ;  /* 0x400000161000722a */ /* 0x000fdc000470e600 */
[----:B------:R-:W-:Y:S05]  /*1eec0*/  @P0 BRA `(.L_x_522) ;  /* 0x0000000400d40947 */ /* 0x000fea0003800000 */
[----:B------:R-:W0:Y:S01]  /*1eed0*/  LDC R18, c[0x0][0x430] ;  /* 0x00010c00ff127b82 */ /* 0x000e220000000800 */
[----:B------:R-:W1:Y:S01]  /*1eee0*/  LDCU.64 UR4, c[0x4][0xb0] ;  /* 0x01001600ff0477ac */ /* 0x000e620008000a00 */
[----:B------:R-:W-:-:S06]  /*1eef0*/  CS2R R6, SRZ ;  /* 0x0000000000067805 */ /* 0x000fcc000001ff00 */
[----:B------:R-:W2:Y:S01]  /*1ef00*/  LDC.64 R26, c[0x4][R26] ;  /* 0x010000001a1a7b82 */ /* 0x000ea20000000a00 */
[----:B-1----:R-:W-:Y:S01]  /*1ef10*/  MOV R4, UR4 ;  /* 0x0000000400047c02 */ /* 0x002fe20008000f00 */
[----:B------:R-:W-:Y:S01]  /*1ef20*/  IMAD.U32 R5, RZ, RZ, UR5 ;  /* 0x00000005ff057e24 */ /* 0x000fe2000f8e00ff */
[----:B0-----:R-:W-:-:S04]  /*1ef30*/  ISETP.GE.AND P0, PT, R18, 0x1, PT ;  /* 0x000000011200780c */ /* 0x001fc80003f06270 */
[----:B------:R-:W-:-:S09]  /*1ef40*/  P2R R0, PR, RZ, 0x1 ;  /* 0x00000001ff007803 */ /* 0x000fd20000000000 */
[----:B------:R-:W-:-:S07]  /*1ef50*/  LEPC R20, `(.L_x_523) ;  /* 0x000000001014794e */ /* 0x000fce0000000000 */
[----:B--2---:R-:W-:Y:S05]  /*1ef60*/  CALL.ABS.NOINC R26 ;  /* 0x000000001a007343 */ /* 0x004fea0003c00000 */
.L_x_523:
[----:B------:R-:W-:-:S13]  /*1ef70*/  ISETP.GE.AND P6, PT, R18, 0x1, PT ;  /* 0x000000011200780c */ /* 0x000fda0003fc6270 */
[----:B------:R-:W-:Y:S05]  /*1ef80*/  @!P6 BRA `(.L_x_524) ;  /* 0xfffffe1c0070e947 */ /* 0x000fea000383ffff */
[----:B------:R-:W-:Y:S01]  /*1ef90*/  ISETP.GE.U32.AND P0, PT, R31, 0xf, PT ;  /* 0x0000000f1f00780c */ /* 0x000fe20003f06070 */
[----:B------:R-:W-:-:S12]  /*1efa0*/  IMAD.MOV.U32 R0, RZ, RZ, RZ ;  /* 0x000000ffff007224 */ /* 0x000fd800078e00ff */
[----:B------:R-:W-:Y:S05]  /*1efb0*/  @!P0 BRA `(.L_x_525) ;  /* 0x0000000000ac8947 */ /* 0x000fea0003800000 */
[----:B------:R-:W-:Y:S01]  /*1efc0*/  BSSY.RECONVERGENT B0, `(.L_x_526) ;  /* 0x0000029000007945 */ /* 0x000fe20003800200 */
[----:B------:R-:W-:-:S07]  /*1efd0*/  MOV R3, RZ ;  /* 0x000000ff00037202 */ /* 0x000fce0000000f00 */
.L_x_527:
        /* <DEDUP_REMOVED lines=40> */
.L_x_526:
[----:B------:R-:W-:-:S07]  /*1f260*/  IMAD.MOV.U32 R0, RZ, RZ, R30 ;  /* 0x000000ffff007224 */ /* 0x000fce00078e001e */
.L_x_525:
[----:B------:R-:W-:-:S13]  /*1f270*/  ISETP.NE.AND P0, PT, R29, RZ, PT ;  /* 0x000000ff1d00720c */ /* 0x000fda0003f05270 */
[----:B------:R-:W-:Y:S05]  /*1f280*/  @!P0 BRA `(.L_x_524) ;  /* 0xfffffe1800b08947 */ /* 0x000fea000383ffff */
[----:B------:R-:W-:-:S13]  /*1f290*/  ISETP.GE.U32.AND P0, PT, R39, 0x7, PT ;  /* 0x000000072700780c */ /* 0x000fda0003f06070 */
[----:B------:R-:W-:Y:S05]  /*1f2a0*/  @!P0 BRA `(.L_x_528) ;  /* 0x0000000000548947 */ /* 0x000fea0003800000 */
        /* <DEDUP_REMOVED lines=21> */
.L_x_528:
[----:B------:R-:W-:-:S13]  /*1f400*/  ISETP.NE.AND P0, PT, R2, RZ, PT ;  /* 0x000000ff0200720c */ /* 0x000fda0003f05270 */
[----:B------:R-:W-:Y:S05]  /*1f410*/  @!P0 BRA `(.L_x_524) ;  /* 0xfffffe18004c8947 */ /* 0x000fea000383ffff */
[----:B------:R-:W-:-:S13]  /*1f420*/  ISETP.GE.U32.AND P0, PT, R41, 0x3, PT ;  /* 0x000000032900780c */ /* 0x000fda0003f06070 */
[----:B------:R-:W-:Y:S05]  /*1f430*/  @!P0 BRA `(.L_x_529) ;  /* 0x0000000000348947 */ /* 0x000fea0003800000 */
[----:B--2-4-:R-:W0:Y:S08]  /*1f440*/  LDC.64 R4, c[0x0][0x3d0] ;  /* 0x0000f400ff047b82 */ /* 0x014e300000000a00 */
        /* <DEDUP_REMOVED lines=12> */
.L_x_529:
[----:B------:R-:W-:-:S13]  /*1f510*/  ISETP.NE.AND P0, PT, R28, RZ, PT ;  /* 0x000000ff1c00720c */ /* 0x000fda0003f05270 */
[----:B------:R-:W-:Y:S05]  /*1f520*/  @!P0 BRA `(.L_x_524) ;  /* 0xfffffe1800088947 */ /* 0x000fea000383ffff */
[----:B0-----:R-:W0:Y:S08]  /*1f530*/  LDC.64 R6, c[0x0][0x3d0] ;  /* 0x0000f400ff067b82 */ /* 0x001e300000000a00 */
[----:B--2-4-:R-:W1:Y:S01]  /*1f540*/  LDC.64 R8, c[0x0][0x3c8] ;  /* 0x0000f200ff087b82 */ /* 0x014e620000000a00 */
[----:B0-----:R-:W-:-:S05]  /*1f550*/  IMAD.WIDE.U32 R6, R0, 0x8, R6 ;  /* 0x0000000800067825 */ /* 0x001fca00078e0006 */
[----:B------:R-:W2:Y:S01]  /*1f560*/  LDG.E.64 R4, desc[UR36][R6.64] ;  /* 0x0000002406047981 */ /* 0x000ea2000c1e1b00 */
[----:B------:R-:W-:Y:S01]  /*1f570*/  ISETP.NE.AND P0, PT, R28, 0x1, PT ;  /* 0x000000011c00780c */ /* 0x000fe20003f05270 */
[----:B-1----:R-:W-:-:S05]  /*1f580*/  IMAD.WIDE.U32 R8, R0, 0x8, R8 ;  /* 0x0000000800087825 */ /* 0x002fca00078e0008 */
[----:B--2---:R1:W-:Y:S07]  /*1f590*/  STG.E.64 desc[UR36][R8.64], R4 ;  /* 0x0000000408007986 */ /* 0x0043ee000c101b24 */
[----:B------:R-:W-:Y:S05]  /*1f5a0*/  @!P0 BRA `(.L_x_524) ;  /* 0xfffffe1400e88947 */ /* 0x000fea000383ffff */
[----:B-1----:R-:W2:Y:S01]  /*1f5b0*/  LDG.E.64 R4, desc[UR36][R6.64+0x8] ;  /* 0x0000082406047981 */ /* 0x002ea2000c1e1b00 */
[----:B------:R-:W-:-:S03]  /*1f5c0*/  ISETP.NE.AND P0, PT, R28, 0x2, PT ;  /* 0x000000021c00780c */ /* 0x000fc60003f05270 */
[----:B--2---:R3:W-:Y:S10]  /*1f5d0*/  STG.E.64 desc[UR36][R8.64+0x8], R4 ;  /* 0x0000080408007986 */ /* 0x0047f4000c101b24 */
[----:B------:R-:W-:Y:S05]  /*1f5e0*/  @!P0 BRA `(.L_x_524) ;  /* 0xfffffe1400d88947 */ /* 0x000fea000383ffff */
[----:B---3--:R-:W2:Y:S04]  /*1f5f0*/  LDG.E.64 R4, desc[UR36][R6.64+0x10] ;  /* 0x0000102406047981 */ /* 0x008ea8000c1e1b00 */
[----:B--2---:R0:W-:Y:S01]  /*1f600*/  STG.E.64 desc[UR36][R8.64+0x10], R4 ;  /* 0x0000100408007986 */ /* 0x0041e2000c101b24 */
[----:B------:R-:W-:Y:S05]  /*1f610*/  BRA `(.L_x_524) ;  /* 0xfffffe1400cc7947 */ /* 0x000fea000383ffff */
.L_x_522:
        /* <DEDUP_REMOVED lines=8> */
.L_x_530:
[----:B------:R-:W-:Y:S05]  /*1f6a0*/  BRA `(.L_x_531) ;  /* 0x0000000000287947 */ /* 0x000fea0003800000 */
.L_x_521:
[----:B------:R-:W-:Y:S01]  /*1f6b0*/  MOV R0, 0x0 ;  /* 0x0000000000007802 */ /* 0x000fe20000000f00 */
[----:B------:R-:W0:Y:S01]  /*1f6c0*/  LDCU.64 UR4, c[0x4][0xc0] ;  /* 0x01001800ff0477ac */ /* 0x000e220008000a00 */
[----:B------:R-:W-:Y:S02]  /*1f6d0*/  CS2R R6, SRZ ;  /* 0x0000000000067805 */ /* 0x000fe4000001ff00 */
[----:B------:R1:W2:Y:S01]  /*1f6e0*/  LDC.64 R8, c[0x4][R0] ;  /* 0x0100000000087b82 */ /* 0x0002a20000000a00 */
[----:B0-----:R-:W-:Y:S02]  /*1f6f0*/  IMAD.U32 R4, RZ, RZ, UR4 ;  /* 0x00000004ff047e24 */ /* 0x001fe4000f8e00ff */
[----:B-1----:R-:W-:-:S07]  /*1f700*/  IMAD.U32 R5, RZ, RZ, UR5 ;  /* 0x00000005ff057e24 */ /* 0x002fce000f8e00ff */
[----:B------:R-:W-:-:S07]  /*1f710*/  LEPC R20, `(.L_x_532) ;  /* 0x000000001014794e */ /* 0x000fce0000000000 */
[----:B--2---:R-:W-:Y:S05]  /*1f720*/  CALL.ABS.NOINC R8 ;  /* 0x0000000008007343 */ /* 0x004fea0003c00000 */
.L_x_532:
[----:B------:R-:W-:Y:S01]  /*1f730*/  MOV R22, R16 ;  /* 0x0000001000167202 */ /* 0x000fe20000000f00 */
[----:B------:R-:W-:-:S07]  /*1f740*/  IMAD.MOV.U32 R23, RZ, RZ, R17 ;  /* 0x000000ffff177224 */ /* 0x000fce00078e0011 */
.L_x_531:
[----:B------:R-:W-:Y:S05]  /*1f750*/  BSYNC.RECONVERGENT B6 ;  /* 0x0000000000067941 */ /* 0x000fea0003800200 */
.L_x_10:
[----:B------:R-:W0:Y:S08]  /*1f760*/  LDC.64 R4, c[0x0][0x390] ;  /* 0x0000e400ff047b82 */ /* 0x000e300000000a00 */
[----:B------:R-:W1:Y:S01]  /*1f770*/  LDC.64 R8, c[0x0][0x380] ;  /* 0x0000e000ff087b82 */ /* 0x000e620000000a00 */
[--C-:B------:R-:W-:Y:S01]  /*1f780*/  IMAD.MOV.U32 R14, RZ, RZ, R22.reuse ;  /* 0x000000ffff0e7224 */ /* 0x100fe200078e0016 */
[----:B------:R-:W-:Y:S01]  /*1f790*/  MOV R15, R23 ;  /* 0x00000017000f7202 */ /* 0x000fe20000000f00 */
[----:B------:R-:W-:Y:S01]  /*1f7a0*/  IMAD.MOV.U32 R32, RZ, RZ, R22 ;  /* 0x000000ffff207224 */ /* 0x000fe200078e0016 */
[----:B------:R-:W-:Y:S01]  /*1f7b0*/  MOV R12, UR40 ;  /* 0x00000028000c7c02 */ /* 0x000fe20008000f00 */
[----:B------:R-:W-:-:S03]  /*1f7c0*/  IMAD.MOV.U32 R33, RZ, RZ, R23 ;  /* 0x000000ffff217224 */ /* 0x000fc600078e0017 */
[----:B------:R-:W2:Y:S01]  /*1f7d0*/  LDC R18, c[0x0][0x430] ;  /* 0x00010c00ff127b82 */ /* 0x000ea20000000800 */
[----:B------:R-:W-:Y:S01]  /*1f7e0*/  IMAD.U32 R13, RZ, RZ, UR41 ;  /* 0x00000029ff0d7e24 */ /* 0x000fe2000f8e00ff */
[----:B------:R-:W-:Y:S01]  /*1f7f0*/  MOV R35, UR39 ;  /* 0x0000002700237c02 */ /* 0x000fe20008000f00 */
[----:B------:R-:W-:Y:S01]  /*1f800*/  IMAD.U32 R34, RZ, RZ, UR38 ;  /* 0x00000026ff227e24 */ /* 0x000fe2000f8e00ff */
[----:B------:R-:W-:Y:S01]  /*1f810*/  MOV R16, 0x0 ;  /* 0x0000000000107802 */ /* 0x000fe20000000f00 */
[----:B------:R-:W3:Y:S01]  /*1f820*/  LDCU.64 UR4, c[0x4][0xc8] ;  /* 0x01001900ff0477ac */ /* 0x000ee20008000a00 */
[----:B0-----:R3:W-:Y:S04]  /*1f830*/  STG.E.64 desc[UR36][R4.64], R22 ;  /* 0x0000001604007986 */ /* 0x0017e8000c101b24 */
[----:B-1----:R-:W4:Y:S01]  /*1f840*/  LDG.E.64 R8, desc[UR36][R8.64] ;  /* 0x0000002408087981 */ /* 0x002f22000c1e1b00 */
[----:B------:R0:W1:Y:S01]  /*1f850*/  LDC.64 R10, c[0x4][R16] ;  /* 0x01000000100a7b82 */ /* 0x0000620000000a00 */
[----:B------:R-:W-:Y:S01]  /*1f860*/  MOV R6, R25 ;  /* 0x0000001900067202 */ /* 0x000fe20000000f00 */
[----:B------:R-:W-:Y:S01]  /*1f870*/  IMAD.MOV.U32 R7, RZ, RZ, R24 ;  /* 0x000000ffff077224 */ /* 0x000fe200078e0018 */
[----:B------:R0:W-:Y:S01]  /*1f880*/  STL.128 [R1+0x20], R12 ;  /* 0x0000200c01007387 */ /* 0x0001e20000100c00 */
[----:B---3--:R-:W-:-:S03]  /*1f890*/  IMAD.U32 R4, RZ, RZ, UR4 ;  /* 0x00000004ff047e24 */ /* 0x008fc6000f8e00ff */
[----:B------:R0:W-:Y:S01]  /*1f8a0*/  STL.128 [R1+0x30], R32 ;  /* 0x0000302001007387 */ /* 0x0001e20000100c00 */
[----:B--2---:R-:W-:Y:S01]  /*1f8b0*/  ISETP.GE.AND P0, PT, R18, 0x1, PT ;  /* 0x000000011200780c */ /* 0x004fe20003f06270 */
[----:B------:R-:W-:-:S03]  /*1f8c0*/  IMAD.U32 R5, RZ, RZ, UR5 ;  /* 0x00000005ff057e24 */ /* 0x000fc6000f8e00ff */
[----:B------:R-:W-:Y:S01]  /*1f8d0*/  P2R R0, PR, RZ, 0x1 ;  /* 0x00000001ff007803 */ /* 0x000fe20000000000 */
[----:B-1--4-:R0:W-:Y:S08]  /*1f8e0*/  STL.64 [R1+0x18], R8 ;  /* 0x0000180801007387 */ /* 0x0121f00000100a00 */
[----:B------:R-:W-:-:S07]  /*1f8f0*/  LEPC R20, `(.L_x_533) ;  /* 0x000000001014794e */ /* 0x000fce0000000000 */
[----:B0-----:R-:W-:Y:S05]  /*1f900*/  CALL.ABS.NOINC R10 ;  /* 0x000000000a007343 */ /* 0x001fea0003c00000 */
.L_x_533:
[----:B------:R-:W0:Y:S01]  /*1f910*/  LDC.64 R16, c[0x4][R16] ;  /* 0x0100000010107b82 */ /* 0x000e220000000a00 */
[----:B------:R-:W1:Y:S01]  /*1f920*/  LDCU.64 UR4, c[0x4][0xd0] ;  /* 0x01001a00ff0477ac */ /* 0x000e620008000a00 */
[----:B------:R-:W-:Y:S01]  /*1f930*/  CS2R R6, SRZ ;  /* 0x0000000000067805 */ /* 0x000fe2000001ff00 */
[----:B-1----:R-:W-:Y:S01]  /*1f940*/  IMAD.U32 R4, RZ, RZ, UR4 ;  /* 0x00000004ff047e24 */ /* 0x002fe2000f8e00ff */
[----:B------:R-:W-:-:S07]  /*1f950*/  MOV R5, UR5 ;  /* 0x0000000500057c02 */ /* 0x000fce0008000f00 */
[----:B------:R-:W-:-:S07]  /*1f960*/  LEPC R20, `(.L_x_534) ;  /* 0x000000001014794e */ /* 0x000fce0000000000 */
[----:B0-----:R-:W-:Y:S05]  /*1f970*/  CALL.ABS.NOINC R16 ;  /* 0x0000000010007343 */ /* 0x001fea0003c00000 */
.L_x_534:
[----:B------:R-:W-:-:S13]  /*1f980*/  ISETP.GE.AND P6, PT, R18, 0x1, PT ;  /* 0x000000011200780c */ /* 0x000fda0003fc6270 */
[----:B------:R-:W-:Y:S05]  /*1f990*/  @!P6 BRA `(.L_x_535) ;  /* 0x000000180038e947 */ /* 0x000fea0003800000 */
[----:B------:R-:W-:Y:S01]  /*1f9a0*/  ISETP.GE.U32.AND P0, PT, R31, 0xf, PT ;  /* 0x0000000f1f00780c */ /* 0x000fe20003f06070 */
[----:B------:R-:W-:-:S12]  /*1f9b0*/  IMAD.MOV.U32 R18, RZ, RZ, RZ ;  /* 0x000000ffff127224 */ /* 0x000fd800078e00ff */
[----:B------:R-:W-:Y:S05]  /*1f9c0*/  @!P0 BRA `(.L_x_536) ;  /* 0x0000000c00388947 */ /* 0x000fea0003800000 */
[----:B------:R-:W0:Y:S01]  /*1f9d0*/  LDCU.64 UR4, c[0x0][0x3c8] ;  /* 0x00007900ff0477ac */ /* 0x000e220008000a00 */
[----:B------:R-:W-:Y:S01]  /*1f9e0*/  BSSY.RECONVERGENT B6, `(.L_x_537) ;  /* 0x00000cb000067945 */ /* 0x000fe20003800200 */
[----:B------:R-:W-:Y:S01]  /*1f9f0*/  IMAD.MOV.U32 R18, RZ, RZ, RZ ;  /* 0x000000ffff127224 */ /* 0x000fe200078e00ff */
[----:B0-----:R-:W-:-:S04]  /*1fa00*/  UIADD3 UR4, UP0, UPT, UR4, 0x40, URZ ;  /* 0x0000004004047890 */ /* 0x001fc8000ff1e0ff */
[----:B------:R-:W-:Y:S02]  /*1fa10*/  UIADD3.X UR5, UPT, UPT, URZ, UR5, URZ, UP0, !UPT ;  /* 0x00000005ff057290 */ /* 0x000fe400087fe4ff */
[----:B------:R-:W-:-:S04]  /*1fa20*/  MOV R16, UR4 ;  /* 0x0000000400107c02 */ /* 0x000fc80008000f00 */
[----:B------:R-:W-:-:S07]  /*1fa30*/  IMAD.U32 R17, RZ, RZ, UR5 ;  /* 0x00000005ff117e24 */ /* 0x000fce000f8e00ff */
.L_x_554:
[----:B------:R-:W2:Y:S01]  /*1fa40*/  LDG.E.64 R8, desc[UR36][R16.64+-0x40] ;  /* 0xffffc02410087981 */ /* 0x000ea2000c1e1b00 */
[----:B------:R-:W-:Y:S01]  /*1fa50*/  MOV R19, 0x0 ;  /* 0x0000000000137802 */ /* 0x000fe20000000f00 */
[----:B------:R-:W0:Y:S01]  /*1fa60*/  LDCU.64 UR4, c[0x4][0xd8] ;  /* 0x01001b00ff0477ac */ /* 0x000e220008000a00 */
[----:B------:R-:W-:Y:S01]  /*1fa70*/  IMAD.MOV.U32 R6, RZ, RZ, R25 ;  /* 0x000000ffff067224 */ /* 0x000fe200078e0019 */
[----:B------:R1:W-:Y:S01]  /*1fa80*/  STL [R1+0x18], R18 ;  /* 0x0000181201007387 */ /* 0x0003e20000100800 */
[----:B------:R1:W3:Y:S01]  /*1fa90*/  LDC.64 R10, c[0x4][R19] ;  /* 0x01000000130a7b82 */ /* 0x0002e20000000a00 */
[----:B------:R-:W-:Y:S02]  /*1faa0*/  IMAD.MOV.U32 R7, RZ, RZ, R24 ;  /* 0x000000ffff077224 */ /* 0x000fe400078e0018 */
[----:B0-----:R-:W-:Y:S01]  /*1fab0*/  IMAD.U32 R4, RZ, RZ, UR4 ;  /* 0x00000004ff047e24 */ /* 0x001fe2000f8e00ff */
[----:B------:R-:W-:Y:S01]  /*1fac0*/  MOV R5, UR5 ;  /* 0x0000000500057c02 */ /* 0x000fe20008000f00 */
[----:B--23--:R1:W-:Y:S06]  /*1fad0*/  STL.64 [R1+0x20], R8 ;  /* 0x0000200801007387 */ /* 0x00c3ec0000100a00 */
[----:B------:R-:W-:-:S07]  /*1fae0*/  LEPC R20, `(.L_x_538) ;  /* 0x000000001014794e */ /* 0x000fce0000000000 */
[----:B-1----:R-:W-:Y:S05]  /*1faf0*/  CALL.ABS.NOINC R10 ;  /* 0x000000000a007343 */ /* 0x002fea0003c00000 */
.L_x_538:
[----:B------:R-:W2:Y:S01]  /*1fb00*/  LDG.E.64 R8, desc[UR36][R16.64+-0x38] ;  /* 0xffffc82410087981 */ /* 0x000ea2000c1e1b00 */
[----:B------:R-:W-:Y:S01]  /*1fb10*/  IADD3 R0, PT, PT, R18, 0x1, RZ ;  /* 0x0000000112007810 */ /* 0x000fe20007ffe0ff */
[----:B------:R0:W1:Y:S01]  /*1fb20*/  LDC.64 R10, c[0x4][R19] ;  /* 0x01000000130a7b82 */ /* 0x0000620000000a00 */
[----:B------:R-:W3:Y:S01]  /*1fb30*/  LDCU.64 UR4, c[0x4][0xd8] ;  /* 0x01001b00ff0477ac */ /* 0x000ee20008000a00 */
[----:B------:R-:W-:Y:S01]  /*1fb40*/  MOV R6, R25 ;  /* 0x0000001900067202 */ /* 0x000fe20000000f00 */
[----:B------:R-:W-:Y:S01]  /*1fb50*/  IMAD.MOV.U32 R7, RZ, RZ, R24 ;  /* 0x000000ffff077224 */ /* 0x000fe200078e0018 */
[----:B------:R0:W-:Y:S01]  /*1fb60*/  STL [R1+0x18], R0 ;  /* 0x0000180001007387 */ /* 0x0001e20000100800 */
[----:B---3--:R-:W-:Y:S02]  /*1fb70*/  IMAD.U32 R4, RZ, RZ, UR4 ;  /* 0x00000004ff047e24 */ /* 0x008fe4000f8e00ff */
[----:B------:R-:W-:Y:S01]  /*1fb80*/  IMAD.U32 R5, RZ, RZ, UR5 ;  /* 0x00000005ff057e24 */ /* 0x000fe2000f8e00ff */
[----:B-12---:R0:W-:Y:S06]  /*1fb90*/  STL.64 [R1+0x20], R8 ;  /* 0x0000200801007387 */ /* 0x0061ec0000100a00 */
[----:B------:R-:W-:-:S07]  /*1fba0*/  LEPC R20, `(.L_x_539) ;  /* 0x000000001014794e */ /* 0x000fce0000000000 */
[----:B0-----:R-:W-:Y:S05]  /*1fbb0*/  CALL.ABS.NOINC R10 ;  /* 0x000000000a007343 */ /* 0x001fea0003c00000 */
.L_x_539:
[----:B------:R-:W2:Y:S01]  /*1fbc0*/  LDG.E.64 R8, desc[UR36][R16.64+-0x30] ;  /* 0xffffd02410087981 */ /* 0x000ea2000c1e1b00 */
[----:B------:R-:W-:Y:S01]  /*1fbd0*/  VIADD R0, R18, 0x2 ;  /* 0x0000000212007836 */ /* 0x000fe20000000000 */
[----:B------:R0:W1:Y:S01]  /*1fbe0*/  LDC.64 R10, c[0x4][R19] ;  /* 0x01000000130a7b82 */ /* 0x0000620000000a00 */
[----:B------:R-:W3:Y:S01]  /*1fbf0*/  LDCU.64 UR4, c[0x4][0xd8] ;  /* 0x01001b00ff0477ac */ /* 0x000ee20008000a00 */
[----:B------:R-:W-:Y:S01]  /*1fc00*/  IMAD.MOV.U32 R6, RZ, RZ, R25 ;  /* 0x000000ffff067224 */ /* 0x000fe200078e0019 */
[----:B------:R-:W-:Y:S01]  /*1fc10*/  MOV R7, R24 ;  /* 0x0000001800077202 */ /* 0x000fe20000000f00 */
[----:B------:R0:W-:Y:S01]  /*1fc20*/  STL [R1+0x18], R0 ;  /* 0x0000180001007387 */ /* 0x0001e20000100800 */
[----:B---3--:R-:W-:Y:S01]  /*1fc30*/  MOV R4, UR4 ;  /* 0x0000000400047c02 */ /* 0x008fe20008000f00 */
[----:B------:R-:W-:Y:S02]  /*1fc40*/  IMAD.U32 R5, RZ, RZ, UR5 ;  /* 0x00000005ff057e24 */ /* 0x000fe4000f8e00ff */
[----:B-12---:R0:W-:Y:S05]  /*1fc50*/  STL.64 [R1+0x20], R8 ;  /* 0x0000200801007387 */ /* 0x0061ea0000100a00 */
[----:B------:R-:W-:-:S07]  /*1fc60*/  LEPC R20, `(.L_x_540) ;  /* 0x000000001014794e */ /* 0x000fce0000000000 */
[----:B0-----:R-:W-:Y:S05]  /*1fc70*/  CALL.ABS.NOINC R10 ;  /* 0x000000000a007343 */ /* 0x001fea0003c00000 */
.L_x_540:
[----:B------:R-:W2:Y:S01]  /*1fc80*/  LDG.E.64 R8, desc[UR36][R16.64+-0x28] ;  /* 0xffffd82410087981 */ /* 0x000ea2000c1e1b00 */
[----:B------:R-:W-:Y:S01]  /*1fc90*/  VIADD R0, R18, 0x3 ;  /* 0x0000000312007836 */ /* 0x000fe20000000000 */
[----:B------:R0:W1:Y:S01]  /*1fca0*/  LDC.64 R10, c[0x4][R19] ;  /* 0x01000000130a7b82 */ /* 0x0000620000000a00 */
[----:B------:R-:W3:Y:S01]  /*1fcb0*/  LDCU.64 UR4, c[0x4][0xd8] ;  /* 0x01001b00ff0477ac */ /* 0x000ee20008000a00 */
[----:B------:R-:W-:Y:S02]  /*1fcc0*/  IMAD.MOV.U32 R6, RZ, RZ, R25 ;  /* 0x000000ffff067224 */ /* 0x000fe400078e0019 */
[----:B------:R0:W-:Y:S01]  /*1fcd0*/  STL [R1+0x18], R0 ;  /* 0x0000180001007387 */ /* 0x0001e20000100800 */
[----:B------:R-:W-:Y:S02]  /*1fce0*/  IMAD.MOV.U32 R7, RZ, RZ, R24 ;  /* 0x000000ffff077224 */ /* 0x000fe400078e0018 */
[----:B---3--:R-:W-:Y:S01]  /*1fcf0*/  IMAD.U32 R4, RZ, RZ, UR4 ;  /* 0x00000004ff047e24 */ /* 0x008fe2000f8e00ff */
[----:B------:R-:W-:Y:S01]  /*1fd00*/  MOV R5, UR5 ;  /* 0x0000000500057c02 */ /* 0x000fe20008000f00 */
[----:B-12---:R0:W-:Y:S06]  /*1fd10*/  STL.64 [R1+0x20], R8 ;  /* 0x0000200801007387 */ /* 0x0061ec0000100a00 */
[----:B------:R-:W-:-:S07]  /*1fd20*/  LEPC R20, `(.L_x_541) ;  /* 0x000000001014794e */ /* 0x000fce0000000000 */
[----:B0-----:R-:W-:Y:S05]  /*1fd30*/  CALL.ABS.NOINC R10 ;  /* 0x000000000a007343 */ /* 0x001fea0003c00000 */
.L_x_541:
        /* <DEDUP_REMOVED lines=12> */
.L_x_542:
        /* <DEDUP_REMOVED lines=12> */
.L_x_543:
        /* <DEDUP_REMOVED lines=12> */
.L_x_544:
        /* <DEDUP_REMOVED lines=12> */
.L_x_545:
        /* <DEDUP_REMOVED lines=12> */
.L_x_546:
        /* <DEDUP_REMOVED lines=12> */
.L_x_547:
        /* <DEDUP_REMOVED lines=12> */
.L_x_548:
        /* <DEDUP_REMOVED lines=12> */
.L_x_549:
        /* <DEDUP_REMOVED lines=12> */
.L_x_550:
        /* <DEDUP_REMOVED lines=12> */
.L_x_551:
        /* <DEDUP_REMOVED lines=12> */
.L_x_552:
        /* <DEDUP_REMOVED lines=12> */
.L_x_553:
[----:B------:R-:W-:Y:S02]  /*20640*/  IADD3 R18, PT, PT, R18, 0x10, RZ ;  /* 0x0000001012127810 */ /* 0x000fe40007ffe0ff */
[----:B------:R-:W-:Y:S02]  /*20650*/  IADD3 R16, P1, PT, R16, 0x80, RZ ;  /* 0x0000008010107810 */ /* 0x000fe40007f3e0ff */
[----:B------:R-:W-:-:S03]  /*20660*/  ISETP.NE.AND P0, PT, R18, R30, PT ;  /* 0x0000001e1200720c */ /* 0x000fc60003f05270 */
[----:B------:R-:W-:-:S10]  /*20670*/  IMAD.X R17, RZ, RZ, R17, P1 ;  /* 0x000000ffff117224 */ /* 0x000fd400008e0611 */
[----:B------:R-:W-:Y:S05]  /*20680*/  @P0 BRA `(.L_x_554) ;  /* 0xfffffff000ec0947 */ /* 0x000fea000383ffff */
[----:B------:R-:W-:Y:S05]  /*20690*/  BSYNC.RECONVERGENT B6 ;  /* 0x0000000000067941 */ /* 0x000fea0003800200 */
.L_x_537:
[----:B------:R-:W-:-:S07]  /*206a0*/  IMAD.MOV.U32 R18, RZ, RZ, R30 ;  /* 0x000000ffff127224 */ /* 0x000fce00078e001e */
.L_x_536:
[----:B------:R-:W-:Y:S01]  /*206b0*/  ISETP.NE.AND P0, PT, R29, RZ, PT ;  /* 0x000000ff1d00720c */ /* 0x000fe20003f05270 */
[----:B------:R-:W-:-:S12]  /*206c0*/  BSSY.RECONVERGENT B6, `(.L_x_535) ;  /* 0x00000bb000067945 */ /* 0x000fd80003800200 */
        /* <DEDUP_REMOVED lines=11> */
[----:B------:R0:W-:Y:S01]  /*20780*/  STL [R1+0x18], R18 ;  /* 0x0000181201007387 */ /* 0x0001e20000100800 */
[----:B------:R-:W-:Y:S01]  /*20790*/  IMAD.MOV.U32 R6, RZ, RZ, R25 ;  /* 0x000000ffff067224 */ /* 0x000fe200078e0019 */
[----:B------:R-:W-:Y:S02]  /*207a0*/  MOV R7, R24 ;  /* 0x0000001800077202 */ /* 0x000fe40000000f00 */
[----:B--23--:R0:W-:Y:S05]  /*207b0*/  STL.64 [R1+0x20], R8 ;  /* 0x0000200801007387 */ /* 0x00c1ea0000100a00 */
[----:B------:R-:W-:-:S07]  /*207c0*/  LEPC R20, `(.L_x_557) ;  /* 0x000000001014794e */ /* 0x000fce0000000000 */
[----:B0-----:R-:W-:Y:S05]  /*207d0*/  CALL.ABS.NOINC R10 ;  /* 0x000000000a007343 */ /* 0x001fea0003c00000 */
.L_x_557:
        /* <DEDUP_REMOVED lines=12> */
.L_x_558:
        /* <DEDUP_REMOVED lines=12> */
.L_x_559:
        /* <DEDUP_REMOVED lines=12> */
.L_x_560:
        /* <DEDUP_REMOVED lines=12> */
.L_x_561:
        /* <DEDUP_REMOVED lines=12> */
.L_x_562:
        /* <DEDUP_REMOVED lines=12> */
.L_x_563:
        /* <DEDUP_REMOVED lines=12> */
.L_x_564:
[----:B------:R-:W-:-:S07]  /*20d20*/  IADD3 R18, PT, PT, R18, 0x8, RZ ;  /* 0x0000000812127810 */ /* 0x000fce0007ffe0ff */
.L_x_556:
        /* <DEDUP_REMOVED lines=11> */
[----:B------:R-:W-:Y:S01]  /*20de0*/  MOV R6, R25 ;  /* 0x0000001900067202 */ /* 0x000fe20000000f00 */
[----:B------:R0:W-:Y:S01]  /*20df0*/  STL [R1+0x18], R18 ;  /* 0x0000181201007387 */ /* 0x0001e20000100800 */
[----:B------:R-:W-:Y:S02]  /*20e00*/  IMAD.U32 R5, RZ, RZ, UR5 ;  /* 0x00000005ff057e24 */ /* 0x000fe4000f8e00ff */
[----:B------:R-:W-:Y:S01]  /*20e10*/  IMAD.MOV.U32 R7, RZ, RZ, R24 ;  /* 0x000000ffff077224 */ /* 0x000fe200078e0018 */
[----:B--23--:R0:W-:Y:S06]  /*20e20*/  STL.64 [R1+0x20], R2 ;  /* 0x0000200201007387 */ /* 0x00c1ec0000100a00 */
[----:B------:R-:W-:-:S07]  /*20e30*/  LEPC R20, `(.L_x_566) ;  /* 0x000000001014794e */ /* 0x000fce0000000000 */
[----:B0-----:R-:W-:Y:S05]  /*20e40*/  CALL.ABS.NOINC R8 ;  /* 0x0000000008007343 */ /* 0x001fea0003c00000 */
.L_x_566:
        /* <DEDUP_REMOVED lines=12> */
.L_x_567:
        /* <DEDUP_REMOVED lines=12> */
.L_x_568:
        /* <DEDUP_REMOVED lines=12> */
.L_x_569:
[----:B------:R-:W-:-:S07]  /*21090*/  VIADD R18, R18, 0x4 ;  /* 0x0000000412127836 */ /* 0x000fce0000000000 */
.L_x_565:
[----:B------:R-:W-:-:S13]  /*210a0*/  ISETP.NE.AND P0, PT, R28, RZ, PT ;  /* 0x000000ff1c00720c */ /* 0x000fda0003f05270 */
[----:B------:R-:W-:Y:S05]  /*210b0*/  @!P0 BRA `(.L_x_555) ;  /* 0x00000000006c8947 */ /* 0x000fea0003800000 */
[----:B------:R-:W0:Y:S01]  /*210c0*/  LDC.64 R2, c[0x0][0x3c8] ;  /* 0x0000f200ff027b82 */ /* 0x000e220000000a00 */
[----:B------:R-:W-:Y:S01]  /*210d0*/  IADD3 R28, PT, PT, -R28, RZ, RZ ;  /* 0x000000ff1c1c7210 */ /* 0x000fe20007ffe1ff */
[----:B0-----:R-:W-:-:S04]  /*210e0*/  IMAD.WIDE.U32 R2, R18, 0x8, R2 ;  /* 0x0000000812027825 */ /* 0x001fc800078e0002 */
[----:B------:R-:W-:Y:S02]  /*210f0*/  IMAD.MOV.U32 R16, RZ, RZ, R2 ;  /* 0x000000ffff107224 */ /* 0x000fe400078e0002 */
[----:B------:R-:W-:-:S07]  /*21100*/  IMAD.MOV.U32 R17, RZ, RZ, R3 ;  /* 0x000000ffff117224 */ /* 0x000fce00078e0003 */
.L_x_571:
[----:B------:R-:W-:Y:S01]  /*21110*/  MOV R2, R16 ;  /* 0x0000001000027202 */ /* 0x000fe20000000f00 */
[----:B------:R-:W-:Y:S01]  /*21120*/  IMAD.MOV.U32 R3, RZ, RZ, R17 ;  /* 0x000000ffff037224 */ /* 0x000fe200078e0011 */
[----:B------:R-:W0:Y:S05]  /*21130*/  LDCU.64 UR4, c[0x4][0xd8] ;  /* 0x01001b00ff0477ac */ /* 0x000e2a0008000a00 */
[----:B------:R-:W2:Y:S01]  /*21140*/  LDG.E.64 R2, desc[UR36][R2.64] ;  /* 0x0000002402027981 */ /* 0x000ea2000c1e1b00 */
[----:B------:R-:W-:Y:S01]  /*21150*/  VIADD R28, R28, 0x1 ;  /* 0x000000011c1c7836 */ /* 0x000fe20000000000 */
[----:B------:R-:W-:Y:S01]  /*21160*/  MOV R0, 0x0 ;  /* 0x0000000000007802 */ /* 0x000fe20000000f00 */
[----:B------:R-:W-:Y:S01]  /*21170*/  IMAD.MOV.U32 R6, RZ, RZ, R25 ;  /* 0x000000ffff067224 */ /* 0x000fe200078e0019 */
[----:B------:R1:W-:Y:S01]  /*21180*/  STL [R1+0x18], R18 ;  /* 0x0000181201007387 */ /* 0x0003e20000100800 */
[----:B------:R-:W-:Y:S01]  /*21190*/  MOV R7, R24 ;  /* 0x0000001800077202 */ /* 0x000fe20000000f00 */
[----:B------:R3:W4:Y:S01]  /*211a0*/  LDC.64 R8, c[0x4][R0] ;  /* 0x0100000000087b82 */ /* 0x0007220000000a00 */
[----:B------:R-:W-:-:S02]  /*211b0*/  ISETP.NE.AND P0, PT, R28, RZ, PT ;  /* 0x000000ff1c00720c */ /* 0x000fc40003f05270 */
[----:B0-----:R-:W-:Y:S01]  /*211c0*/  MOV R4, UR4 ;  /* 0x0000000400047c02 */ /* 0x001fe20008000f00 */
[----:B------:R-:W-:Y:S01]  /*211d0*/  IMAD.U32 R5, RZ, RZ, UR5 ;  /* 0x00000005ff057e24 */ /* 0x000fe2000f8e00ff */
[----:B---3--:R-:W-:Y:S01]  /*211e0*/  P2R R0, PR, RZ, 0x1 ;  /* 0x00000001ff007803 */ /* 0x008fe20000000000 */
[----:B--2-4-:R1:W-:Y:S08]  /*211f0*/  STL.64 [R1+0x20], R2 ;  /* 0x0000200201007387 */ /* 0x0143f00000100a00 */
[----:B------:R-:W-:-:S07]  /*21200*/  LEPC R20, `(.L_x_570) ;  /* 0x000000001014794e */ /* 0x000fce0000000000 */
[----:B-1----:R-:W-:Y:S05]  /*21210*/  CALL.ABS.NOINC R8 ;  /* 0x0000000008007343 */ /* 0x002fea0003c00000 */
.L_x_570:
[----:B------:R-:W-:Y:S01]  /*21220*/  ISETP.NE.AND P6, PT, R28, RZ, PT ;  /* 0x000000ff1c00720c */ /* 0x000fe20003fc5270 */
[----:B------:R-:W-:Y:S01]  /*21230*/  VIADD R18, R18, 0x1 ;  /* 0x0000000112127836 */ /* 0x000fe20000000000 */
[----:B------:R-:W-:-:S05]  /*21240*/  IADD3 R16, P0, PT, R16, 0x8, RZ ;  /* 0x0000000810107810 */ /* 0x000fca0007f1e0ff */
[----:B------:R-:W-:-:S06]  /*21250*/  IMAD.X R17, RZ, RZ, R17, P0 ;  /* 0x000000ffff117224 */ /* 0x000fcc00000e0611 */
[----:B------:R-:W-:Y:S05]  /*21260*/  @P6 BRA `(.L_x_571) ;  /* 0xfffffffc00a86947 */ /* 0x000fea000383ffff */
.L_x_555:
[----:B------:R-:W-:Y:S05]  /*21270*/  BSYNC.RECONVERGENT B6 ;  /* 0x0000000000067941 */ /* 0x000fea0003800200 */
.L_x_535:
[----:B------:R-:W-:Y:S01]  /*21280*/  MOV R2, 0x0 ;  /* 0x0000000000027802 */ /* 0x000fe20000000f00 */
[----:B------:R-:W0:Y:S01]  /*21290*/  LDCU.64 UR4, c[0x4][0xe0] ;  /* 0x01001c00ff0477ac */ /* 0x000e220008000a00 */
[----:B------:R-:W-:Y:S02]  /*212a0*/  CS2R R6, SRZ ;  /* 0x0000000000067805 */ /* 0x000fe4000001ff00 */
[----:B------:R1:W2:Y:S01]  /*212b0*/  LDC.64 R8, c[0x4][R2] ;  /* 0x0100000002087b82 */ /* 0x0002a20000000a00 */
[----:B0-----:R-:W-:Y:S01]  /*212c0*/  MOV R4, UR4 ;  /* 0x0000000400047c02 */ /* 0x001fe20008000f00 */
[----:B-1----:R-:W-:-:S07]  /*212d0*/  IMAD.U32 R5, RZ, RZ, UR5 ;  /* 0x00000005ff057e24 */ /* 0x002fce000f8e00ff */
[----:B------:R-:W-:-:S07]  /*212e0*/  LEPC R20, `(.L_x_572) ;  /* 0x000000001014794e */ /* 0x000fce0000000000 */
[----:B--2---:R-:W-:Y:S05]  /*212f0*/  CALL.ABS.NOINC R8 ;  /* 0x0000000008007343 */ /* 0x004fea0003c00000 */
.L_x_572:
[----:B------:R-:W0:Y:S01]  /*21300*/  LDC.64 R2, c[0x4][R2] ;  /* 0x0100000002027b82 */ /* 0x000e220000000a00 */
[----:B------:R-:W1:Y:S01]  /*21310*/  LDCU.64 UR4, c[0x4][0xe8] ;  /* 0x01001d00ff0477ac */ /* 0x000e620008000a00 */
[----:B------:R-:W-:Y:S01]  /*21320*/  CS2R R6, SRZ ;  /* 0x0000000000067805 */ /* 0x000fe2000001ff00 */
[----:B-1----:R-:W-:Y:S01]  /*21330*/  IMAD.U32 R4, RZ, RZ, UR4 ;  /* 0x00000004ff047e24 */ /* 0x002fe2000f8e00ff */
[----:B------:R-:W-:-:S07]  /*21340*/  MOV R5, UR5 ;  /* 0x0000000500057c02 */ /* 0x000fce0008000f00 */
[----:B------:R-:W-:-:S07]  /*21350*/  LEPC R20, `(.L_x_573) ;  /* 0x000000001014794e */ /* 0x000fce0000000000 */
[----:B0-----:R-:W-:Y:S05]  /*21360*/  CALL.ABS.NOINC R2 ;  /* 0x0000000002007343 */ /* 0x001fea0003c00000 */
.L_x_573:
[----:B------:R-:W-:Y:S05]  /*21370*/  EXIT ;  /* 0x000000000000794d */ /* 0x000fea0003800000 */
        .weak           $__internal_0_$__cuda_sm20_dblrcp_rn_slowpath_v3
        .type           $__internal_0_$__cuda_sm20_dblrcp_rn_slowpath_v3,@function
        .size           $__internal_0_$__cuda_sm20_dblrcp_rn_slowpath_v3,($__internal_1_$__cuda_sm20_div_rn_f64_full - $__internal_0_$__cuda_sm20_dblrcp_rn_slowpath_v3)
$__internal_0_$__cuda_sm20_dblrcp_rn_slowpath_v3:
[----:B------:R-:W-:Y:S02]  /*21380*/  IMAD.MOV.U32 R10, RZ, RZ, R4 ;  /* 0x000000ffff0a7224 */ /* 0x000fe400078e0004 */
[----:B------:R-:W-:-:S06]  /*21390*/  IMAD.MOV.U32 R11, RZ, RZ, R5 ;  /* 0x000000ffff0b7224 */ /* 0x000fcc00078e0005 */
[----:B------:R-:W-:-:S14]  /*213a0*/  DSETP.GTU.AND P0, PT, |R10|, +INF , PT ;  /* 0x7ff000000a00742a */ /* 0x000fdc0003f0c200 */
[----:B------:R-:W-:Y:S05]  /*213b0*/  @P0 BRA `(.L_x_574) ;  /* 0x0000000000800947 */ /* 0x000fea0003800000 */
[----:B------:R-:W-:-:S04]  /*213c0*/  LOP3.LUT R6, R5, 0x7fffffff, RZ, 0xc0, !PT ;  /* 0x7fffffff05067812 */ /* 0x000fc800078ec0ff */
[----:B------:R-:W-:-:S04]  /*213d0*/  IADD3 R4, PT, PT, R6, -0x1, RZ ;  /* 0xffffffff06047810 */ /* 0x000fc80007ffe0ff */
[----:B------:R-:W-:-:S13]  /*213e0*/  ISETP.GE.U32.AND P0, PT, R4, 0x7fefffff, PT ;  /* 0x7fefffff0400780c */ /* 0x000fda0003f06070 */
[----:B------:R-:W-:Y:S01]  /*213f0*/  @P0 LOP3.LUT R5, R11, 0x7ff00000, RZ, 0x3c, !PT ;  /* 0x7ff000000b050812 */ /* 0x000fe200078e3cff */
[----:B------:R-:W-:Y:S01]  /*21400*/  @P0 IMAD.MOV.U32 R4, RZ, RZ, RZ ;  /* 0x000000ffff040224 */ /* 0x000fe200078e00ff */
[----:B------:R-:W-:Y:S06]  /*21410*/  @P0 BRA `(.L_x_575) ;  /* 0x0000000000700947 */ /* 0x000fec0003800000 */
[----:B------:R-:W-:-:S13]  /*21420*/  ISETP.GE.U32.AND P0, PT, R6, 0x1000001, PT ;  /* 0x010000010600780c */ /* 0x000fda0003f06070 */
[----:B------:R-:W-:Y:S05]  /*21430*/  @!P0 BRA `(.L_x_576) ;  /* 0x0000000000388947 */ /* 0x000fea0003800000 */
[----:B------:R-:W-:Y:S01]  /*21440*/  VIADD R5, R11, 0xc0200000 ;  /* 0xc02000000b057836 */ /* 0x000fe20000000000 */
[----:B------:R-:W-:Y:S01]  /*21450*/  MOV R4, R10 ;  /* 0x0000000a00047202 */ /* 0x000fe20000000f00 */
[----:B------:R-:W-:Y:S02]  /*21460*/  IMAD.MOV.U32 R6, RZ, RZ, R9 ;  /* 0x000000ffff067224 */ /* 0x000fe400078e0009 */
[----:B------:R-:W0:Y:S04]  /*21470*/  MUFU.RCP64H R7, R5 ;  /* 0x0000000500077308 */ /* 0x000e280000001800 */
[----:B0-----:R-:W-:-:S08]  /*21480*/  DFMA R8, -R4, R6, 1 ;  /* 0x3ff000000408742b */ /* 0x001fd00000000106 */
[----:B------:R-:W-:-:S08]  /*21490*/  DFMA R8, R8, R8, R8 ;  /* 0x000000080808722b */ /* 0x000fd00000000008 */
[----:B------:R-:W-:-:S08]  /*214a0*/  DFMA R8, R6, R8, R6 ;  /* 0x000000080608722b */ /* 0x000fd00000000006 */
[----:B------:R-:W-:-:S08]  /*214b0*/  DFMA R6, -R4, R8, 1 ;  /* 0x3ff000000406742b */ /* 0x000fd00000000108 */
[----:B------:R-:W-:-:S08]  /*214c0*/  DFMA R6, R8, R6, R8 ;  /* 0x000000060806722b */ /* 0x000fd00000000008 */
[----:B------:R-:W-:-:S08]  /*214d0*/  DMUL R6, R6, 2.2250738585072013831e-308 ;  /* 0x0010000006067828 */ /* 0x000fd00000000000 */
[----:B------:R-:W-:-:S08]  /*214e0*/  DFMA R8, -R10, R6, 1 ;  /* 0x3ff000000a08742b */ /* 0x000fd00000000106 */
[----:B------:R-:W-:-:S08]  /*214f0*/  DFMA R8, R8, R8, R8 ;  /* 0x000000080808722b */ /* 0x000fd00000000008 */
[----:B------:R-:W-:Y:S01]  /*21500*/  DFMA R4, R6, R8, R6 ;  /* 0x000000080604722b */ /* 0x000fe20000000006 */
[----:B------:R-:W-:Y:S10]  /*21510*/  BRA `(.L_x_575) ;  /* 0x0000000000307947 */ /* 0x000ff40003800000 */
.L_x_576:
[----:B------:R-:W-:Y:S01]  /*21520*/  DMUL R6, R10, 8.11296384146066816958e+31 ;  /* 0x469000000a067828 */ /* 0x000fe20000000000 */
[----:B------:R-:W-:-:S05]  /*21530*/  IMAD.MOV.U32 R4, RZ, RZ, R9 ;  /* 0x000000ffff047224 */ /* 0x000fca00078e0009 */
[----:B------:R-:W0:Y:S02]  /*21540*/  MUFU.RCP64H R5, R7 ;  /* 0x0000000700057308 */ /* 0x000e240000001800 */
[----:B0-----:R-:W-:-:S08]  /*21550*/  DFMA R8, -R6, R4, 1 ;  /* 0x3ff000000608742b */ /* 0x001fd00000000104 */
[----:B------:R-:W-:-:S08]  /*21560*/  DFMA R8, R8, R8, R8 ;  /* 0x000000080808722b */ /* 0x000fd00000000008 */
[----:B------:R-:W-:-:S08]  /*21570*/  DFMA R8, R4, R8, R4 ;  /* 0x000000080408722b */ /* 0x000fd00000000004 */
[----:B------:R-:W-:-:S08]  /*21580*/  DFMA R4, -R6, R8, 1 ;  /* 0x3ff000000604742b */ /* 0x000fd00000000108 */
[----:B------:R-:W-:-:S08]  /*21590*/  DFMA R4, R8, R4, R8 ;  /* 0x000000040804722b */ /* 0x000fd00000000008 */
[----:B------:R-:W-:Y:S01]  /*215a0*/  DMUL R4, R4, 8.11296384146066816958e+31 ;  /* 0x4690000004047828 */ /* 0x000fe20000000000 */
[----:B------:R-:W-:Y:S10]  /*215b0*/  BRA `(.L_x_575) ;  /* 0x0000000000087947 */ /* 0x000ff40003800000 */
.L_x_574:
[----:B------:R-:W-:Y:S02]  /*215c0*/  LOP3.LUT R5, R11, 0x80000, RZ, 0xfc, !PT ;  /* 0x000800000b057812 */ /* 0x000fe400078efcff */
[----:B------:R-:W-:-:S07]  /*215d0*/  MOV R4, R10 ;  /* 0x0000000a00047202 */ /* 0x000fce0000000f00 */
.L_x_575:
[----:B------:R-:W-:Y:S01]  /*215e0*/  IMAD.MOV.U32 R52, RZ, RZ, R4 ;  /* 0x000000ffff347224 */ /* 0x000fe200078e0004 */
[----:B------:R-:W-:Y:S01]  /*215f0*/  MOV R4, R0 ;  /* 0x0000000000047202 */ /* 0x000fe20000000f00 */
[----:B------:R-:W-:Y:S02]  /*21600*/  IMAD.MOV.U32 R53, RZ, RZ, R5 ;  /* 0x000000ffff357224 */ /* 0x000fe400078e0005 */
[----:B------:R-:W-:-:S04]  /*21610*/  IMAD.MOV.U32 R5, RZ, RZ, 0x0 ;  /* 0x00000000ff057424 */ /* 0x000fc800078e00ff */
[----:B------:R-:W-:Y:S05]  /*21620*/  RET.REL.NODEC R4 `(_Z25rk45_gsl_gpu_evolve_applyPdS_S_ddddjS_S_S_S_S_S_S_S_S_S_S_S_S_Pii) ;  /* 0xfffffde804747950 */ /* 0x000fea0003c3ffff */
        .weak           $__internal_1_$__cuda_sm20_div_rn_f64_full
        .type           $__internal_1_$__cuda_sm20_div_rn_f64_full,@function
        .size           $__internal_1_$__cuda_sm20_div_rn_f64_full,($_Z25rk45_gsl_gpu_evolve_applyPdS_S_ddddjS_S_S_S_S_S_S_S_S_S_S_S_S_Pii$__internal_accurate_pow - $__internal_1_$__cuda_sm20_div_rn_f64_full)
$__internal_1_$__cuda_sm20_div_rn_f64_full:
[C---:B------:R-:W-:Y:S01]  /*21630*/  FSETP.GEU.AND P0, PT, |R5|.reuse, 1.469367938527859385e-39, PT ;  /* 0x001000000500780b */ /* 0x040fe20003f0e200 */
[--C-:B------:R-:W-:Y:S01]  /*21640*/  IMAD.MOV.U32 R8, RZ, RZ, R4.reuse ;  /* 0x000000ffff087224 */ /* 0x100fe200078e0004 */
[----:B------:R-:W-:Y:S01]  /*21650*/  MOV R9, R5 ;  /* 0x0000000500097202 */ /* 0x000fe20000000f00 */
[----:B------:R-:W-:Y:S01]  /*21660*/  IMAD.MOV.U32 R10, RZ, RZ, R4 ;  /* 0x000000ffff0a7224 */ /* 0x000fe200078e0004 */
[----:B------:R-:W-:Y:S01]  /*21670*/  LOP3.LUT R7, R5, 0x800fffff, RZ, 0xc0, !PT ;  /* 0x800fffff05077812 */ /* 0x000fe200078ec0ff */
[----:B------:R-:W-:Y:S01]  /*21680*/  IMAD.MOV.U32 R12, RZ, RZ, 0x1 ;  /* 0x00000001ff0c7424 */ /* 0x000fe200078e00ff */
[----:B------:R-:W-:Y:S01]  /*21690*/  MOV R15, R3 ;  /* 0x00000003000f7202 */ /* 0x000fe20000000f00 */
[----:B------:R-:W-:Y:S01]  /*216a0*/  IMAD.MOV.U32 R14, RZ, RZ, R0 ;  /* 0x000000ffff0e7224 */ /* 0x000fe200078e0000 */
[----:B------:R-:W-:Y:S01]  /*216b0*/  LOP3.LUT R11, R7, 0x3ff00000, RZ, 0xfc, !PT ;  /* 0x3ff00000070b7812 */ /* 0x000fe200078efcff */
[----:B------:R-:W-:Y:S01]  /*216c0*/  BSSY.RECONVERGENT B0, `(.L_x_577) ;  /* 0x0000055000007945 */ /* 0x000fe20003800200 */
[----:B------:R-:W-:-:S02]  /*216d0*/  FSETP.GEU.AND P1, PT, |R15|, 1.469367938527859385e-39, PT ;  /* 0x001000000f00780b */ /* 0x000fc40003f2e200 */
[----:B------:R-:W-:Y:S01]  /*216e0*/  LOP3.LUT R4, R15, 0x7ff00000, RZ, 0xc0, !PT ;  /* 0x7ff000000f047812 */ /* 0x000fe200078ec0ff */
[----:B------:R-:W-:Y:S01]  /*216f0*/  @!P0 DMUL R10, R8, 8.98846567431157953865e+307 ;  /* 0x7fe00000080a8828 */ /* 0x000fe20000000000 */
[----:B------:R-:W-:-:S05]  /*21700*/  LOP3.LUT R7, R5, 0x7ff00000, RZ, 0xc0, !PT ;  /* 0x7ff0000005077812 */ /* 0x000fca00078ec0ff */
[----:B------:R-:W0:Y:S04]  /*21710*/  MUFU.RCP64H R13, R11 ;  /* 0x0000000b000d7308 */ /* 0x000e280000001800 */
[----:B------:R-:W-:Y:S01]  /*21720*/  @!P1 LOP3.LUT R3, R9, 0x7ff00000, RZ, 0xc0, !PT ;  /* 0x7ff0000009039812 */ /* 0x000fe200078ec0ff */
[----:B------:R-:W-:-:S03]  /*21730*/  @!P1 IMAD.MOV.U32 R66, RZ, RZ, RZ ;  /* 0x000000ffff429224 */ /* 0x000fc600078e00ff */
[----:B------:R-:W-:Y:S01]  /*21740*/  @!P1 ISETP.GE.U32.AND P2, PT, R4, R3, PT ;  /* 0x000000030400920c */ /* 0x000fe20003f46070 */
[----:B------:R-:W-:-:S05]  /*21750*/  IMAD.MOV.U32 R3, RZ, RZ, 0x1ca00000 ;  /* 0x1ca00000ff037424 */ /* 0x000fca00078e00ff */
[C---:B------:R-:W-:Y:S02]  /*21760*/  @!P1 SEL R0, R3.reuse, 0x63400000, !P2 ;  /* 0x6340000003009807 */ /* 0x040fe40005000000 */
[----:B------:R-:W-:Y:S01]  /*21770*/  ISETP.GE.U32.AND P2, PT, R4, R7, PT ;  /* 0x000000070400720c */ /* 0x000fe20003f46070 */
[----:B0-----:R-:W-:Y:S01]  /*21780*/  DFMA R64, R12, -R10, 1 ;  /* 0x3ff000000c40742b */ /* 0x001fe2000000080a */
[----:B------:R-:W-:Y:S02]  /*21790*/  @!P1 LOP3.LUT R0, R0, 0x80000000, R15, 0xf8, !PT ;  /* 0x8000000000009812 */ /* 0x000fe400078ef80f */
[----:B------:R-:W-:Y:S02]  /*217a0*/  SEL R5, R3, 0x63400000, !P2 ;  /* 0x6340000003057807 */ /* 0x000fe40005000000 */
[----:B------:R-:W-:Y:S01]  /*217b0*/  @!P1 LOP3.LUT R67, R0, 0x100000, RZ, 0xfc, !PT ;  /* 0x0010000000439812 */ /* 0x000fe200078efcff */
[----:B------:R-:W-:Y:S01]  /*217c0*/  IMAD.MOV.U32 R0, RZ, RZ, R4 ;  /* 0x000000ffff007224 */ /* 0x000fe200078e0004 */
[----:B------:R-:W-:Y:S01]  /*217d0*/  @!P0 LOP3.LUT R7, R11, 0x7ff00000, RZ, 0xc0, !PT ;  /* 0x7ff000000b078812 */ /* 0x000fe200078ec0ff */
[----:B------:R-:W-:-:S08]  /*217e0*/  DFMA R64, R64, R64, R64 ;  /* 0x000000404040722b */ /* 0x000fd00000000040 */
[----:B------:R-:W-:Y:S01]  /*217f0*/  DFMA R12, R12, R64, R12 ;  /* 0x000000400c0c722b */ /* 0x000fe2000000000c */
[----:B------:R-:W-:Y:S02]  /*21800*/  LOP3.LUT R65, R5, 0x800fffff, R15, 0xf8, !PT ;  /* 0x800fffff05417812 */ /* 0x000fe400078ef80f */
[----:B------:R-:W-:-:S05]  /*21810*/  MOV R64, R14 ;  /* 0x0000000e00407202 */ /* 0x000fca0000000f00 */
[----:B------:R-:W-:Y:S02]  /*21820*/  DFMA R68, R12, -R10, 1 ;  /* 0x3ff000000c44742b */ /* 0x000fe4000000080a */
[----:B------:R-:W-:-:S06]  /*21830*/  @!P1 DFMA R64, R64, 2, -R66 ;  /* 0x400000004040982b */ /* 0x000fcc0000000842 */
[----:B------:R-:W-:-:S04]  /*21840*/  DFMA R68, R12, R68, R12 ;  /* 0x000000440c44722b */ /* 0x000fc8000000000c */
[----:B------:R-:W-:-:S04]  /*21850*/  @!P1 LOP3.LUT R0, R65, 0x7ff00000, RZ, 0xc0, !PT ;  /* 0x7ff0000041009812 */ /* 0x000fc800078ec0ff */
[----:B------:R-:W-:Y:S01]  /*21860*/  IADD3 R5, PT, PT, R0, -0x1, RZ ;  /* 0xffffffff00057810 */ /* 0x000fe20007ffe0ff */
[----:B------:R-:W-:-:S03]  /*21870*/  DMUL R66, R68, R64 ;  /* 0x0000004044427228 */ /* 0x000fc60000000000 */
[----:B------:R-:W-:Y:S01]  /*21880*/  ISETP.GT.U32.AND P0, PT, R5, 0x7feffffe, PT ;  /* 0x7feffffe0500780c */ /* 0x000fe20003f04070 */
[----:B------:R-:W-:-:S04]  /*21890*/  VIADD R5, R7, 0xffffffff ;  /* 0xffffffff07057836 */ /* 0x000fc80000000000 */
[----:B------:R-:W-:Y:S01]  /*218a0*/  DFMA R12, R66, -R10, R64 ;  /* 0x8000000a420c722b */ /* 0x000fe20000000040 */
[----:B------:R-:W-:-:S07]  /*218b0*/  ISETP.GT.U32.OR P0, PT, R5, 0x7feffffe, P0 ;  /* 0x7feffffe0500780c */ /* 0x000fce0000704470 */
[----:B------:R-:W-:-:S06]  /*218c0*/  DFMA R12, R68, R12, R66 ;  /* 0x0000000c440c722b */ /* 0x000fcc0000000042 */
[----:B------:R-:W-:Y:S05]  /*218d0*/  @P0 BRA `(.L_x_578) ;  /* 0x00000000006c0947 */ /* 0x000fea0003800000 */
[----:B------:R-:W-:Y:S01]  /*218e0*/  LOP3.LUT R5, R9, 0x7ff00000, RZ, 0xc0, !PT ;  /* 0x7ff0000009057812 */ /* 0x000fe200078ec0ff */
[----:B------:R-:W-:-:S03]  /*218f0*/  IMAD.MOV.U32 R14, RZ, RZ, RZ ;  /* 0x000000ffff0e7224 */ /* 0x000fc600078e00ff */
[CC--:B------:R-:W-:Y:S02]  /*21900*/  VIADDMNMX R0, R4.reuse, -R5.reuse, 0xb9600000, !PT ;  /* 0xb960000004007446 */ /* 0x0c0fe40007800905 */
[----:B------:R-:W-:Y:S02]  /*21910*/  ISETP.GE.U32.AND P0, PT, R4, R5, PT ;  /* 0x000000050400720c */ /* 0x000fe40003f06070 */
[----:B------:R-:W-:Y:S02]  /*21920*/  VIMNMX R0, PT, PT, R0, 0x46a00000, PT ;  /* 0x46a0000000007848 */ /* 0x000fe40003fe0100 */
[----:B------:R-:W-:-:S05]  /*21930*/  SEL R3, R3, 0x63400000, !P0 ;  /* 0x6340000003037807 */ /* 0x000fca0004000000 */
[----:B------:R-:W-:-:S05]  /*21940*/  IMAD.IADD R0, R0, 0x1, -R3 ;  /* 0x0000000100007824 */ /* 0x000fca00078e0a03 */
[----:B------:R-:W-:-:S06]  /*21950*/  IADD3 R15, PT, PT, R0, 0x7fe00000, RZ ;  /* 0x7fe00000000f7810 */ /* 0x000fcc0007ffe0ff */
[----:B------:R-:W-:-:S10]  /*21960*/  DMUL R4, R12, R14 ;  /* 0x0000000e0c047228 */ /* 0x000fd40000000000 */
[----:B------:R-:W-:-:S13]  /*21970*/  FSETP.GTU.AND P0, PT, |R5|, 1.469367938527859385e-39, PT ;  /* 0x001000000500780b */ /* 0x000fda0003f0c200 */
[----:B------:R-:W-:Y:S05]  /*21980*/  @P0 BRA `(.L_x_579) ;  /* 0x0000000000a00947 */ /* 0x000fea0003800000 */
[----:B------:R-:W-:Y:S01]  /*21990*/  DFMA R10, R12, -R10, R64 ;  /* 0x8000000a0c0a722b */ /* 0x000fe20000000040 */
[----:B------:R-:W-:-:S09]  /*219a0*/  IMAD.MOV.U32 R14, RZ, RZ, RZ ;  /* 0x000000ffff0e7224 */ /* 0x000fd200078e00ff */
[C---:B------:R-:W-:Y:S02]  /*219b0*/  FSETP.NEU.AND P0, PT, R11.reuse, RZ, PT ;  /* 0x000000ff0b00720b */ /* 0x040fe40003f0d000 */
[----:B------:R-:W-:-:S04]  /*219c0*/  LOP3.LUT R3, R11, 0x80000000, R9, 0x48, !PT ;  /* 0x800000000b037812 */ /* 0x000fc800078e4809 */
[----:B------:R-:W-:-:S07]  /*219d0*/  LOP3.LUT R15, R3, R15, RZ, 0xfc, !PT ;  /* 0x0000000f030f7212 */ /* 0x000fce00078efcff */
[----:B------:R-:W-:Y:S05]  /*219e0*/  @!P0 BRA `(.L_x_579) ;  /* 0x0000000000888947 */ /* 0x000fea0003800000 */
[C---:B------:R-:W-:Y:S01]  /*219f0*/  IADD3 R9, PT, PT, -R0.reuse, RZ, RZ ;  /* 0x000000ff00097210 */ /* 0x040fe20007ffe1ff */
[----:B------:R-:W-:Y:S01]  /*21a00*/  IMAD.MOV.U32 R8, RZ, RZ, RZ ;  /* 0x000000ffff087224 */ /* 0x000fe200078e00ff */
[----:B------:R-:W-:-:S05]  /*21a10*/  IADD3 R0, PT, PT, -R0, -0x43300000, RZ ;  /* 0xbcd0000000007810 */ /* 0x000fca0007ffe1ff */
[----:B------:R-:W-:Y:S02]  /*21a20*/  DFMA R8, R4, -R8, R12 ;  /* 0x800000080408722b */ /* 0x000fe4000000000c */
[----:B------:R-:W-:-:S08]  /*21a30*/  DMUL.RP R12, R12, R14 ;  /* 0x0000000e0c0c7228 */ /* 0x000fd00000008000 */
[----:B------:R-:W-:Y:S02]  /*21a40*/  FSETP.NEU.AND P0, PT, |R9|, R0, PT ;  /* 0x000000000900720b */ /* 0x000fe40003f0d200 */
[----:B------:R-:W-:Y:S02]  /*21a50*/  LOP3.LUT R0, R13, R3, RZ, 0x3c, !PT ;  /* 0x000000030d007212 */ /* 0x000fe400078e3cff */
[----:B------:R-:W-:Y:S02]  /*21a60*/  FSEL R4, R12, R4, !P0 ;  /* 0x000000040c047208 */ /* 0x000fe40004000000 */
[----:B------:R-:W-:Y:S01]  /*21a70*/  FSEL R5, R0, R5, !P0 ;  /* 0x0000000500057208 */ /* 0x000fe20004000000 */
[----:B------:R-:W-:Y:S06]  /*21a80*/  BRA `(.L_x_579) ;  /* 0x0000000000607947 */ /* 0x000fec0003800000 */
.L_x_578:
[----:B------:R-:W-:-:S14]  /*21a90*/  DSETP.NAN.AND P0, PT, R14, R14, PT ;  /* 0x0000000e0e00722a */ /* 0x000fdc0003f08000 */
[----:B------:R-:W-:Y:S05]  /*21aa0*/  @P0 BRA `(.L_x_580) ;  /* 0x00000000004c0947 */ /* 0x000fea0003800000 */
[----:B------:R-:W-:-:S14]  /*21ab0*/  DSETP.NAN.AND P0, PT, R8, R8, PT ;  /* 0x000000080800722a */ /* 0x000fdc0003f08000 */
[----:B------:R-:W-:Y:S05]  /*21ac0*/  @P0 BRA `(.L_x_581) ;  /* 0x0000000000340947 */ /* 0x000fea0003800000 */
[----:B------:R-:W-:Y:S01]  /*21ad0*/  ISETP.NE.AND P0, PT, R0, R7, PT ;  /* 0x000000070000720c */ /* 0x000fe20003f05270 */
[----:B------:R-:W-:Y:S01]  /*21ae0*/  IMAD.MOV.U32 R4, RZ, RZ, 0x0 ;  /* 0x00000000ff047424 */ /* 0x000fe200078e00ff */
[----:B------:R-:W-:-:S11]  /*21af0*/  MOV R5, 0xfff80000 ;  /* 0xfff8000000057802 */ /* 0x000fd60000000f00 */
[----:B------:R-:W-:Y:S05]  /*21b00*/  @!P0 BRA `(.L_x_579) ;  /* 0x0000000000408947 */ /* 0x000fea0003800000 */
[----:B------:R-:W-:Y:S02]  /*21b10*/  ISETP.NE.AND P0, PT, R0, 0x7ff00000, PT ;  /* 0x7ff000000000780c */ /* 0x000fe40003f05270 */
[----:B------:R-:W-:Y:S02]  /*21b20*/  LOP3.LUT R3, R15, 0x80000000, R9, 0x48, !PT ;  /* 0x800000000f037812 */ /* 0x000fe400078e4809 */
[----:B------:R-:W-:-:S13]  /*21b30*/  ISETP.EQ.OR P0, PT, R7, RZ, !P0 ;  /* 0x000000ff0700720c */ /* 0x000fda0004702670 */
[----:B------:R-:W-:Y:S01]  /*21b40*/  @P0 LOP3.LUT R0, R3, 0x7ff00000, RZ, 0xfc, !PT ;  /* 0x7ff0000003000812 */ /* 0x000fe200078efcff */
[----:B------:R-:W-:Y:S01]  /*21b50*/  @!P0 IMAD.MOV.U32 R4, RZ, RZ, RZ ;  /* 0x000000ffff048224 */ /* 0x000fe200078e00ff */
[----:B------:R-:W-:Y:S01]  /*21b60*/  @P0 MOV R4, RZ ;  /* 0x000000ff00040202 */ /* 0x000fe20000000f00 */
[----:B------:R-:W-:Y:S02]  /*21b70*/  @!P0 IMAD.MOV.U32 R5, RZ, RZ, R3 ;  /* 0x000000ffff058224 */ /* 0x000fe400078e0003 */
[----:B------:R-:W-:Y:S01]  /*21b80*/  @P0 IMAD.MOV.U32 R5, RZ, RZ, R0 ;  /* 0x000000ffff050224 */ /* 0x000fe200078e0000 */
[----:B------:R-:W-:Y:S06]  /*21b90*/  BRA `(.L_x_579) ;  /* 0x00000000001c7947 */ /* 0x000fec0003800000 */
.L_x_581:
[----:B------:R-:W-:Y:S01]  /*21ba0*/  LOP3.LUT R3, R9, 0x80000, RZ, 0xfc, !PT ;  /* 0x0008000009037812 */ /* 0x000fe200078efcff */
[----:B------:R-:W-:-:S03]  /*21bb0*/  IMAD.MOV.U32 R4, RZ, RZ, R8 ;  /* 0x000000ffff047224 */ /* 0x000fc600078e0008 */
[----:B------:R-:W-:Y:S01]  /*21bc0*/  MOV R5, R3 ;  /* 0x0000000300057202 */ /* 0x000fe20000000f00 */
[----:B------:R-:W-:Y:S06]  /*21bd0*/  BRA `(.L_x_579) ;  /* 0x00000000000c7947 */ /* 0x000fec0003800000 */
.L_x_580:
[----:B------:R-:W-:Y:S01]  /*21be0*/  LOP3.LUT R3, R15, 0x80000, RZ, 0xfc, !PT ;  /* 0x000800000f037812 */ /* 0x000fe200078efcff */
[----:B------:R-:W-:-:S04]  /*21bf0*/  IMAD.MOV.U32 R4, RZ, RZ, R14 ;  /* 0x000000ffff047224 */ /* 0x000fc800078e000e */
[----:B------:R-:W-:-:S07]  /*21c00*/  IMAD.MOV.U32 R5, RZ, RZ, R3 ;  /* 0x000000ffff057224 */ /* 0x000fce00078e0003 */
.L_x_579:
[----:B------:R-:W-:Y:S05]  /*21c10*/  BSYNC.RECONVERGENT B0 ;  /* 0x0000000000007941 */ /* 0x000fea0003800200 */
.L_x_577:
[----:B------:R-:W-:Y:S01]  /*21c20*/  IMAD.MOV.U32 R7, RZ, RZ, 0x0 ;  /* 0x00000000ff077424 */ /* 0x000fe200078e00ff */
[----:B------:R-:W-:Y:S01]  /*21c30*/  MOV R0, R4 ;  /* 0x0000000400007202 */ /* 0x000fe20000000f00 */
[----:B------:R-:W-:Y:S02]  /*21c40*/  IMAD.MOV.U32 R3, RZ, RZ, R5 ;  /* 0x000000ffff037224 */ /* 0x000fe400078e0005 */
[----:B------:R-:W-:Y:S05]  /*21c50*/  RET.REL.NODEC R6 `(_Z25rk45_gsl_gpu_evolve_applyPdS_S_ddddjS_S_S_S_S_S_S_S_S_S_S_S_S_Pii) ;  /* 0xfffffde006e87950 */ /* 0x000fea0003c3ffff */
        .type           $_Z25rk45_gsl_gpu_evolve_applyPdS_S_ddddjS_S_S_S_S_S_S_S_S_S_S_S_S_Pii$__internal_accurate_pow,@function
        .size           $_Z25rk45_gsl_gpu_evolve_applyPdS_S_ddddjS_S_S_S_S_S_S_S_S_S_S_S_S_Pii$__internal_accurate_pow,($_Z25rk45_gsl_gpu_evolve_applyPdS_S_ddddjS_S_S_S_S_S_S_S_S_S_S_S_S_Pii$__internal_trig_reduction_slowpathd - $_Z25rk45_gsl_gpu_evolve_applyPdS_S_ddddjS_S_S_S_S_S_S_S_S_S_S_S_S_Pii$__internal_accurate_pow)
$_Z25rk45_gsl_gpu_evolve_applyPdS_S_ddddjS_S_S_S_S_S_S_S_S_S_S_S_S_Pii$__internal_accurate_pow:
[----:B------:R-:W-:Y:S01]  /*21c60*/  ISETP.GT.U32.AND P0, PT, R61, 0xfffff, PT ;  /* 0x000fffff3d00780c */ /* 0x000fe20003f04070 */
[----:B------:R-:W-:Y:S01]  /*21c70*/  IMAD.MOV.U32 R6, RZ, RZ, R60 ;  /* 0x000000ffff067224 */ /* 0x000fe200078e003c */
[----:B------:R-:W-:Y:S01]  /*21c80*/  MOV R4, R61 ;  /* 0x0000003d00047202 */ /* 0x000fe20000000f00 */
[----:B------:R-:W-:Y:S01]  /*21c90*/  UMOV UR4, 0x7d2cafe2 ;  /* 0x7d2cafe200047882 */ /* 0x000fe20000000000 */
[----:B------:R-:W-:Y:S01]  /*21ca0*/  UMOV UR5, 0x3eb0f5ff ;  /* 0x3eb0f5ff00057882 */ /* 0x000fe20000000000 */
[----:B------:R-:W-:Y:S01]  /*21cb0*/  UMOV UR6, 0x3b39803f ;  /* 0x3b39803f00067882 */ /* 0x000fe20000000000 */
[----:B------:R-:W-:-:S07]  /*21cc0*/  UMOV UR7, 0x3c7abc9e ;  /* 0x3c7abc9e00077882 */ /* 0x000fce0000000000 */
[----:B------:R-:W-:-:S10]  /*21cd0*/  @!P0 DMUL R56, R60, 1.80143985094819840000e+16 ;  /* 0x435000003c388828 */ /* 0x000fd40000000000 */
[----:B------:R-:W-:Y:S01]  /*21ce0*/  @!P0 IMAD.MOV.U32 R4, RZ, RZ, R57 ;  /* 0x000000ffff048224 */ /* 0x000fe200078e0039 */
[----:B------:R-:W-:-:S04]  /*21cf0*/  @!P0 MOV R6, R56 ;  /* 0x0000003800068202 */ /* 0x000fc80000000f00 */
[----:B------:R-:W-:-:S04]  /*21d00*/  LOP3.LUT R4, R4, 0x800fffff, RZ, 0xc0, !PT ;  /* 0x800fffff04047812 */ /* 0x000fc800078ec0ff */
[----:B------:R-:W-:Y:S02]  /*21d10*/  LOP3.LUT R7, R4, 0x3ff00000, RZ, 0xfc, !PT ;  /* 0x3ff0000004077812 */ /* 0x000fe400078efcff */
[----:B------:R-:W-:Y:S02]  /*21d20*/  MOV R4, RZ ;  /* 0x000000ff00047202 */ /* 0x000fe40000000f00 */
[----:B------:R-:W-:-:S13]  /*21d30*/  ISETP.GE.U32.AND P2, PT, R7, 0x3ff6a09f, PT ;  /* 0x3ff6a09f0700780c */ /* 0x000fda0003f46070 */
[----:B------:R-:W-:-:S04]  /*21d40*/  @P2 VIADD R5, R7, 0xfff00000 ;  /* 0xfff0000007052836 */ /* 0x000fc80000000000 */
[----:B------:R-:W-:-:S06]  /*21d50*/  @P2 IMAD.MOV.U32 R7, RZ, RZ, R5 ;  /* 0x000000ffff072224 */ /* 0x000fcc00078e0005 */
[C---:B------:R-:W-:Y:S02]  /*21d60*/  DADD R8, R6.reuse, 1 ;  /* 0x3ff0000006087429 */ /* 0x040fe40000000000 */
[----:B------:R-:W-:-:S04]  /*21d70*/  DADD R6, R6, -1 ;  /* 0xbff0000006067429 */ /* 0x000fc80000000000 */
[----:B------:R-:W0:Y:S02]  /*21d80*/  MUFU.RCP64H R5, R9 ;  /* 0x0000000900057308 */ /* 0x000e240000001800 */
[----:B0-----:R-:W-:-:S08]  /*21d90*/  DFMA R16, -R8, R4, 1 ;  /* 0x3ff000000810742b */ /* 0x001fd00000000104 */
[----:B------:R-:W-:-:S08]  /*21da0*/  DFMA R16, R16, R16, R16 ;  /* 0x000000101010722b */ /* 0x000fd00000000010 */
[----:B------:R-:W-:Y:S01]  /*21db0*/  DFMA R16, R4, R16, R4 ;  /* 0x000000100410722b */ /* 0x000fe20000000004 */
[----:B------:R-:W-:Y:S02]  /*21dc0*/  IMAD.MOV.U32 R4, RZ, RZ, 0x41ad3b5a ;  /* 0x41ad3b5aff047424 */ /* 0x000fe400078e00ff */
[----:B------:R-:W-:-:S05]  /*21dd0*/  IMAD.MOV.U32 R5, RZ, RZ, 0x3ed0f5d2 ;  /* 0x3ed0f5d2ff057424 */ /* 0x000fca00078e00ff */
[----:B------:R-:W-:-:S08]  /*21de0*/  DMUL R24, R6, R16 ;  /* 0x0000001006187228 */ /* 0x000fd00000000000 */
[----:B------:R-:W-:-:S08]  /*21df0*/  DFMA R24, R6, R16, R24 ;  /* 0x000000100618722b */ /* 0x000fd00000000018 */
[----:B------:R-:W-:Y:S02]  /*21e00*/  DMUL R14, R24, R24 ;  /* 0x00000018180e7228 */ /* 0x000fe40000000000 */
[----:B------:R-:W-:-:S06]  /*21e10*/  DADD R8, R6, -R24 ;  /* 0x0000000006087229 */ /* 0x000fcc0000000818 */
[----:B------:R-:W-:Y:S01]  /*21e20*/  DFMA R4, R14, UR4, R4 ;  /* 0x000000040e047c2b */ /* 0x000fe20008000004 */
[----:B------:R-:W-:Y:S01]  /*21e30*/  UMOV UR4, 0x75488a3f ;  /* 0x75488a3f00047882 */ /* 0x000fe20000000000 */
[----:B------:R-:W-:Y:S01]  /*21e40*/  UMOV UR5, 0x3ef3b20a ;  /* 0x3ef3b20a00057882 */ /* 0x000fe20000000000 */
[----:B------:R-:W-:-:S05]  /*21e50*/  DADD R8, R8, R8 ;  /* 0x0000000008087229 */ /* 0x000fca0000000008 */
[----:B------:R-:W-:Y:S01]  /*21e60*/  DFMA R12, R14, R4, UR4 ;  /* 0x000000040e0c7e2b */ /* 0x000fe20008000004 */
[----:B------:R-:W-:Y:S01]  /*21e70*/  UMOV UR4, 0xe4faecd5 ;  /* 0xe4faecd500047882 */ /* 0x000fe20000000000 */
[----:B------:R-:W-:Y:S01]  /*21e80*/  UMOV UR5, 0x3f1745cd ;  /* 0x3f1745cd00057882 */ /* 0x000fe20000000000 */
[-C--:B------:R-:W-:Y:S02]  /*21e90*/  DFMA R8, R6, -R24.reuse, R8 ;  /* 0x800000180608722b */ /* 0x080fe40000000008 */
[----:B------:R-:W-:-:S03]  /*21ea0*/  DMUL R6, R24, R24 ;  /* 0x0000001818067228 */ /* 0x000fc60000000000 */
[----:B------:R-:W-:Y:S01]  /*21eb0*/  DFMA R12, R14, R12, UR4 ;  /* 0x000000040e0c7e2b */ /* 0x000fe2000800000c */
[----:B------:R-:W-:Y:S01]  /*21ec0*/  UMOV UR4, 0x258a578b ;  /* 0x258a578b00047882 */ /* 0x000fe20000000000 */
[----:B------:R-:W-:Y:S01]  /*21ed0*/  UMOV UR5, 0x3f3c71c7 ;  /* 0x3f3c71c700057882 */ /* 0x000fe20000000000 */
[----:B------:R-:W-:-:S05]  /*21ee0*/  DMUL R8, R16, R8 ;  /* 0x0000000810087228 */ /* 0x000fca0000000000 */
[----:B------:R-:W-:Y:S01]  /*21ef0*/  DFMA R12, R14, R12, UR4 ;  /* 0x000000040e0c7e2b */ /* 0x000fe2000800000c */
[----:B------:R-:W-:Y:S01]  /*21f00*/  UMOV UR4, 0x9242b910 ;  /* 0x9242b91000047882 */ /* 0x000fe20000000000 */
[----:B------:R-:W-:-:S03]  /*21f10*/  UMOV UR5, 0x3f624924 ;  /* 0x3f62492400057882 */ /* 0x000fc60000000000 */
[----:B------:R-:W-:Y:S01]  /*21f20*/  IADD3 R21, PT, PT, R9, 0x100000, RZ ;  /* 0x0010000009157810 */ /* 0x000fe20007ffe0ff */
[----:B------:R-:W-:Y:S02]  /*21f30*/  IMAD.MOV.U32 R20, RZ, RZ, R8 ;  /* 0x000000ffff147224 */ /* 0x000fe400078e0008 */
[----:B------:R-:W-:Y:S01]  /*21f40*/  DFMA R12, R14, R12, UR4 ;  /* 0x000000040e0c7e2b */ /* 0x000fe2000800000c */
[----:B------:R-:W-:Y:S01]  /*21f50*/  UMOV UR4, 0x99999dfb ;  /* 0x99999dfb00047882 */ /* 0x000fe20000000000 */
[----:B------:R-:W-:-:S06]  /*21f60*/  UMOV UR5, 0x3f899999 ;  /* 0x3f89999900057882 */ /* 0x000fcc0000000000 */
[----:B------:R-:W-:Y:S01]  /*21f70*/  DFMA R12, R14, R12, UR4 ;  /* 0x000000040e0c7e2b */ /* 0x000fe2000800000c */
[----:B------:R-:W-:Y:S01]  /*21f80*/  UMOV UR4, 0x55555555 ;  /* 0x5555555500047882 */ /* 0x000fe20000000000 */
[----:B------:R-:W-:-:S06]  /*21f90*/  UMOV UR5, 0x3fb55555 ;  /* 0x3fb5555500057882 */ /* 0x000fcc0000000000 */
[----:B------:R-:W-:-:S08]  /*21fa0*/  DFMA R4, R14, R12, UR4 ;  /* 0x000000040e047e2b */ /* 0x000fd0000800000c */
[----:B------:R-:W-:Y:S01]  /*21fb0*/  DADD R10, -R4, UR4 ;  /* 0x00000004040a7e29 */ /* 0x000fe20008000100 */
[----:B------:R-:W-:Y:S01]  /*21fc0*/  UMOV UR4, 0xb9e7b0 ;  /* 0x00b9e7b000047882 */ /* 0x000fe20000000000 */
[----:B------:R-:W-:-:S06]  /*21fd0*/  UMOV UR5, 0x3c46a4cb ;  /* 0x3c46a4cb00057882 */ /* 0x000fcc0000000000 */
[----:B------:R-:W-:Y:S02]  /*21fe0*/  DFMA R14, R14, R12, R10 ;  /* 0x0000000c0e0e722b */ /* 0x000fe4000000000a */
[C---:B------:R-:W-:Y:S02]  /*21ff0*/  DMUL R10, R24.reuse, R6 ;  /* 0x00000006180a7228 */ /* 0x040fe40000000000 */
[----:B------:R-:W-:-:S04]  /*22000*/  DFMA R12, R24, R24, -R6 ;  /* 0x00000018180c722b */ /* 0x000fc80000000806 */
[----:B------:R-:W-:Y:S01]  /*22010*/  DADD R14, R14, -UR4 ;  /* 0x800000040e0e7e29 */ /* 0x000fe20008000000 */
[----:B------:R-:W-:Y:S01]  /*22020*/  UMOV UR4, 0x80000000 ;  /* 0x8000000000047882 */ /* 0x000fe20000000000 */
[C---:B------:R-:W-:Y:S01]  /*22030*/  DFMA R16, R24.reuse, R6, -R10 ;  /* 0x000000061810722b */ /* 0x040fe2000000080a */
[----:B------:R-:W-:Y:S01]  /*22040*/  UMOV UR5, 0x43300000 ;  /* 0x4330000000057882 */ /* 0x000fe20000000000 */
[----:B------:R-:W-:-:S06]  /*22050*/  DFMA R12, R24, R20, R12 ;  /* 0x00000014180c722b */ /* 0x000fcc000000000c */
[----:B------:R-:W-:Y:S02]  /*22060*/  DFMA R16, R8, R6, R16 ;  /* 0x000000060810722b */ /* 0x000fe40000000010 */
[----:B------:R-:W-:-:S06]  /*22070*/  DADD R6, R4, R14 ;  /* 0x0000000004067229 */ /* 0x000fcc000000000e */
[----:B------:R-:W-:Y:S02]  /*22080*/  DFMA R16, R24, R12, R16 ;  /* 0x0000000c1810722b */ /* 0x000fe40000000010 */
[----:B------:R-:W-:Y:S02]  /*22090*/  DMUL R12, R6, R10 ;  /* 0x0000000a060c7228 */ /* 0x000fe40000000000 */
[----:B------:R-:W-:-:S06]  /*220a0*/  DADD R20, R4, -R6 ;  /* 0x0000000004147229 */ /* 0x000fcc0000000806 */
[----:B------:R-:W-:Y:S02]  /*220b0*/  DFMA R4, R6, R10, -R12 ;  /* 0x0000000a0604722b */ /* 0x000fe4000000080c */
[----:B------:R-:W-:-:S06]  /*220c0*/  DADD R20, R14, R20 ;  /* 0x000000000e147229 */ /* 0x000fcc0000000014 */
[----:B------:R-:W-:-:S08]  /*220d0*/  DFMA R4, R6, R16, R4 ;  /* 0x000000100604722b */ /* 0x000fd00000000004 */
[----:B------:R-:W-:-:S08]  /*220e0*/  DFMA R10, R20, R10, R4 ;  /* 0x0000000a140a722b */ /* 0x000fd00000000004 */
[----:B------:R-:W-:-:S08]  /*220f0*/  DADD R6, R12, R10 ;  /* 0x000000000c067229 */ /* 0x000fd0000000000a */
[--C-:B------:R-:W-:Y:S02]  /*22100*/  DADD R4, R24, R6.reuse ;  /* 0x0000000018047229 */ /* 0x100fe40000000006 */
[----:B------:R-:W-:-:S06]  /*22110*/  DADD R12, R12, -R6 ;  /* 0x000000000c0c7229 */ /* 0x000fcc0000000806 */
[----:B------:R-:W-:Y:S02]  /*22120*/  DADD R24, R24, -R4 ;  /* 0x0000000018187229 */ /* 0x000fe40000000804 */
[----:B------:R-:W-:-:S06]  /*22130*/  DADD R12, R10, R12 ;  /* 0x000000000a0c7229 */ /* 0x000fcc000000000c */
[----:B------:R-:W-:Y:S01]  /*22140*/  DADD R24, R6, R24 ;  /* 0x0000000006187229 */ /* 0x000fe20000000018 */
[----:B------:R-:W-:Y:S02]  /*22150*/  SHF.R.U32.HI R7, RZ, 0x14, R61 ;  /* 0x00000014ff077819 */ /* 0x000fe4000001163d */
[----:B------:R-:W-:-:S05]  /*22160*/  @!P0 LEA.HI R7, R57, 0xffffffca, RZ, 0xc ;  /* 0xffffffca39078811 */ /* 0x000fca00078f60ff */
[----:B------:R-:W-:Y:S01]  /*22170*/  DADD R12, R12, R24 ;  /* 0x000000000c0c7229 */ /* 0x000fe20000000018 */
[C---:B------:R-:W-:Y:S01]  /*22180*/  VIADD R6, R7.reuse, 0xfffffc01 ;  /* 0xfffffc0107067836 */ /* 0x040fe20000000000 */
[----:B------:R-:W-:Y:S01]  /*22190*/  @P2 IADD3 R6, PT, PT, R7, -0x3fe, RZ ;  /* 0xfffffc0207062810 */ /* 0x000fe20007ffe0ff */
[----:B------:R-:W-:-:S03]  /*221a0*/  IMAD.MOV.U32 R7, RZ, RZ, 0x43300000 ;  /* 0x43300000ff077424 */ /* 0x000fc600078e00ff */
[----:B------:R-:W-:Y:S02]  /*221b0*/  LOP3.LUT R6, R6, 0x80000000, RZ, 0x3c, !PT ;  /* 0x8000000006067812 */ /* 0x000fe400078e3cff */
[----:B------:R-:W-:-:S04]  /*221c0*/  DADD R12, R8, R12 ;  /* 0x00000000080c7229 */ /* 0x000fc8000000000c */
[----:B------:R-:W-:Y:S01]  /*221d0*/  DADD R6, R6, -UR4 ;  /* 0x8000000406067e29 */ /* 0x000fe20008000000 */
[----:B------:R-:W-:Y:S01]  /*221e0*/  UMOV UR4, 0xfefa39ef ;  /* 0xfefa39ef00047882 */ /* 0x000fe20000000000 */
[----:B------:R-:W-:Y:S02]  /*221f0*/  UMOV UR5, 0x3fe62e42 ;  /* 0x3fe62e4200057882 */ /* 0x000fe40000000000 */
[----:B------:R-:W-:-:S08]  /*22200*/  DADD R10, R4, R12 ;  /* 0x00000000040a7229 */ /* 0x000fd0000000000c */
[--C-:B------:R-:W-:Y:S02]  /*22210*/  DFMA R8, R6, UR4, R10.reuse ;  /* 0x0000000406087c2b */ /* 0x100fe4000800000a */
[----:B------:R-:W-:-:S06]  /*22220*/  DADD R14, R4, -R10 ;  /* 0x00000000040e7229 */ /* 0x000fcc000000080a */
[----:B------:R-:W-:Y:S02]  /*22230*/  DFMA R4, R6, -UR4, R8 ;  /* 0x8000000406047c2b */ /* 0x000fe40008000008 */
[----:B------:R-:W-:-:S06]  /*22240*/  DADD R14, R12, R14 ;  /* 0x000000000c0e7229 */ /* 0x000fcc000000000e */
[----:B------:R-:W-:-:S08]  /*22250*/  DADD R4, -R10, R4 ;  /* 0x000000000a047229 */ /* 0x000fd00000000104 */
[----:B------:R-:W-:-:S08]  /*22260*/  DADD R4, R14, -R4 ;  /* 0x000000000e047229 */ /* 0x000fd00000000804 */
[----:B------:R-:W-:Y:S01]  /*22270*/  DFMA R6, R6, UR6, R4 ;  /* 0x0000000606067c2b */ /* 0x000fe20008000004 */
[C---:B------:R-:W-:Y:S01]  /*22280*/  IMAD.SHL.U32 R4, R59.reuse, 0x2, RZ ;  /* 0x000000023b047824 */ /* 0x040fe200078e00ff */
[----:B------:R-:W-:-:S04]  /*22290*/  LOP3.LUT R5, R59, 0xff0fffff, RZ, 0xc0, !PT ;  /* 0xff0fffff3b057812 */ /* 0x000fc800078ec0ff */
[----:B------:R-:W-:Y:S02]  /*222a0*/  ISETP.GT.U32.AND P0, PT, R4, -0x2000001, PT ;  /* 0xfdffffff0400780c */ /* 0x000fe40003f04070 */
[----:B------:R-:W-:Y:S01]  /*222b0*/  DADD R10, R8, R6 ;  /* 0x00000000080a7229 */ /* 0x000fe20000000006 */
[----:B------:R-:W-:Y:S02]  /*222c0*/  MOV R4, R58 ;  /* 0x0000003a00047202 */ /* 0x000fe40000000f00 */
[----:B------:R-:W-:-:S05]  /*222d0*/  SEL R5, R5, R59, P0 ;  /* 0x0000003b05057207 */ /* 0x000fca0000000000 */
[----:B------:R-:W-:Y:S02]  /*222e0*/  DADD R8, R8, -R10 ;  /* 0x0000000008087229 */ /* 0x000fe4000000080a */
[----:B------:R-:W-:-:S06]  /*222f0*/  DMUL R14, R10, R4 ;  /* 0x000000040a0e7228 */ /* 0x000fcc0000000000 */
[----:B------:R-:W-:Y:S02]  /*22300*/  DADD R8, R6, R8 ;  /* 0x0000000006087229 */ /* 0x000fe40000000008 */
[----:B------:R-:W-:-:S08]  /*22310*/  DFMA R10, R10, R4, -R14 ;  /* 0x000000040a0a722b */ /* 0x000fd0000000080e */
[----:B------:R-:W-:Y:S01]  /*22320*/  DFMA R8, R8, R4, R10 ;  /* 0x000000040808722b */ /* 0x000fe2000000000a */
[----:B------:R-:W-:Y:S02]  /*22330*/  IMAD.MOV.U32 R4, RZ, RZ, 0x652b82fe ;  /* 0x652b82feff047424 */ /* 0x000fe400078e00ff */
[----:B------:R-:W-:-:S05]  /*22340*/  IMAD.MOV.U32 R5, RZ, RZ, 0x3ff71547 ;  /* 0x3ff71547ff057424 */ /* 0x000fca00078e00ff */
[----:B------:R-:W-:-:S08]  /*22350*/  DADD R6, R14, R8 ;  /* 0x000000000e067229 */ /* 0x000fd00000000008 */
[----:B------:R-:W-:Y:S02]  /*22360*/  DFMA R4, R6, R4, 6.75539944105574400000e+15 ;  /* 0x433800000604742b */ /* 0x000fe40000000004 */
[----:B------:R-:W-:Y:S01]  /*22370*/  FSETP.GEU.AND P0, PT, |R7|, 4.1917929649353027344, PT ;  /* 0x4086232b0700780b */ /* 0x000fe20003f0e200 */
[----:B------:R-:W-:-:S05]  /*22380*/  DADD R14, R14, -R6 ;  /* 0x000000000e0e7229 */ /* 0x000fca0000000806 */
[----:B------:R-:W-:-:S03]  /*22390*/  DADD R12, R4, -6.75539944105574400000e+15 ;  /* 0xc3380000040c7429 */ /* 0x000fc60000000000 */
[----:B------:R-:W-:-:S05]  /*223a0*/  DADD R8, R8, R14 ;  /* 0x0000000008087229 */ /* 0x000fca000000000e */
[----:B------:R-:W-:Y:S01]  /*223b0*/  DFMA R10, R12, -UR4, R6 ;  /* 0x800000040c0a7c2b */ /* 0x000fe20008000006 */
[----:B------:R-:W-:Y:S01]  /*223c0*/  UMOV UR4, 0x3b39803f ;  /* 0x3b39803f00047882 */ /* 0x000fe20000000000 */
[----:B------:R-:W-:-:S06]  /*223d0*/  UMOV UR5, 0x3c7abc9e ;  /* 0x3c7abc9e00057882 */ /* 0x000fcc0000000000 */
[----:B------:R-:W-:Y:S01]  /*223e0*/  DFMA R10, R12, -UR4, R10 ;  /* 0x800000040c0a7c2b */ /* 0x000fe2000800000a */
[----:B------:R-:W-:Y:S01]  /*223f0*/  UMOV UR4, 0x69ce2bdf ;  /* 0x69ce2bdf00047882 */ /* 0x000fe20000000000 */
[----:B------:R-:W-:Y:S01]  /*22400*/  MOV R12, 0xfca213ea ;  /* 0xfca213ea000c7802 */ /* 0x000fe20000000f00 */
[----:B------:R-:W-:Y:S01]  /*22410*/  IMAD.MOV.U32 R13, RZ, RZ, 0x3e928af3 ;  /* 0x3e928af3ff0d7424 */ /* 0x000fe200078e00ff */
[----:B------:R-:W-:-:S05]  /*22420*/  UMOV UR5, 0x3e5ade15 ;  /* 0x3e5ade1500057882 */ /* 0x000fca0000000000 */
[----:B------:R-:W-:Y:S01]  /*22430*/  DFMA R12, R10, UR4, R12 ;  /* 0x000000040a0c7c2b */ /* 0x000fe2000800000c */
[----:B------:R-:W-:Y:S01]  /*22440*/  UMOV UR4, 0x62401315 ;  /* 0x6240131500047882 */ /* 0x000fe20000000000 */
[----:B------:R-:W-:-:S06]  /*22450*/  UMOV UR5, 0x3ec71dee ;  /* 0x3ec71dee00057882 */ /* 0x000fcc0000000000 */
[----:B------:R-:W-:Y:S01]  /*22460*/  DFMA R12, R10, R12, UR4 ;  /* 0x000000040a0c7e2b */ /* 0x000fe2000800000c */
        /* <DEDUP_REMOVED lines=20> */
[----:B------:R-:W-:-:S08]  /*225b0*/  DFMA R12, R10, R12, UR4 ;  /* 0x000000040a0c7e2b */ /* 0x000fd0000800000c */
[----:B------:R-:W-:-:S08]  /*225c0*/  DFMA R12, R10, R12, 1 ;  /* 0x3ff000000a0c742b */ /* 0x000fd0000000000c */
[----:B------:R-:W-:-:S10]  /*225d0*/  DFMA R12, R10, R12, 1 ;  /* 0x3ff000000a0c742b */ /* 0x000fd4000000000c */
[----:B------:R-:W-:Y:S01]  /*225e0*/  IMAD R11, R4, 0x100000, R13 ;  /* 0x00100000040b7824 */ /* 0x000fe200078e020d */
[----:B------:R-:W-:Y:S01]  /*225f0*/  MOV R10, R12 ;  /* 0x0000000c000a7202 */ /* 0x000fe20000000f00 */
[----:B------:R-:W-:Y:S06]  /*22600*/  @!P0 BRA `(.L_x_582) ;  /* 0x0000000000308947 */ /* 0x000fec0003800000 */
[----:B------:R-:W-:Y:S01]  /*22610*/  FSETP.GEU.AND P2, PT, |R7|, 4.2275390625, PT ;  /* 0x408748000700780b */ /* 0x000fe20003f4e200 */
[C---:B------:R-:W-:Y:S02]  /*22620*/  DADD R10, R6.reuse, +INF ;  /* 0x7ff00000060a7429 */ /* 0x040fe40000000000 */
[----:B------:R-:W-:-:S08]  /*22630*/  DSETP.GEU.AND P0, PT, R6, RZ, PT ;  /* 0x000000ff0600722a */ /* 0x000fd00003f0e000 */
[----:B------:R-:W-:Y:S02]  /*22640*/  FSEL R10, R10, RZ, P0 ;  /* 0x000000ff0a0a7208 */ /* 0x000fe40000000000 */
[----:B------:R-:W-:Y:S02]  /*22650*/  @!P2 LEA.HI R5, R4, R4, RZ, 0x1 ;  /* 0x000000040405a211 */ /* 0x000fe400078f08ff */
[----:B------:R-:W-:Y:S02]  /*22660*/  FSEL R11, R11, RZ, P0 ;  /* 0x000000ff0b0b7208 */ /* 0x000fe40000000000 */
[----:B------:R-:W-:-:S05]  /*22670*/  @!P2 SHF.R.S32.HI R5, RZ, 0x1, R5 ;  /* 0x00000001ff05a819 */ /* 0x000fca0000011405 */
[----:B------:R-:W-:Y:S02]  /*22680*/  @!P2 IMAD.IADD R4, R4, 0x1, -R5 ;  /* 0x000000010404a824 */ /* 0x000fe400078e0a05 */
[----:B------:R-:W-:-:S03]  /*22690*/  @!P2 IMAD R13, R5, 0x100000, R13 ;  /* 0x00100000050da824 */ /* 0x000fc600078e020d */
[----:B------:R-:W-:Y:S02]  /*226a0*/  @!P2 LEA R5, R4, 0x3ff00000, 0x14 ;  /* 0x3ff000000405a811 */ /* 0x000fe400078ea0ff */
[----:B------:R-:W-:-:S06]  /*226b0*/  @!P2 MOV R4, RZ ;  /* 0x000000ff0004a202 */ /* 0x000fcc0000000f00 */
[----:B------:R-:W-:-:S11]  /*226c0*/  @!P2 DMUL R10, R12, R4 ;  /* 0x000000040c0aa228 */ /* 0x000fd60000000000 */
.L_x_582:
[----:B------:R-:W-:Y:S01]  /*226d0*/  DFMA R8, R8, R10, R10 ;  /* 0x0000000a0808722b */ /* 0x000fe2000000000a */
[----:B------:R-:W-:Y:S01]  /*226e0*/  IMAD.MOV.U32 R4, RZ, RZ, R0 ;  /* 0x000000ffff047224 */ /* 0x000fe200078e0000 */
[----:B------:R-:W-:Y:S01]  /*226f0*/  DSETP.NEU.AND P0, PT, |R10|, +INF , PT ;  /* 0x7ff000000a00742a */ /* 0x000fe20003f0d200 */
[----:B------:R-:W-:-:S07]  /*22700*/  IMAD.MOV.U32 R5, RZ, RZ, 0x0 ;  /* 0x00000000ff057424 */ /* 0x000fce00078e00ff */
[----:B------:R-:W-:Y:S02]  /*22710*/  FSEL R13, R10, R8, !P0 ;  /* 0x000000080a0d7208 */ /* 0x000fe40004000000 */
[----:B------:R-:W-:Y:S01]  /*22720*/  FSEL R8, R11, R9, !P0 ;  /* 0x000000090b087208 */ /* 0x000fe20004000000 */
[----:B------:R-:W-:Y:S06]  /*22730*/  RET.REL.NODEC R4 `(_Z25rk45_gsl_gpu_evolve_applyPdS_S_ddddjS_S_S_S_S_S_S_S_S_S_S_S_S_Pii) ;  /* 0xfffffdd804307950 */ /* 0x000fec0003c3ffff */
        .type           $_Z25rk45_gsl_gpu_evolve_applyPdS_S_ddddjS_S_S_S_S_S_S_S_S_S_S_S_S_Pii$__internal_trig_reduction_slowpathd,@function
        .size           $_Z25rk45_gsl_gpu_evolve_applyPdS_S_ddddjS_S_S_S_S_S_S_S_S_S_S_S_S_Pii$__internal_trig_reduction_slowpathd,(.L_x_594 - $_Z25rk45_gsl_gpu_evolve_applyPdS_S_ddddjS_S_S_S_S_S_S_S_S_S_S_S_S_Pii$__internal_trig_reduction_slowpathd)
$_Z25rk45_gsl_gpu_evolve_applyPdS_S_ddddjS_S_S_S_S_S_S_S_S_S_S_S_S_Pii$__internal_trig_reduction_slowpathd:
[----:B------:R-:W-:Y:S02]  /*22740*/  SHF.R.U32.HI R19, RZ, 0x14, R15 ;  /* 0x00000014ff137819 */ /* 0x000fe4000001160f */
[----:B------:R-:W-:Y:S02]  /*22750*/  MOV R6, RZ ;  /* 0x000000ff00067202 */ /* 0x000fe40000000f00 */
[----:B------:R-:W-:-:S04]  /*22760*/  LOP3.LUT R0, R19, 0x7ff, RZ, 0xc0, !PT ;  /* 0x000007ff13007812 */ /* 0x000fc800078ec0ff */
[----:B------:R-:W-:-:S13]  /*22770*/  ISETP.NE.AND P0, PT, R0, 0x7ff, PT ;  /* 0x000007ff0000780c */ /* 0x000fda0003f05270 */
[----:B------:R-:W-:Y:S05]  /*22780*/  @!P0 BRA `(.L_x_583) ;  /* 0x00000008004c8947 */ /* 0x000fea0003800000 */
[----:B------:R-:W-:Y:S01]  /*22790*/  VIADD R3, R0, 0xfffffc00 ;  /* 0xfffffc0000037836 */ /* 0x000fe20000000000 */
[----:B------:R-:W-:Y:S01]  /*227a0*/  BSSY.RECONVERGENT B0, `(.L_x_584) ;  /* 0x0000030000007945 */ /* 0x000fe20003800200 */
[----:B------:R-:W-:-:S03]  /*227b0*/  CS2R R62, SRZ ;  /* 0x00000000003e7805 */ /* 0x000fc6000001ff00 */
[----:B------:R-:W-:Y:S02]  /*227c0*/  SHF.R.U32.HI R0, RZ, 0x6, R3 ;  /* 0x00000006ff007819 */ /* 0x000fe40000011603 */
[----:B------:R-:W-:Y:S01]  /*227d0*/  ISETP.GE.U32.AND P0, PT, R3, 0x80, PT ;  /* 0x000000800300780c */ /* 0x000fe20003f06070 */
[----:B------:R-:W-:Y:S01]  /*227e0*/  VIADD R3, R1, 0x40 ;  /* 0x0000004001037836 */ /* 0x000fe20000000000 */
[C---:B------:R-:W-:Y:S02]  /*227f0*/  IADD3 R5, PT, PT, -R0.reuse, 0x13, RZ ;  /* 0x0000001300057810 */ /* 0x040fe40007ffe1ff */
[----:B------:R-:W-:Y:S02]  /*22800*/  IADD3 R6, PT, PT, -R0, 0xf, RZ ;  /* 0x0000000f00067810 */ /* 0x000fe40007ffe1ff */
[----:B------:R-:W-:-:S04]  /*22810*/  SEL R5, R5, 0x12, P0 ;  /* 0x0000001205057807 */ /* 0x000fc80000000000 */
[----:B------:R-:W-:-:S13]  /*22820*/  ISETP.GE.AND P0, PT, R6, R5, PT ;  /* 0x000000050600720c */ /* 0x000fda0003f06270 */
[----:B------:R-:W-:Y:S05]  /*22830*/  @P0 BRA `(.L_x_585) ;  /* 0x0000000000980947 */ /* 0x000fea0003800000 */
[----:B------:R-:W0:Y:S01]  /*22840*/  LDC.64 R60, c[0x0][0x358] ;  /* 0x0000d600ff3c7b82 */ /* 0x000e220000000a00 */
[C---:B------:R-:W-:Y:S01]  /*22850*/  SHF.L.U64.HI R9, R4.reuse, 0xb, R15 ;  /* 0x0000000b04097819 */ /* 0x040fe2000001020f */
[----:B------:R-:W-:Y:S01]  /*22860*/  BSSY.RECONVERGENT B1, `(.L_x_586) ;  /* 0x0000022000017945 */ /* 0x000fe20003800200 */
[----:B------:R-:W-:Y:S01]  /*22870*/  SHF.L.U32 R4, R4, 0xb, RZ ;  /* 0x0000000b04047819 */ /* 0x000fe200000006ff */
[----:B------:R-:W-:Y:S01]  /*22880*/  IMAD.MOV.U32 R8, RZ, RZ, RZ ;  /* 0x000000ffff087224 */ /* 0x000fe200078e00ff */
[----:B------:R-:W-:Y:S02]  /*22890*/  IADD3 R7, PT, PT, RZ, -R0, -R5 ;  /* 0x80000000ff077210 */ /* 0x000fe40007ffe805 */
[----:B------:R-:W-:Y:S02]  /*228a0*/  CS2R R62, SRZ ;  /* 0x00000000003e7805 */ /* 0x000fe4000001ff00 */
[----:B------:R-:W-:-:S07]  /*228b0*/  LOP3.LUT R9, R9, 0x80000000, RZ, 0xfc, !PT ;  /* 0x8000000009097812 */ /* 0x000fce00078efcff */
.L_x_587:
[----:B------:R-:W1:Y:S01]  /*228c0*/  LDC.64 R10, c[0x4][0xf0] ;  /* 0x01003c00ff0a7b82 */ /* 0x000e620000000a00 */
[----:B0-----:R-:W-:Y:S02]  /*228d0*/  R2UR UR4, R60 ;  /* 0x000000003c0472ca */ /* 0x001fe400000e0000 */
[----:B------:R-:W-:Y:S01]  /*228e0*/  R2UR UR5, R61 ;  /* 0x000000003d0572ca */ /* 0x000fe200000e0000 */
[----:B-1----:R-:W-:-:S12]  /*228f0*/  IMAD.WIDE R12, R6, 0x8, R10 ;  /* 0x00000008060c7825 */ /* 0x002fd800078e020a */
[----:B------:R-:W2:Y:S01]  /*22900*/  LDG.E.64.CONSTANT R12, desc[UR4][R12.64] ;  /* 0x000000040c0c7981 */ /* 0x000ea2000c1e9b00 */
[----:B------:R-:W-:Y:S02]  /*22910*/  VIADD R7, R7, 0x1 ;  /* 0x0000000107077836 */ /* 0x000fe40000000000 */
[C---:B------:R-:W-:Y:S02]  /*22920*/  IMAD R45, R8.reuse, 0x8, R3 ;  /* 0x00000008082d7824 */ /* 0x040fe400078e0203 */
[----:B------:R-:W-:Y:S02]  /*22930*/  VIADD R8, R8, 0x1 ;  /* 0x0000000108087836 */ /* 0x000fe40000000000 */
[----:B------:R-:W-:Y:S02]  /*22940*/  VIADD R6, R6, 0x1 ;  /* 0x0000000106067836 */ /* 0x000fe40000000000 */
[----:B--2---:R-:W-:-:S04]  /*22950*/  IMAD.WIDE.U32 R62, P2, R12, R4, R62 ;  /* 0x000000040c3e7225 */ /* 0x004fc8000784003e */
[----:B------:R-:W-:Y:S02]  /*22960*/  IMAD R11, R12, R9, RZ ;  /* 0x000000090c0b7224 */ /* 0x000fe400078e02ff */
[----:B------:R-:W-:-:S03]  /*22970*/  IMAD R10, R13, R4, RZ ;  /* 0x000000040d0a7224 */ /* 0x000fc600078e02ff */
[----:B------:R-:W-:-:S04]  /*22980*/  IADD3 R11, P0, PT, R11, R63, RZ ;  /* 0x0000003f0b0b7210 */ /* 0x000fc80007f1e0ff */
[----:B------:R-:W-:Y:S01]  /*22990*/  IADD3 R63, P1, PT, R10, R11, RZ ;  /* 0x0000000b0a3f7210 */ /* 0x000fe20007f3e0ff */
[----:B------:R-:W-:-:S04]  /*229a0*/  IMAD.HI.U32 R11, R12, R9, RZ ;  /* 0x000000090c0b7227 */ /* 0x000fc800078e00ff */
[----:B------:R-:W-:Y:S01]  /*229b0*/  IMAD.HI.U32 R10, R13, R4, RZ ;  /* 0x000000040d0a7227 */ /* 0x000fe200078e00ff */
[----:B------:R-:W-:Y:S01]  /*229c0*/  IADD3.X R11, PT, PT, R11, RZ, RZ, P2, !PT ;  /* 0x000000ff0b0b7210 */ /* 0x000fe200017fe4ff */
[----:B------:R0:W-:Y:S02]  /*229d0*/  STL.64 [R45], R62 ;  /* 0x0000003e2d007387 */ /* 0x0001e40000100a00 */
[----:B------:R-:W-:Y:S01]  /*229e0*/  IMAD.HI.U32 R12, R13, R9, RZ ;  /* 0x000000090d0c7227 */ /* 0x000fe200078e00ff */
[----:B------:R-:W-:-:S03]  /*229f0*/  IADD3.X R10, P0, PT, R10, R11, RZ, P0, !PT ;  /* 0x0000000b0a0a7210 */ /* 0x000fc6000071e4ff */
[----:B------:R-:W-:Y:S02]  /*22a00*/  IMAD R13, R13, R9, RZ ;  /* 0x000000090d0d7224 */ /* 0x000fe400078e02ff */
[----:B------:R-:W-:Y:S01]  /*22a10*/  IMAD.X R11, RZ, RZ, R12, P0 ;  /* 0x000000ffff0b7224 */ /* 0x000fe200000e060c */
[----:B------:R-:W-:Y:S02]  /*22a20*/  ISETP.NE.AND P0, PT, R7, -0xf, PT ;  /* 0xfffffff10700780c */ /* 0x000fe40003f05270 */
[----:B------:R-:W-:-:S04]  /*22a30*/  IADD3.X R10, P1, PT, R13, R10, RZ, P1, !PT ;  /* 0x0000000a0d0a7210 */ /* 0x000fc80000f3e4ff */
[----:B------:R-:W-:Y:S02]  /*22a40*/  IADD3.X R11, PT, PT, RZ, R11, RZ, P1, !PT ;  /* 0x0000000bff0b7210 */ /* 0x000fe40000ffe4ff */
[----:B0-----:R-:W-:-:S03]  /*22a50*/  MOV R62, R10 ;  /* 0x0000000a003e7202 */ /* 0x001fc60000000f00 */
[----:B------:R-:W-:Y:S02]  /*22a60*/  IMAD.MOV.U32 R63, RZ, RZ, R11 ;  /* 0x000000ffff3f7224 */ /* 0x000fe400078e000b */
[----:B------:R-:W-:Y:S05]  /*22a70*/  @P0 BRA `(.L_x_587) ;  /* 0xfffffffc00900947 */ /* 0x000fea000383ffff */
[----:B------:R-:W-:Y:S05]  /*22a80*/  BSYNC.RECONVERGENT B1 ;  /* 0x0000000000017941 */ /* 0x000fea0003800200 */
.L_x_586:
[----:B------:R-:W-:-:S07]  /*22a90*/  IMAD.MOV.U32 R6, RZ, RZ, R5 ;  /* 0x000000ffff067224 */ /* 0x000fce00078e0005 */
.L_x_585:
[----:B------:R-:W-:Y:S05]  /*22aa0*/  BSYNC.RECONVERGENT B0 ;  /* 0x0000000000007941 */ /* 0x000fea0003800200 */
.L_x_584:
[----:B------:R-:W-:Y:S02]  /*22ab0*/  LOP3.LUT P0, R19, R19, 0x3f, RZ, 0xc0, !PT ;  /* 0x0000003f13137812 */ /* 0x000fe4000780c0ff */
[----:B------:R-:W-:-:S05]  /*22ac0*/  IADD3 R0, PT, PT, R0, R6, RZ ;  /* 0x0000000600007210 */ /* 0x000fca0007ffe0ff */
[----:B------:R-:W-:-:S05]  /*22ad0*/  IMAD.U32 R12, R0, 0x8, R3 ;  /* 0x00000008000c7824 */ /* 0x000fca00078e0003 */
[----:B------:R0:W-:Y:S04]  /*22ae0*/  STL.64 [R12+-0x78], R62 ;  /* 0xffff883e0c007387 */ /* 0x0001e80000100a00 */
[----:B------:R-:W2:Y:S04]  /*22af0*/  @P0 LDL.64 R8, [R1+0x48] ;  /* 0x0000480001080983 */ /* 0x000ea80000100a00 */
[----:B------:R-:W3:Y:S04]  /*22b00*/  LDL.64 R4, [R1+0x50] ;  /* 0x0000500001047983 */ /* 0x000ee80000100a00 */
[----:B------:R-:W4:Y:S01]  /*22b10*/  LDL.64 R6, [R1+0x58] ;  /* 0x0000580001067983 */ /* 0x000f220000100a00 */
[----:B------:R-:W-:Y:S01]  /*22b20*/  @P0 LOP3.LUT R0, R19, 0x3f, RZ, 0x3c, !PT ;  /* 0x0000003f13000812 */ /* 0x000fe200078e3cff */
[----:B------:R-:W-:Y:S01]  /*22b30*/  BSSY.RECONVERGENT B0, `(.L_x_588) ;  /* 0x0000034000007945 */ /* 0x000fe20003800200 */
[----:B--2---:R-:W-:-:S02]  /*22b40*/  @P0 SHF.R.U64 R11, R8, 0x1, R9 ;  /* 0x00000001080b0819 */ /* 0x004fc40000001209 */
[----:B------:R-:W-:Y:S02]  /*22b50*/  @P0 SHF.R.U32.HI R13, RZ, 0x1, R9 ;  /* 0x00000001ff0d0819 */ /* 0x000fe40000011609 */
[CC--:B---3--:R-:W-:Y:S02]  /*22b60*/  @P0 SHF.L.U32 R10, R4.reuse, R19.reuse, RZ ;  /* 0x00000013040a0219 */ /* 0x0c8fe400000006ff */
[----:B------:R-:W-:Y:S02]  /*22b70*/  @P0 SHF.R.U64 R11, R11, R0, R13 ;  /* 0x000000000b0b0219 */ /* 0x000fe4000000120d */
[--C-:B------:R-:W-:Y:S02]  /*22b80*/  @P0 SHF.R.U32.HI R3, RZ, 0x1, R5.reuse ;  /* 0x00000001ff030819 */ /* 0x100fe40000011605 */
[C-C-:B------:R-:W-:Y:S02]  /*22b90*/  @P0 SHF.R.U64 R8, R4.reuse, 0x1, R5.reuse ;  /* 0x0000000104080819 */ /* 0x140fe40000001205 */
[----:B------:R-:W-:-:S02]  /*22ba0*/  @P0 SHF.L.U64.HI R9, R4, R19, R5 ;  /* 0x0000001304090219 */ /* 0x000fc40000010205 */
[-C--:B0-----:R-:W-:Y:S02]  /*22bb0*/  @P0 SHF.R.U32.HI R12, RZ, R0.reuse, R13 ;  /* 0x00000000ff0c0219 */ /* 0x081fe4000001160d */
[----:B------:R-:W-:Y:S02]  /*22bc0*/  @P0 LOP3.LUT R4, R10, R11, RZ, 0xfc, !PT ;  /* 0x0000000b0a040212 */ /* 0x000fe400078efcff */
[-C--:B----4-:R-:W-:Y:S02]  /*22bd0*/  @P0 SHF.L.U32 R13, R6, R19.reuse, RZ ;  /* 0x00000013060d0219 */ /* 0x090fe400000006ff */
[--C-:B------:R-:W-:Y:S02]  /*22be0*/  @P0 SHF.R.U64 R8, R8, R0, R3.reuse ;  /* 0x0000000008080219 */ /* 0x100fe40000001203 */
[----:B------:R-:W-:Y:S02]  /*22bf0*/  @P0 LOP3.LUT R5, R9, R12, RZ, 0xfc, !PT ;  /* 0x0000000c09050212 */ /* 0x000fe400078efcff */
[----:B------:R-:W-:Y:S01]  /*22c00*/  @P0 SHF.R.U32.HI R0, RZ, R0, R3 ;  /* 0x00000000ff000219 */ /* 0x000fe20000011603 */
[----:B------:R-:W-:Y:S01]  /*22c10*/  IMAD.SHL.U32 R3, R4, 0x4, RZ ;  /* 0x0000000404037824 */ /* 0x000fe200078e00ff */
[----:B------:R-:W-:-:S02]  /*22c20*/  @P0 SHF.L.U64.HI R19, R6, R19, R7 ;  /* 0x0000001306130219 */ /* 0x000fc40000010207 */
[----:B------:R-:W-:Y:S02]  /*22c30*/  @P0 LOP3.LUT R6, R13, R8, RZ, 0xfc, !PT ;  /* 0x000000080d060212 */ /* 0x000fe400078efcff */
[----:B------:R-:W-:Y:S02]  /*22c40*/  SHF.L.U64.HI R4, R4, 0x2, R5 ;  /* 0x0000000204047819 */ /* 0x000fe40000010205 */
[----:B------:R-:W-:Y:S02]  /*22c50*/  @P0 LOP3.LUT R7, R19, R0, RZ, 0xfc, !PT ;  /* 0x0000000013070212 */ /* 0x000fe400078efcff */
[----:B------:R-:W-:Y:S02]  /*22c60*/  SHF.L.W.U32.HI R5, R5, 0x2, R6 ;  /* 0x0000000205057819 */ /* 0x000fe40000010e06 */
[----:B------:R-:W-:Y:S02]  /*22c70*/  IADD3 RZ, P0, PT, RZ, -R3, RZ ;  /* 0x80000003ffff7210 */ /* 0x000fe40007f1e0ff */
[----:B------:R-:W-:-:S02]  /*22c80*/  LOP3.LUT R9, RZ, R4, RZ, 0x33, !PT ;  /* 0x00000004ff097212 */ /* 0x000fc400078e33ff */
[----:B------:R-:W-:Y:S02]  /*22c90*/  SHF.L.W.U32.HI R6, R6, 0x2, R7 ;  /* 0x0000000206067819 */ /* 0x000fe40000010e07 */
[----:B------:R-:W-:Y:S02]  /*22ca0*/  LOP3.LUT R8, RZ, R5, RZ, 0x33, !PT ;  /* 0x00000005ff087212 */ /* 0x000fe400078e33ff */
[----:B------:R-:W-:Y:S02]  /*22cb0*/  IADD3.X R9, P0, PT, RZ, R9, RZ, P0, !PT ;  /* 0x00000009ff097210 */ /* 0x000fe4000071e4ff */
[----:B------:R-:W-:Y:S02]  /*22cc0*/  LOP3.LUT R11, RZ, R6, RZ, 0x33, !PT ;  /* 0x00000006ff0b7212 */ /* 0x000fe400078e33ff */
[----:B------:R-:W-:Y:S02]  /*22cd0*/  ISETP.GT.U32.AND P2, PT, R5, -0x1, PT ;  /* 0xffffffff0500780c */ /* 0x000fe40003f44070 */
[----:B------:R-:W-:-:S02]  /*22ce0*/  IADD3.X R8, P1, PT, RZ, R8, RZ, P0, !PT ;  /* 0x00000008ff087210 */ /* 0x000fc4000073e4ff */
[C---:B------:R-:W-:Y:S02]  /*22cf0*/  ISETP.GT.AND.EX P0, PT, R6.reuse, -0x1, PT, P2 ;  /* 0xffffffff0600780c */ /* 0x040fe40003f04320 */
[----:B------:R-:W-:Y:S02]  /*22d00*/  IADD3.X R11, PT, PT, RZ, R11, RZ, P1, !PT ;  /* 0x0000000bff0b7210 */ /* 0x000fe40000ffe4ff */
[----:B------:R-:W-:Y:S02]  /*22d10*/  SEL R5, R5, R8, P0 ;  /* 0x0000000805057207 */ /* 0x000fe40000000000 */
[----:B------:R-:W-:Y:S02]  /*22d20*/  SEL R0, R6, R11, P0 ;  /* 0x0000000b06007207 */ /* 0x000fe40000000000 */
[----:B------:R-:W-:Y:S02]  /*22d30*/  SEL R4, R4, R9, P0 ;  /* 0x0000000904047207 */ /* 0x000fe40000000000 */
[----:B------:R-:W-:-:S03]  /*22d40*/  ISETP.NE.U32.AND P1, PT, R0, RZ, PT ;  /* 0x000000ff0000720c */ /* 0x000fc60003f25070 */
[----:B------:R-:W-:Y:S01]  /*22d50*/  @!P0 IMAD.MOV R3, RZ, RZ, -R3 ;  /* 0x000000ffff038224 */ /* 0x000fe200078e0a03 */
[----:B------:R-:W-:-:S04]  /*22d60*/  SEL R11, R5, R0, !P1 ;  /* 0x00000000050b7207 */ /* 0x000fc80004800000 */
[----:B------:R-:W0:Y:S02]  /*22d70*/  FLO.U32 R8, R11 ;  /* 0x0000000b00087300 */ /* 0x000e2400000e0000 */
[C---:B0-----:R-:W-:Y:S02]  /*22d80*/  IADD3 R10, PT, PT, -R8.reuse, 0x1f, RZ ;  /* 0x0000001f080a7810 */ /* 0x041fe40007ffe1ff */
[----:B------:R-:W-:-:S03]  /*22d90*/  IADD3 R8, PT, PT, -R8, 0x3f, RZ ;  /* 0x0000003f08087810 */ /* 0x000fc60007ffe1ff */
[----:B------:R-:W-:-:S05]  /*22da0*/  @P1 IMAD.MOV R8, RZ, RZ, R10 ;  /* 0x000000ffff081224 */ /* 0x000fca00078e020a */
[----:B------:R-:W-:-:S13]  /*22db0*/  ISETP.NE.AND P1, PT, R8, RZ, PT ;  /* 0x000000ff0800720c */ /* 0x000fda0003f25270 */
[----:B------:R-:W-:Y:S05]  /*22dc0*/  @!P1 BRA `(.L_x_589) ;  /* 0x0000000000289947 */ /* 0x000fea0003800000 */
[C---:B------:R-:W-:Y:S02]  /*22dd0*/  LOP3.LUT R10, R8.reuse, 0x3f, RZ, 0xc0, !PT ;  /* 0x0000003f080a7812 */ /* 0x040fe400078ec0ff */
[--C-:B------:R-:W-:Y:S02]  /*22de0*/  SHF.R.U64 R3, R3, 0x1, R4.reuse ;  /* 0x0000000103037819 */ /* 0x100fe40000001204 */
[----:B------:R-:W-:Y:S02]  /*22df0*/  SHF.R.U32.HI R4, RZ, 0x1, R4 ;  /* 0x00000001ff047819 */ /* 0x000fe40000011604 */
[----:B------:R-:W-:Y:S02]  /*22e00*/  LOP3.LUT R9, R8, 0x3f, RZ, 0xc, !PT ;  /* 0x0000003f08097812 */ /* 0x000fe400078e0cff */
[CC--:B------:R-:W-:Y:S02]  /*22e10*/  SHF.L.U64.HI R0, R5.reuse, R10.reuse, R0 ;  /* 0x0000000a05007219 */ /* 0x0c0fe40000010200 */
[----:B------:R-:W-:-:S02]  /*22e20*/  SHF.L.U32 R5, R5, R10, RZ ;  /* 0x0000000a05057219 */ /* 0x000fc400000006ff */
[-CC-:B------:R-:W-:Y:S02]  /*22e30*/  SHF.R.U64 R10, R3, R9.reuse, R4.reuse ;  /* 0x00000009030a7219 */ /* 0x180fe40000001204 */
[----:B------:R-:W-:Y:S02]  /*22e40*/  SHF.R.U32.HI R9, RZ, R9, R4 ;  /* 0x00000009ff097219 */ /* 0x000fe40000011604 */
[----:B------:R-:W-:Y:S02]  /*22e50*/  LOP3.LUT R5, R5, R10, RZ, 0xfc, !PT ;  /* 0x0000000a05057212 */ /* 0x000fe400078efcff */
[----:B------:R-:W-:-:S07]  /*22e60*/  LOP3.LUT R0, R0, R9, RZ, 0xfc, !PT ;  /* 0x0000000900007212 */ /* 0x000fce00078efcff */
.L_x_589:
[----:B------:R-:W-:Y:S05]  /*22e70*/  BSYNC.RECONVERGENT B0 ;  /* 0x0000000000007941 */ /* 0x000fea0003800200 */
.L_x_588:
[----:B------:R-:W-:Y:S01]  /*22e80*/  IMAD.WIDE.U32 R12, R5, 0x2168c235, RZ ;  /* 0x2168c235050c7825 */ /* 0x000fe200078e00ff */
[----:B------:R-:W-:-:S03]  /*22e90*/  SHF.R.U32.HI R7, RZ, 0x1e, R7 ;  /* 0x0000001eff077819 */ /* 0x000fc60000011607 */
[----:B------:R-:W-:Y:S01]  /*22ea0*/  IMAD.MOV.U32 R11, RZ, RZ, RZ ;  /* 0x000000ffff0b7224 */ /* 0x000fe200078e00ff */
[----:B------:R-:W-:Y:S01]  /*22eb0*/  MOV R10, R13 ;  /* 0x0000000d000a7202 */ /* 0x000fe20000000f00 */
[----:B------:R-:W-:Y:S01]  /*22ec0*/  IMAD.HI.U32 R3, R0, -0x36f0255e, RZ ;  /* 0xc90fdaa200037827 */ /* 0x000fe200078e00ff */
[----:B------:R-:W-:Y:S02]  /*22ed0*/  IADD3 RZ, P1, PT, R12, R12, RZ ;  /* 0x0000000c0cff7210 */ /* 0x000fe40007f3e0ff */
[----:B------:R-:W-:Y:S01]  /*22ee0*/  LEA.HI R6, R6, R7, RZ, 0x1 ;  /* 0x0000000706067211 */ /* 0x000fe200078f08ff */
[----:B------:R-:W-:-:S04]  /*22ef0*/  IMAD.WIDE.U32 R10, R5, -0x36f0255e, R10 ;  /* 0xc90fdaa2050a7825 */ /* 0x000fc800078e000a */
[C---:B------:R-:W-:Y:S02]  /*22f00*/  IMAD R4, R0.reuse, -0x36f0255e, RZ ;  /* 0xc90fdaa200047824 */ /* 0x040fe400078e02ff */
[----:B------:R-:W-:-:S04]  /*22f10*/  IMAD.WIDE.U32 R10, P2, R0, 0x2168c235, R10 ;  /* 0x2168c235000a7825 */ /* 0x000fc8000784000a */
[----:B------:R-:W-:Y:S01]  /*22f20*/  IMAD.X R3, RZ, RZ, R3, P2 ;  /* 0x000000ffff037224 */ /* 0x000fe200010e0603 */
[----:B------:R-:W-:Y:S02]  /*22f30*/  IADD3 R4, P2, PT, R4, R11, RZ ;  /* 0x0000000b04047210 */ /* 0x000fe40007f5e0ff */
[----:B------:R-:W-:Y:S02]  /*22f40*/  IADD3.X RZ, P1, PT, R10, R10, RZ, P1, !PT ;  /* 0x0000000a0aff7210 */ /* 0x000fe40000f3e4ff */
[----:B------:R-:W-:Y:S02]  /*22f50*/  IADD3.X R5, PT, PT, RZ, R3, RZ, P2, !PT ;  /* 0x00000003ff057210 */ /* 0x000fe400017fe4ff */
[C---:B------:R-:W-:Y:S02]  /*22f60*/  ISETP.GT.U32.AND P3, PT, R4.reuse, RZ, PT ;  /* 0x000000ff0400720c */ /* 0x040fe40003f64070 */
[----:B------:R-:W-:Y:S02]  /*22f70*/  IADD3.X R3, P2, PT, R4, R4, RZ, P1, !PT ;  /* 0x0000000404037210 */ /* 0x000fe40000f5e4ff */
[----:B------:R-:W-:-:S03]  /*22f80*/  ISETP.GT.AND.EX P1, PT, R5, RZ, PT, P3 ;  /* 0x000000ff0500720c */ /* 0x000fc60003f24330 */
[----:B------:R-:W-:Y:S01]  /*22f90*/  IMAD.X R0, R5, 0x1, R5, P2 ;  /* 0x0000000105007824 */ /* 0x000fe200010e0605 */
[----:B------:R-:W-:-:S04]  /*22fa0*/  SEL R3, R3, R4, P1 ;  /* 0x0000000403037207 */ /* 0x000fc80000800000 */
[----:B------:R-:W-:Y:S02]  /*22fb0*/  SEL R0, R0, R5, P1 ;  /* 0x0000000500007207 */ /* 0x000fe40000800000 */
[----:B------:R-:W-:-:S05]  /*22fc0*/  IADD3 R3, P2, PT, R3, 0x1, RZ ;  /* 0x0000000103037810 */ /* 0x000fca0007f5e0ff */
[----:B------:R-:W-:-:S05]  /*22fd0*/  IMAD.X R0, RZ, RZ, R0, P2 ;  /* 0x000000ffff007224 */ /* 0x000fca00010e0600 */
[----:B------:R-:W-:-:S04]  /*22fe0*/  SHF.R.U64 R3, R3, 0xa, R0 ;  /* 0x0000000a03037819 */ /* 0x000fc80000001200 */
[----:B------:R-:W-:Y:S02]  /*22ff0*/  IADD3 R5, P2, PT, R3, 0x1, RZ ;  /* 0x0000000103057810 */ /* 0x000fe40007f5e0ff */
[----:B------:R-:W-:Y:S02]  /*23000*/  SEL R3, RZ, 0xffffffff, !P1 ;  /* 0xffffffffff037807 */ /* 0x000fe40004800000 */
[----:B------:R-:W-:Y:S02]  /*23010*/  LEA.HI.X R0, R0, RZ, RZ, 0x16, P2 ;  /* 0x000000ff00007211 */ /* 0x000fe400010fb4ff */
[----:B------:R-:W-:Y:S02]  /*23020*/  IADD3 R3, PT, PT, R3, -R8, RZ ;  /* 0x8000000803037210 */ /* 0x000fe40007ffe0ff */
[----:B------:R-:W-:Y:S02]  /*23030*/  LOP3.LUT P1, R9, R15, 0x80000000, RZ, 0xc0, !PT ;  /* 0x800000000f097812 */ /* 0x000fe4000782c0ff */
[--C-:B------:R-:W-:Y:S01]  /*23040*/  SHF.R.U64 R5, R5, 0x1, R0.reuse ;  /* 0x0000000105057819 */ /* 0x100fe20000001200 */
[----:B------:R-:W-:Y:S01]  /*23050*/  IMAD.SHL.U32 R3, R3, 0x100000, RZ ;  /* 0x0010000003037824 */ /* 0x000fe200078e00ff */
[----:B------:R-:W-:-:S02]  /*23060*/  SHF.R.U32.HI R0, RZ, 0x1, R0 ;  /* 0x00000001ff007819 */ /* 0x000fc40000011600 */
[----:B------:R-:W-:Y:S02]  /*23070*/  IADD3 R4, P2, P3, RZ, RZ, R5 ;  /* 0x000000ffff047210 */ /* 0x000fe40007b5e005 */
[----:B------:R-:W-:Y:S02]  /*23080*/  @!P0 LOP3.LUT R9, R9, 0x80000000, RZ, 0x3c, !PT ;  /* 0x8000000009098812 */ /* 0x000fe400078e3cff */
[----:B------:R-:W-:-:S03]  /*23090*/  IADD3.X R0, PT, PT, R3, 0x3fe00000, R0, P2, P3 ;  /* 0x3fe0000003007810 */ /* 0x000fc600017e6400 */
[----:B------:R-:W-:Y:S01]  /*230a0*/  @P1 IMAD.MOV R6, RZ, RZ, -R6 ;  /* 0x000000ffff061224 */ /* 0x000fe200078e0a06 */
[----:B------:R-:W-:-:S07]  /*230b0*/  LOP3.LUT R15, R0, R9, RZ, 0xfc, !PT ;  /* 0x00000009000f7212 */ /* 0x000fce00078efcff */
.L_x_583:
[----:B------:R-:W-:Y:S01]  /*230c0*/  MOV R5, R15 ;  /* 0x0000000f00057202 */ /* 0x000fe20000000f00 */
[----:B------:R-:W-:-:S04]  /*230d0*/  IMAD.MOV.U32 R15, RZ, RZ, 0x0 ;  /* 0x00000000ff0f7424 */ /* 0x000fc800078e00ff */
[----:B------:R-:W-:Y:S05]  /*230e0*/  RET.REL.NODEC R14 `(_Z25rk45_gsl_gpu_evolve_applyPdS_S_ddddjS_S_S_S_S_S_S_S_S_S_S_S_S_Pii) ;  /* 0xfffffdcc0ec47950 */ /* 0x000fea0003c3ffff */
.L_x_590:
[----:B------:R-:W-:-:S00]  /*230f0*/  BRA `(.L_x_590) ;  /* 0xfffffffc00fc7947 */ /* 0x000fc0000383ffff */
[----:B------:R-:W-:-:S00]  /*23100*/  NOP ;  /* 0x0000000000007918 */ /* 0x000fc00000000000 */
[----:B------:R-:W-:-:S00]  /*23110*/  NOP ;  /* 0x0000000000007918 */ /* 0x000fc00000000000 */
[----:B------:R-:W-:-:S00]  /*23120*/  NOP ;  /* 0x0000000000007918 */ /* 0x000fc00000000000 */
[----:B------:R-:W-:-:S00]  /*23130*/  NOP ;  /* 0x0000000000007918 */ /* 0x000fc00000000000 */
[----:B------:R-:W-:-:S00]  /*23140*/  NOP ;  /* 0x0000000000007918 */ /* 0x000fc00000000000 */
[----:B------:R-:W-:-:S00]  /*23150*/  NOP ;  /* 0x0000000000007918 */ /* 0x000fc00000000000 */
[----:B------:R-:W-:-:S00]  /*23160*/  NOP ;  /* 0x0000000000007918 */ /* 0x000fc00000000000 */
[----:B------:R-:W-:-:S00]  /*23170*/  NOP ;  /* 0x0000000000007918 */ /* 0x000fc00000000000 */
.L_x_594:


//--------------------- .nv.global.init           --------------------------
	.section	.nv.global.init,"aw",@progbits
	.align	16
.nv.global.init:
	.type		__cudart_sin_cos_coeffs,@object
	.size		__cudart_sin_cos_coeffs,(__cudart_i2opi_d - __cudart_sin_cos_coeffs)
__cudart_sin_cos_coeffs:
        /*0000*/ 	.byte	0x46, 0xd2, 0xb0, 0x2c, 0xf1, 0xe5, 0x5a, 0xbe, 0x92, 0xe3, 0xac, 0x69, 0xe3, 0x1d, 0xc7, 0x3e
        /*0010*/ 	.byte	0xa1, 0x62, 0xdb, 0x19, 0xa0, 0x01, 0x2a, 0xbf, 0x18, 0x08, 0x11, 0x11, 0x11, 0x11, 0x81, 0x3f
        /*0020*/ 	.byte	0x54, 0x55, 0x55, 0x55, 0x55, 0x55, 0xc5, 0xbf, 0x00, 0x00, 0x00, 0x00, 0x00, 0x00, 0x00, 0x00
        /*0030*/ 	.byte	0x00, 0x00, 0x00, 0x00, 0x00, 0x00, 0x00, 0x00, 0x64, 0x81, 0xfd, 0x20, 0x83, 0xff, 0xa8, 0xbd
        /*0040*/ 	.byte	0x28, 0x85, 0xef, 0xc1, 0xa7, 0xee, 0x21, 0x3e, 0xd9, 0xe6, 0x06, 0x8e, 0x4f, 0x7e, 0x92, 0xbe
        /*0050*/ 	.byte	0xe9, 0xbc, 0xdd, 0x19, 0xa0, 0x01, 0xfa, 0x3e, 0x47, 0x5d, 0xc1, 0x16, 0x6c, 0xc1, 0x56, 0xbf
        /*0060*/ 	.byte	0x51, 0x55, 0x55, 0x55, 0x55, 0x55, 0xa5, 0x3f, 0x00, 0x00, 0x00, 0x00, 0x00, 0x00, 0xe0, 0xbf
        /*0070*/ 	.byte	0x00, 0x00, 0x00, 0x00, 0x00, 0x00, 0xf0, 0x3f, 0x00, 0x00, 0x00, 0x00, 0x00, 0x00, 0x00, 0x00
	.type		__cudart_i2opi_d,@object
	.size		__cudart_i2opi_d,($str$27 - __cudart_i2opi_d)
__cudart_i2opi_d:
        /* <DEDUP_REMOVED lines=9> */
	.type		$str$27,@object
	.size		$str$27,($str$25 - $str$27)
$str$27:
        /*0110*/ 	.byte	0x0a, 0x00
	.type		$str$25,@object
	.size		$str$25,($str$26 - $str$25)
$str$25:
        /*0112*/ 	.byte	0x20, 0x20, 0x20, 0x20, 0x00
	.type		$str$26,@object
	.size		$str$26,($str$8 - $str$26)
$str$26:
        /*0117*/ 	.byte	0x79, 0x5b, 0x25, 0x64, 0x5d, 0x20, 0x3d, 0x20, 0x25, 0x2e, 0x31, 0x30, 0x66, 0x09, 0x00
	.type		$str$8,@object
	.size		$str$8,($str$9 - $str$8)
$str$8:
        /*0126*/ 	.byte	0x20, 0x20, 0x20, 0x20, 0x20, 0x20, 0x6e, 0x6f, 0x20, 0x63, 0x68, 0x61, 0x6e, 0x67, 0x65, 0x0a
        /*0136*/ 	.byte	0x00
	.type		$str$9,@object
	.size		$str$9,($str$1 - $str$9)
$str$9:
        /*0137*/ 	.byte	0x20, 0x20, 0x20, 0x20, 0x5b, 0x61, 0x64, 0x6a, 0x75, 0x73, 0x74, 0x20, 0x68, 0x5d, 0x20, 0x65
        /*0147*/ 	.byte	0x6e, 0x64, 0x0a, 0x00
	.type		$str$1,@object
	.size		$str$1,($str$5 - $str$1)
$str$1:
        /*014b*/ 	.byte	0x20, 0x20, 0x20, 0x20, 0x20, 0x20, 0x79, 0x5b, 0x25, 0x64, 0x5d, 0x20, 0x3d, 0x20, 0x25, 0x2e
        /*015b*/ 	.byte	0x31, 0x30, 0x66, 0x0a, 0x00
	.type		$str$5,@object
	.size		$str$5,($str$18 - $str$5)
$str$5:
        /*0160*/ 	.byte	0x20, 0x20, 0x20, 0x20, 0x20, 0x20, 0x72, 0x5f, 0x6d, 0x61, 0x78, 0x20, 0x3d, 0x20, 0x25, 0x2e
        /*0170*/ 	.byte	0x31, 0x30, 0x66, 0x0a, 0x00
	.type		$str$18,@object
	.size		$str$18,($str$14 - $str$18)
$str$18:
        /*0175*/ 	.byte	0x20, 0x20, 0x20, 0x20, 0x5b, 0x73, 0x74, 0x65, 0x70, 0x20, 0x61, 0x70, 0x70, 0x6c, 0x79, 0x5d
        /*0185*/ 	.byte	0x20, 0x65, 0x6e, 0x64, 0x0a, 0x00
	.type		$str$14,@object
	.size		$str$14,($str - $str$14)
$str$14:
        /*018b*/ 	.byte	0x20, 0x20, 0x20, 0x20, 0x20, 0x20, 0x6b, 0x33, 0x5b, 0x25, 0x64, 0x5d, 0x20, 0x3d, 0x20, 0x25
        /*019b*/ 	.byte	0x2e, 0x31, 0x30, 0x66, 0x0a, 0x00
	.type		$str,@object
	.size		$str,($str$16 - $str)
$str:
        /*01a1*/ 	.byte	0x20, 0x20, 0x20, 0x20, 0x5b, 0x61, 0x64, 0x6a, 0x75, 0x73, 0x74, 0x20, 0x68, 0x5d, 0x20, 0x62
        /*01b1*/ 	.byte	0x65, 0x67, 0x69, 0x6e, 0x0a, 0x00
	.type		$str$16,@object
	.size		$str$16,($str$12 - $str$16)
$str$16:
        /*01b7*/ 	.byte	0x20, 0x20, 0x20, 0x20, 0x20, 0x20, 0x6b, 0x35, 0x5b, 0x25, 0x64, 0x5d, 0x20, 0x3d, 0x20, 0x25
        /*01c7*/ 	.byte	0x2e, 0x31, 0x30, 0x66, 0x0a, 0x00
	.type		$str$12,@object
	.size		$str$12,($str$28 - $str$12)
$str$12:
        /*01cd*/ 	.byte	0x20, 0x20, 0x20, 0x20, 0x20, 0x20, 0x6b, 0x31, 0x5b, 0x25, 0x64, 0x5d, 0x20, 0x3d, 0x20, 0x25
        /*01dd*/ 	.byte	0x2e, 0x31, 0x30, 0x66, 0x0a, 0x00
	.type		$str$28,@object
	.size		$str$28,($str$17 - $str$28)
$str$28:
        /*01e3*/ 	.byte	0x20, 0x20, 0x5b, 0x65, 0x76, 0x6f, 0x6c, 0x76, 0x65, 0x20, 0x61, 0x70, 0x70, 0x6c, 0x79, 0x5d
        /*01f3*/ 	.byte	0x20, 0x65, 0x6e, 0x64, 0x0a, 0x00
	.type		$str$17,@object
	.size		$str$17,($str$13 - $str$17)
$str$17:
        /*01f9*/ 	.byte	0x20, 0x20, 0x20, 0x20, 0x20, 0x20, 0x6b, 0x36, 0x5b, 0x25, 0x64, 0x5d, 0x20, 0x3d, 0x20, 0x25
        /*0209*/ 	.byte	0x2e, 0x31, 0x30, 0x66, 0x0a, 0x00
	.type		$str$13,@object
	.size		$str$13,($str$15 - $str$13)
$str$13:
        /*020f*/ 	.byte	0x20, 0x20, 0x20, 0x20, 0x20, 0x20, 0x6b, 0x32, 0x5b, 0x25, 0x64, 0x5d, 0x20, 0x3d, 0x20, 0x25
        /*021f*/ 	.byte	0x2e, 0x31, 0x30, 0x66, 0x0a, 0x00
	.type		$str$15,@object
	.size		$str$15,($str$10 - $str$15)
$str$15:
        /*0225*/ 	.byte	0x20, 0x20, 0x20, 0x20, 0x20, 0x20, 0x6b, 0x34, 0x5b, 0x25, 0x64, 0x5d, 0x20, 0x3d, 0x20, 0x25
        /*0235*/ 	.byte	0x2e, 0x31, 0x30, 0x66, 0x0a, 0x00
	.type		$str$10,@object
	.size		$str$10,($str$19 - $str$10)
$str$10:
        /*023b*/ 	.byte	0x20, 0x20, 0x20, 0x20, 0x5b, 0x73, 0x74, 0x65, 0x70, 0x20, 0x61, 0x70, 0x70, 0x6c, 0x79, 0x5d
        /*024b*/ 	.byte	0x20, 0x73, 0x74, 0x61, 0x72, 0x74, 0x0a, 0x00
	.type		$str$19,@object
	.size		$str$19,($str$2 - $str$19)
$str$19:
        /*0253*/ 	.byte	0x20, 0x20, 0x5b, 0x65, 0x76, 0x6f, 0x6c, 0x76, 0x65, 0x20, 0x61, 0x70, 0x70, 0x6c, 0x79, 0x5d
        /*0263*/ 	.byte	0x20, 0x73, 0x74, 0x61, 0x72, 0x74, 0x0a, 0x00
	.type		$str$2,@object
	.size		$str$2,($str$11 - $str$2)
$str$2:
        /*026b*/ 	.byte	0x20, 0x20, 0x20, 0x20, 0x20, 0x20, 0x79, 0x5f, 0x65, 0x72, 0x72, 0x5b, 0x25, 0x64, 0x5d, 0x20
        /*027b*/ 	.byte	0x3d, 0x20, 0x25, 0x2e, 0x31, 0x30, 0x66, 0x0a, 0x00
	.type		$str$11,@object
	.size		$str$11,($str$3 - $str$11)
$str$11:
        /*0284*/ 	.byte	0x20, 0x20, 0x20, 0x20, 0x20, 0x20, 0x74, 0x20, 0x3d, 0x20, 0x25, 0x2e, 0x31, 0x30, 0x66, 0x20
        /*0294*/ 	.byte	0x68, 0x20, 0x3d, 0x20, 0x25, 0x2e, 0x31, 0x30, 0x66, 0x0a, 0x00
	.type		$str$3,@object
	.size		$str$3,($str$4 - $str$3)
$str$3:
        /*029f*/ 	.byte	0x20, 0x20, 0x20, 0x20, 0x20, 0x20, 0x64, 0x79, 0x64, 0x74, 0x5f, 0x6f, 0x75, 0x74, 0x5b, 0x25
        /*02af*/ 	.byte	0x64, 0x5d, 0x20, 0x3d, 0x20, 0x25, 0x2e, 0x31, 0x30, 0x66, 0x0a, 0x00
	.type		$str$4,@object
	.size		$str$4,($str$21 - $str$4)
$str$4:
        /*02bb*/ 	.byte	0x20, 0x20, 0x20, 0x20, 0x20, 0x20, 0x63, 0x6f, 0x6d, 0x70, 0x61, 0x72, 0x65, 0x20, 0x72, 0x20
        /*02cb*/ 	.byte	0x3d, 0x20, 0x25, 0x2e, 0x31, 0x30, 0x66, 0x20, 0x72, 0x5f, 0x6d, 0x61, 0x78, 0x20, 0x3d, 0x20
        /*02db*/ 	.byte	0x25, 0x2e, 0x31, 0x30, 0x66, 0x0a, 0x00
	.type		$str$21,@object
	.size		$str$21,($str$22 - $str$21)
$str$21:
        /*02e2*/ 	.byte	0x20, 0x20, 0x5b, 0x65, 0x76, 0x6f, 0x6c, 0x76, 0x65, 0x20, 0x61, 0x70, 0x70, 0x6c, 0x79, 0x5d
        /*02f2*/ 	.byte	0x20, 0x73, 0x74, 0x65, 0x70, 0x20, 0x64, 0x65, 0x63, 0x72, 0x65, 0x61, 0x73, 0x65, 0x64, 0x2c
        /*0302*/ 	.byte	0x20, 0x79, 0x20, 0x3d, 0x20, 0x79, 0x30, 0x0a, 0x00
	.type		$str$22,@object
	.size		$str$22,($str$23 - $str$22)
$str$22:
        /*030b*/ 	.byte	0x20, 0x20, 0x5b, 0x65, 0x76, 0x6f, 0x6c, 0x76, 0x65, 0x20, 0x61, 0x70, 0x70, 0x6c, 0x79, 0x5d
        /*031b*/ 	.byte	0x20, 0x73, 0x74, 0x65, 0x70, 0x20, 0x64, 0x65, 0x63, 0x72, 0x65, 0x61, 0x73, 0x65, 0x64, 0x20
        /*032b*/ 	.byte	0x68, 0x5f, 0x30, 0x20, 0x3d, 0x20, 0x68, 0x5f, 0x6f, 0x6c, 0x64, 0x0a, 0x00
	.type		$str$23,@object
	.size		$str$23,($str$6 - $str$23)
$str$23:
        /*0338*/ 	.byte	0x20, 0x20, 0x5b, 0x65, 0x76, 0x6f, 0x6c, 0x76, 0x65, 0x20, 0x61, 0x70, 0x70, 0x6c, 0x79, 0x5d
        /*0348*/ 	.byte	0x20, 0x73, 0x74, 0x65, 0x70, 0x20, 0x69, 0x6e, 0x63, 0x72, 0x65, 0x61, 0x73, 0x65, 0x64, 0x20
        /*0358*/ 	.byte	0x6f, 0x72, 0x20, 0x6e, 0x6f, 0x20, 0x63, 0x68, 0x61, 0x6e, 0x67, 0x65, 0x0a, 0x00
	.type		$str$6,@object
	.size		$str$6,($str$7 - $str$6)
$str$6:
        /*0366*/ 	.byte	0x20, 0x20, 0x20, 0x20, 0x20, 0x20, 0x64, 0x65, 0x63, 0x72, 0x65, 0x61, 0x73, 0x65, 0x20, 0x62
        /*0376*/ 	.byte	0x79, 0x20, 0x25, 0x2e, 0x31, 0x30, 0x66, 0x2c, 0x20, 0x68, 0x5f, 0x6f, 0x6c, 0x64, 0x20, 0x69
        /*0386*/ 	.byte	0x73, 0x20, 0x25, 0x2e, 0x31, 0x30, 0x66, 0x20, 0x6e, 0x65, 0x77, 0x20, 0x68, 0x20, 0x69, 0x73
        /*0396*/ 	.byte	0x20, 0x25, 0x2e, 0x31, 0x30, 0x66, 0x0a, 0x00
	.type		$str$7,@object
	.size		$str$7,($str$24 - $str$7)
$str$7:
        /*039e*/ 	.byte	0x20, 0x20, 0x20, 0x20, 0x20, 0x20, 0x69, 0x6e, 0x63, 0x72, 0x65, 0x61, 0x73, 0x65, 0x20, 0x62
        /*03ae*/ 	.byte	0x79, 0x20, 0x25, 0x2e, 0x31, 0x30, 0x66, 0x2c, 0x20, 0x68, 0x5f, 0x6f, 0x6c, 0x64, 0x20, 0x69
        /*03be*/ 	.byte	0x73, 0x20, 0x25, 0x2e, 0x31, 0x30, 0x66, 0x20, 0x6e, 0x65, 0x77, 0x20, 0x68, 0x20, 0x69, 0x73
        /*03ce*/ 	.byte	0x20, 0x25, 0x2e, 0x31, 0x30, 0x66, 0x0a, 0x00
	.type		$str$24,@object
	.size		$str$24,($str$20 - $str$24)
$str$24:
        /*03d6*/ 	.byte	0x20, 0x20, 0x20, 0x20, 0x74, 0x20, 0x3d, 0x20, 0x25, 0x2e, 0x31, 0x30, 0x66, 0x20, 0x74, 0x5f
        /*03e6*/ 	.byte	0x30, 0x20, 0x3d, 0x20, 0x25, 0x2e, 0x31, 0x30, 0x66, 0x20, 0x20, 0x68, 0x20, 0x3d, 0x20, 0x25
        /*03f6*/ 	.byte	0x2e, 0x31, 0x30, 0x66, 0x20, 0x68, 0x5f, 0x30, 0x20, 0x3d, 0x20, 0x25, 0x2e, 0x31, 0x30, 0x66
        /*0406*/ 	.byte	0x20, 0x64, 0x74, 0x20, 0x3d, 0x20, 0x25, 0x2e, 0x31, 0x30, 0x66, 0x0a, 0x00
	.type		$str$20,@object
	.size		$str$20,(.L_20 - $str$20)
$str$20:
        /*0413*/ 	.byte	0x20, 0x20, 0x20, 0x20, 0x61, 0x66, 0x74, 0x65, 0x72, 0x20, 0x61, 0x64, 0x6a, 0x75, 0x73, 0x74
        /*0423*/ 	.byte	0x20, 0x74, 0x20, 0x3d, 0x20, 0x25, 0x2e, 0x31, 0x30, 0x66, 0x20, 0x74, 0x5f, 0x30, 0x20, 0x3d
        /*0433*/ 	.byte	0x20, 0x25, 0x2e, 0x31, 0x30, 0x66, 0x20, 0x20, 0x68, 0x20, 0x3d, 0x20, 0x25, 0x2e, 0x31, 0x30
        /*0443*/ 	.byte	0x66, 0x20, 0x68, 0x5f, 0x30, 0x20, 0x3d, 0x20, 0x25, 0x2e, 0x31, 0x30, 0x66, 0x20, 0x68, 0x5f
        /*0453*/ 	.byte	0x6f, 0x6c, 0x64, 0x20, 0x3d, 0x20, 0x25, 0x2e, 0x31, 0x30, 0x66, 0x0a, 0x00
.L_20:


//--------------------- .nv.shared.reserved.0     --------------------------
	.section	.nv.shared.reserved.0,"aw",@nobits
	.weak		__nv_reservedSMEM_offset_0_alias
	.size		__nv_reservedSMEM_offset_0_alias, 0, 64
	.other		__nv_reservedSMEM_offset_0_alias,@"STO_CUDA_RESERVED_SHARED STV_DEFAULT"
__nv_reservedSMEM_offset_0_alias:
	.zero		0
	.zero		64


//--------------------- .nv.constant0._Z25rk45_gsl_gpu_evolve_applyPdS_S_ddddjS_S_S_S_S_S_S_S_S_S_S_S_S_Pii --------------------------
	.section	.nv.constant0._Z25rk45_gsl_gpu_evolve_applyPdS_S_ddddjS_S_S_S_S_S_S_S_S_S_S_S_S_Pii,"a",@progbits
	.sectionflags	@""
	.align	4
.nv.constant0._Z25rk45_gsl_gpu_evolve_applyPdS_S_ddddjS_S_S_S_S_S_S_S_S_S_S_S_S_Pii:
	.zero		1076


//--------------------- SYMBOLS --------------------------

	.type		.nv.reservedSmem.offset0,@object
	.size		.nv.reservedSmem.offset0,0x4
	.type		vprintf,@function
